	.target	sm_90a

	.elftype	@"ET_EXEC"


//--------------------- .note.nv.tkinfo           --------------------------
	.section	.note.nv.tkinfo,"",@"SHT_NOTE"
	.sectionflags	@"SHF_NOTE_NV_TKINFO"
	.tkinfo
        /*0018*/ 	.word	0x00000002
        /*0030*/ 	.string	""
        /*0030*/ 	.string	"ptxas"
        /*0030*/ 	.string	"Cuda compilation tools, release 13.0, V13.0.88"
        /*0030*/ 	.string	"Build cuda_13.0.r13.0/compiler.36424714_0"
        /*0030*/ 	.string	"-arch sm_90a -m 64 "



//--------------------- .note.nv.cuinfo           --------------------------
	.section	.note.nv.cuinfo,"",@"SHT_NOTE"
	.sectionflags	@"SHF_NOTE_NV_CUINFO"
        /*0018*/ 	.short	0x0002
        /*001a*/ 	.short	0x005a
        /*001c*/ 	.short	0x0082
	.zero		2


//--------------------- .nv.info                  --------------------------
	.section	.nv.info,"",@"SHT_CUDA_INFO"
	.align	4


	//----- nvinfo : EIATTR_REGCOUNT
	.align		4
        /*0000*/ 	.byte	0x04, 0x2f
        /*0002*/ 	.short	(.L_12 - .L_11)
	.align		4
.L_11:
        /*0004*/ 	.word	index@(_ZN7cutlass13device_kernelINS_4gemm6kernel13GemmUniversalIN4cute5tupleIJiiiiEEENS1_10collective13CollectiveMmaINS1_37MainloopSm90TmaGmmaWarpSpecializedFP8ILi6ENS5_IJNS4_1CILi2EEENSA_ILi1EEESC_EEENS1_35KernelTmaWarpSpecializedCooperativeEEENS5_IJNSA_ILi384EEENSA_ILi192EEENSA_ILi64EEEEEENS_12float_e4m3_tENS5_IJlSC_lEEESK_SL_NS4_8TiledMMAINS4_8MMA_AtomIJNS4_4SM904GMMA31MMA_64x192x32_F32E4M3E4M3_SS_TNILNSP_7ScaleInE1ELSR_1EEEEEENS4_6LayoutISD_NS5_IJSC_NSA_ILi0EEESV_EEEEENS5_IJNS4_10UnderscoreESY_SY_EEEEENS4_13SM90_TMA_LOADENS4_14ComposedLayoutINS4_7SwizzleILi2ELi4ELi3EEENS4_18smem_ptr_flag_bitsILi8EEENSU_INS5_IJNSA_ILi8EEESI_EEENS5_IJSI_SC_EEEEEEEvNS4_8identityENS4_23SM90_TMA_LOAD_MULTICASTES1B_vS1C_EENS_8epilogue10collective6detail29Sm90TmaWarpSpecializedAdapterINS1G_15DefaultEpilogueISK_SL_SL_NS1F_6thread17LinearCombinationISK_Li1EffLNS1K_9ScaleType4KindE0ELNS_15FloatRoundStyleE2ESK_EENS1_15EpilogueDefaultEEEEEvvEEEEvNT_6ParamsE)
        /*0008*/ 	.word	0x000000a8


	//----- nvinfo : EIATTR_FRAME_SIZE
	.align		4
.L_12:
        /*000c*/ 	.byte	0x04, 0x11
        /*000e*/ 	.short	(.L_14 - .L_13)
	.align		4
.L_13:
        /*0010*/ 	.word	index@(_ZN7cutlass13device_kernelINS_4gemm6kernel13GemmUniversalIN4cute5tupleIJiiiiEEENS1_10collective13CollectiveMmaINS1_37MainloopSm90TmaGmmaWarpSpecializedFP8ILi6ENS5_IJNS4_1CILi2EEENSA_ILi1EEESC_EEENS1_35KernelTmaWarpSpecializedCooperativeEEENS5_IJNSA_ILi384EEENSA_ILi192EEENSA_ILi64EEEEEENS_12float_e4m3_tENS5_IJlSC_lEEESK_SL_NS4_8TiledMMAINS4_8MMA_AtomIJNS4_4SM904GMMA31MMA_64x192x32_F32E4M3E4M3_SS_TNILNSP_7ScaleInE1ELSR_1EEEEEENS4_6LayoutISD_NS5_IJSC_NSA_ILi0EEESV_EEEEENS5_IJNS4_10UnderscoreESY_SY_EEEEENS4_13SM90_TMA_LOADENS4_14ComposedLayoutINS4_7SwizzleILi2ELi4ELi3EEENS4_18smem_ptr_flag_bitsILi8EEENSU_INS5_IJNSA_ILi8EEESI_EEENS5_IJSI_SC_EEEEEEEvNS4_8identityENS4_23SM90_TMA_LOAD_MULTICASTES1B_vS1C_EENS_8epilogue10collective6detail29Sm90TmaWarpSpecializedAdapterINS1G_15DefaultEpilogueISK_SL_SL_NS1F_6thread17LinearCombinationISK_Li1EffLNS1K_9ScaleType4KindE0ELNS_15FloatRoundStyleE2ESK_EENS1_15EpilogueDefaultEEEEEvvEEEEvNT_6ParamsE)
        /*0014*/ 	.word	0x00000890


	//----- nvinfo : EIATTR_MIN_STACK_SIZE
	.align		4
.L_14:
        /*0018*/ 	.byte	0x04, 0x12
        /*001a*/ 	.short	(.L_16 - .L_15)
	.align		4
.L_15:
        /*001c*/ 	.word	index@(_ZN7cutlass13device_kernelINS_4gemm6kernel13GemmUniversalIN4cute5tupleIJiiiiEEENS1_10collective13CollectiveMmaINS1_37MainloopSm90TmaGmmaWarpSpecializedFP8ILi6ENS5_IJNS4_1CILi2EEENSA_ILi1EEESC_EEENS1_35KernelTmaWarpSpecializedCooperativeEEENS5_IJNSA_ILi384EEENSA_ILi192EEENSA_ILi64EEEEEENS_12float_e4m3_tENS5_IJlSC_lEEESK_SL_NS4_8TiledMMAINS4_8MMA_AtomIJNS4_4SM904GMMA31MMA_64x192x32_F32E4M3E4M3_SS_TNILNSP_7ScaleInE1ELSR_1EEEEEENS4_6LayoutISD_NS5_IJSC_NSA_ILi0EEESV_EEEEENS5_IJNS4_10UnderscoreESY_SY_EEEEENS4_13SM90_TMA_LOADENS4_14ComposedLayoutINS4_7SwizzleILi2ELi4ELi3EEENS4_18smem_ptr_flag_bitsILi8EEENSU_INS5_IJNSA_ILi8EEESI_EEENS5_IJSI_SC_EEEEEEEvNS4_8identityENS4_23SM90_TMA_LOAD_MULTICASTES1B_vS1C_EENS_8epilogue10collective6detail29Sm90TmaWarpSpecializedAdapterINS1G_15DefaultEpilogueISK_SL_SL_NS1F_6thread17LinearCombinationISK_Li1EffLNS1K_9ScaleType4KindE0ELNS_15FloatRoundStyleE2ESK_EENS1_15EpilogueDefaultEEEEEvvEEEEvNT_6ParamsE)
        /*0020*/ 	.word	0x00000890
.L_16:


//--------------------- .nv.compat                --------------------------
	.section	.nv.compat,"",@"SHT_CUDA_COMPAT_INFO"
	.align	4
        /*0000*/ 	.byte	0x02, 0x09, 0x01, 0x00, 0x02, 0x02, 0x04, 0x00, 0x02, 0x05, 0x05, 0x00, 0x03, 0x07, 0x01, 0x01
        /*0010*/ 	.byte	0x02, 0x03, 0x01, 0x00, 0x02, 0x06, 0x01, 0x00, 0x04, 0x0b, 0x08, 0x00, 0x00, 0x00, 0x00, 0x00
        /*0020*/ 	.byte	0x00, 0x00, 0x00, 0x00


//--------------------- .nv.info._ZN7cutlass13device_kernelINS_4gemm6kernel13GemmUniversalIN4cute5tupleIJiiiiEEENS1_10collective13CollectiveMmaINS1_37MainloopSm90TmaGmmaWarpSpecializedFP8ILi6ENS5_IJNS4_1CILi2EEENSA_ILi1EEESC_EEENS1_35KernelTmaWarpSpecializedCooperativeEEENS5_IJNSA_ILi384EEENSA_ILi192EEENSA_ILi64EEEEEENS_12float_e4m3_tENS5_IJlSC_lEEESK_SL_NS4_8TiledMMAINS4_8MMA_AtomIJNS4_4SM904GMMA31MMA_64x192x32_F32E4M3E4M3_SS_TNILNSP_7ScaleInE1ELSR_1EEEEEENS4_6LayoutISD_NS5_IJSC_NSA_ILi0EEESV_EEEEENS5_IJNS4_10UnderscoreESY_SY_EEEEENS4_13SM90_TMA_LOADENS4_14ComposedLayoutINS4_7SwizzleILi2ELi4ELi3EEENS4_18smem_ptr_flag_bitsILi8EEENSU_INS5_IJNSA_ILi8EEESI_EEENS5_IJSI_SC_EEEEEEEvNS4_8identityENS4_23SM90_TMA_LOAD_MULTICASTES1B_vS1C_EENS_8epilogue10collective6detail29Sm90TmaWarpSpecializedAdapterINS1G_15DefaultEpilogueISK_SL_SL_NS1F_6thread17LinearCombinationISK_Li1EffLNS1K_9ScaleType4KindE0ELNS_15FloatRoundStyleE2ESK_EENS1_15EpilogueDefaultEEEEEvvEEEEvNT_6ParamsE --------------------------
	.section	.nv.info._ZN7cutlass13device_kernelINS_4gemm6kernel13GemmUniversalIN4cute5tupleIJiiiiEEENS1_10collective13CollectiveMmaINS1_37MainloopSm90TmaGmmaWarpSpecializedFP8ILi6ENS5_IJNS4_1CILi2EEENSA_ILi1EEESC_EEENS1_35KernelTmaWarpSpecializedCooperativeEEENS5_IJNSA_ILi384EEENSA_ILi192EEENSA_ILi64EEEEEENS_12float_e4m3_tENS5_IJlSC_lEEESK_SL_NS4_8TiledMMAINS4_8MMA_AtomIJNS4_4SM904GMMA31MMA_64x192x32_F32E4M3E4M3_SS_TNILNSP_7ScaleInE1ELSR_1EEEEEENS4_6LayoutISD_NS5_IJSC_NSA_ILi0EEESV_EEEEENS5_IJNS4_10UnderscoreESY_SY_EEEEENS4_13SM90_TMA_LOADENS4_14ComposedLayoutINS4_7SwizzleILi2ELi4ELi3EEENS4_18smem_ptr_flag_bitsILi8EEENSU_INS5_IJNSA_ILi8EEESI_EEENS5_IJSI_SC_EEEEEEEvNS4_8identityENS4_23SM90_TMA_LOAD_MULTICASTES1B_vS1C_EENS_8epilogue10collective6detail29Sm90TmaWarpSpecializedAdapterINS1G_15DefaultEpilogueISK_SL_SL_NS1F_6thread17LinearCombinationISK_Li1EffLNS1K_9ScaleType4KindE0ELNS_15FloatRoundStyleE2ESK_EENS1_15EpilogueDefaultEEEEEvvEEEEvNT_6ParamsE,"",@"SHT_CUDA_INFO"
	.sectionflags	@""
	.align	4


	//----- nvinfo : EIATTR_CUDA_API_VERSION
	.align		4
        /*0000*/ 	.byte	0x04, 0x37
        /*0002*/ 	.short	(.L_18 - .L_17)
.L_17:
        /*0004*/ 	.word	0x00000082


	//----- nvinfo : EIATTR_KPARAM_INFO
	.align		4
.L_18:
        /*0008*/ 	.byte	0x04, 0x17
        /*000a*/ 	.short	(.L_20 - .L_19)
.L_19:
        /*000c*/ 	.word	0x00000000
        /*0010*/ 	.short	0x0000
        /*0012*/ 	.short	0x0070
        /*0014*/ 	.byte	0x00, 0xf0, 0x01, 0x10


	//----- nvinfo : EIATTR_SPARSE_MMA_MASK
	.align		4
.L_20:
        /*0018*/ 	.byte	0x03, 0x50
        /*001a*/ 	.short	0x0000


	//----- nvinfo : EIATTR_MAXREG_COUNT
	.align		4
        /*001c*/ 	.byte	0x03, 0x1b
        /*001e*/ 	.short	0x00a8


	//----- nvinfo : EIATTR_NUM_BARRIERS
	.align		4
        /*0020*/ 	.byte	0x02, 0x4c
        /*0022*/ 	.byte	0x01
	.zero		1


	//----- nvinfo : EIATTR_ANNOTATIONS
	.align		4
        /*0024*/ 	.byte	0x04, 0x55
        /*0026*/ 	.short	(.L_22 - .L_21)


	//   ....[0]....
.L_21:
        /*0028*/ 	.word	0x00000001
        /*002c*/ 	.byte	0x70, 0x07, 0x00, 0x00, 0x01, 0x00, 0x00, 0x00, 0x40, 0x08, 0x00, 0x00, 0x01, 0x00, 0x00, 0x00
        /* <DEDUP_REMOVED lines=1782> */
        /*6f9c*/ 	.byte	0xd0, 0x03, 0x03, 0x00


	//----- nvinfo : EIATTR_MERCURY_ISA_VERSION
	.align		4
.L_22:
        /*6fa0*/ 	.byte	0x03, 0x5f
        /*6fa2*/ 	.short	0x0101


	//----- nvinfo : EIATTR_INT_WARP_WIDE_INSTR_OFFSETS
	.align		4
        /*6fa4*/ 	.byte	0x04, 0x31
        /*6fa6*/ 	.short	(.L_24 - .L_23)


	//   ....[0]....
.L_23:
        /*6fa8*/ 	.word	0x00000590


	//   ....[1]....
        /*6fac*/ 	.word	0x000005b0


	//   ....[2]....
        /*6fb0*/ 	.word	0x00000710


	//----- nvinfo : EIATTR_COOP_GROUP_MASK_REGIDS
	.align		4
.L_24:
        /*6fb4*/ 	.byte	0x04, 0x29
        /*6fb6*/ 	.short	(.L_26 - .L_25)


	//   ....[0]....
.L_25:
        /*6fb8*/ 	.word	0xffffffff


	//   ....[1]....
        /*6fbc*/ 	.word	0xffffffff


	//   ....[2]....
        /*6fc0*/ 	.word	0xffffffff


	//   ....[3]....
        /*6fc4*/ 	.word	0xffffffff


	//   ....[4]....
        /*6fc8*/ 	.word	0xffffffff


	//   ....[5]....
        /*6fcc*/ 	.word	0xffffffff


	//----- nvinfo : EIATTR_COOP_GROUP_INSTR_OFFSETS
	.align		4
.L_26:
        /*6fd0*/ 	.byte	0x04, 0x28
        /*6fd2*/ 	.short	(.L_28 - .L_27)


	//   ....[0]....
.L_27:
        /*6fd4*/ 	.word	0x00000070


	//   ....[1]....
        /*6fd8*/ 	.word	0x00000080


	//   ....[2]....
        /*6fdc*/ 	.word	0x000001a0


	//   ....[3]....
        /*6fe0*/ 	.word	0x00000400


	//   ....[4]....
        /*6fe4*/ 	.word	0x00000880


	//   ....[5]....
        /*6fe8*/ 	.word	0x00002e70


	//----- nvinfo : EIATTR_REG_RECONFIG
	.align		4
.L_28:
        /*6fec*/ 	.byte	0x01, 0x54
	.zero		2


	//----- nvinfo : EIATTR_MBARRIER_INSTR_OFFSETS
	.align		4
        /*6ff0*/ 	.byte	0x04, 0x39
        /*6ff2*/ 	.short	(.L_30 - .L_29)


	//   ....[0]....
.L_29:
        /*6ff4*/ 	.word	0x00000320
        /*6ff8*/ 	.word	0x000000ff
        /*6ffc*/ 	.word	0x00000000
        /*7000*/ 	.short	0x0100
        /*7002*/ 	.byte	0x09
	.zero		1


	//   ....[1]....
        /*7004*/ 	.word	0x00000330
        /*7008*/ 	.word	0x000000ff
        /*700c*/ 	.word	0x00000030
        /*7010*/ 	.short	0x0100
        /*7012*/ 	.byte	0x09
	.zero		1


	//   ....[2]....
        /*7014*/ 	.word	0x00000340
        /*7018*/ 	.word	0x000000ff
        /*701c*/ 	.word	0x00000008
        /*7020*/ 	.short	0x0100
        /*7022*/ 	.byte	0x09
	.zero		1


	//   ....[3]....
        /*7024*/ 	.word	0x00000350
        /*7028*/ 	.word	0x000000ff
        /*702c*/ 	.word	0x00000038
        /*7030*/ 	.short	0x0100
        /*7032*/ 	.byte	0x09
	.zero		1


	//   ....[4]....
        /*7034*/ 	.word	0x00000360
        /*7038*/ 	.word	0x000000ff
        /*703c*/ 	.word	0x00000010
        /*7040*/ 	.short	0x0100
        /*7042*/ 	.byte	0x09
	.zero		1


	//   ....[5]....
        /*7044*/ 	.word	0x00000370
        /*7048*/ 	.word	0x000000ff
        /*704c*/ 	.word	0x00000040
        /*7050*/ 	.short	0x0100
        /*7052*/ 	.byte	0x09
	.zero		1


	//   ....[6]....
        /*7054*/ 	.word	0x00000380
        /*7058*/ 	.word	0x000000ff
        /*705c*/ 	.word	0x00000018
        /*7060*/ 	.short	0x0100
        /*7062*/ 	.byte	0x09
	.zero		1


	//   ....[7]....
        /*7064*/ 	.word	0x00000390
        /*7068*/ 	.word	0x000000ff
        /*706c*/ 	.word	0x00000048
        /*7070*/ 	.short	0x0100
        /*7072*/ 	.byte	0x09
	.zero		1


	//   ....[8]....
        /*7074*/ 	.word	0x000003a0
        /*7078*/ 	.word	0x000000ff
        /*707c*/ 	.word	0x00000020
        /*7080*/ 	.short	0x0100
        /*7082*/ 	.byte	0x09
	.zero		1


	//   ....[9]....
        /*7084*/ 	.word	0x000003b0
        /*7088*/ 	.word	0x000000ff
        /*708c*/ 	.word	0x00000050
        /*7090*/ 	.short	0x0100
        /*7092*/ 	.byte	0x09
	.zero		1


	//   ....[10]....
        /*7094*/ 	.word	0x000003c0
        /*7098*/ 	.word	0x000000ff
        /*709c*/ 	.word	0x00000028
        /*70a0*/ 	.short	0x0100
        /*70a2*/ 	.byte	0x09
	.zero		1


	//   ....[11]....
        /*70a4*/ 	.word	0x000003d0
        /*70a8*/ 	.word	0x000000ff
        /*70ac*/ 	.word	0x00000058
        /*70b0*/ 	.short	0x0100
        /*70b2*/ 	.byte	0x09
	.zero		1


	//   ....[12]....
        /*70b4*/ 	.word	0x000007a0
        /*70b8*/ 	.word	0x000000ff
        /*70bc*/ 	.word	0x00000070
        /*70c0*/ 	.short	0x0100
        /*70c2*/ 	.byte	0x06
	.zero		1


	//   ....[13]....
        /*70c4*/ 	.word	0x00000820
        /*70c8*/ 	.word	0x000000ff
        /*70cc*/ 	.word	0x00000078
        /*70d0*/ 	.short	0x0100
        /*70d2*/ 	.byte	0x06
	.zero		1


	//   ....[14]....
        /*70d4*/ 	.word	0x00003270
        /*70d8*/ 	.word	0x000000ff
        /*70dc*/ 	.word	0x00000000
        /*70e0*/ 	.short	0x010a
        /*70e2*/ 	.byte	0x07
	.zero		1


	//   ....[15]....
        /*70e4*/ 	.word	0x000032d0
        /*70e8*/ 	.word	0x000000ff
        /*70ec*/ 	.word	0x00000000
        /*70f0*/ 	.short	0x010a
        /*70f2*/ 	.byte	0x07
	.zero		1


	//   ....[16]....
        /*70f4*/ 	.word	0x00008190
        /*70f8*/ 	.word	0x000000ff
        /*70fc*/ 	.word	0x00000000
        /*7100*/ 	.short	0x010a
        /*7102*/ 	.byte	0x10
	.zero		1


	//   ....[17]....
        /*7104*/ 	.word	0x000081d0
        /*7108*/ 	.word	0x000000ff
        /*710c*/ 	.word	0x00000000
        /*7110*/ 	.short	0x010a
        /*7112*/ 	.byte	0x10
	.zero		1


	//   ....[18]....
        /*7114*/ 	.word	0x0000dc10
        /*7118*/ 	.word	0x00000008
        /*711c*/ 	.word	0x00000000
        /*7120*/ 	.short	0x0101
        /*7122*/ 	.byte	0x3f
	.zero		1


	//   ....[19]....
        /*7124*/ 	.word	0x00011d70
        /*7128*/ 	.word	0x00000006
        /*712c*/ 	.word	0x00000000
        /*7130*/ 	.short	0x0101
        /*7132*/ 	.byte	0x3f
	.zero		1


	//   ....[20]....
        /*7134*/ 	.word	0x0002f490
        /*7138*/ 	.word	0x0000000f
        /*713c*/ 	.word	0x00000030
        /*7140*/ 	.short	0x010a
        /*7142*/ 	.byte	0x3f
	.zero		1


	//   ....[21]....
        /*7144*/ 	.word	0x0002f820
        /*7148*/ 	.word	0x00000002
        /*714c*/ 	.word	0x00000078
        /*7150*/ 	.short	0x0101
        /*7152*/ 	.byte	0x3f
	.zero		1


	//   ....[22]....
        /*7154*/ 	.word	0x0002fff0
        /*7158*/ 	.word	0x00000003
        /*715c*/ 	.word	0x00000000
        /*7160*/ 	.short	0x010a
        /*7162*/ 	.byte	0x3f
	.zero		1


	//   ....[23]....
        /*7164*/ 	.word	0x00030080
        /*7168*/ 	.word	0x00000003
        /*716c*/ 	.word	0x00000000
        /*7170*/ 	.short	0x010a
        /*7172*/ 	.byte	0x3f
	.zero		1


	//   ....[24]....
        /*7174*/ 	.word	0x00030110
        /*7178*/ 	.word	0x00000003
        /*717c*/ 	.word	0x00000000
        /*7180*/ 	.short	0x010a
        /*7182*/ 	.byte	0x3f
	.zero		1


	//   ....[25]....
        /*7184*/ 	.word	0x000301a0
        /*7188*/ 	.word	0x00000003
        /*718c*/ 	.word	0x00000000
        /*7190*/ 	.short	0x010a
        /*7192*/ 	.byte	0x3f
	.zero		1


	//   ....[26]....
        /*7194*/ 	.word	0x00030230
        /*7198*/ 	.word	0x00000003
        /*719c*/ 	.word	0x00000000
        /*71a0*/ 	.short	0x010a
        /*71a2*/ 	.byte	0x3f
	.zero		1


	//   ....[27]....
        /*71a4*/ 	.word	0x000302c0
        /*71a8*/ 	.word	0x00000003
        /*71ac*/ 	.word	0x00000000
        /*71b0*/ 	.short	0x010a
        /*71b2*/ 	.byte	0x3f
	.zero		1


	//   ....[28]....
        /*71b4*/ 	.word	0x00030330
        /*71b8*/ 	.word	0x00000007
        /*71bc*/ 	.word	0x00000000
        /*71c0*/ 	.short	0x010a
        /*71c2*/ 	.byte	0x3f
	.zero		1


	//   ....[29]....
        /*71c4*/ 	.word	0x000303a0
        /*71c8*/ 	.word	0x00000000
        /*71cc*/ 	.word	0x00000000
        /*71d0*/ 	.short	0x010a
        /*71d2*/ 	.byte	0x3f
	.zero		1


	//   ....[30]....
        /*71d4*/ 	.word	0x00030480
        /*71d8*/ 	.word	0x0000000f
        /*71dc*/ 	.word	0x00000030
        /*71e0*/ 	.short	0x010a
        /*71e2*/ 	.byte	0x3f
	.zero		1


	//   ....[31]....
        /*71e4*/ 	.word	0x00030550
        /*71e8*/ 	.word	0x00000003
        /*71ec*/ 	.word	0x00000000
        /*71f0*/ 	.short	0x010a
        /*71f2*/ 	.byte	0x3f
	.zero		1


	//   ....[32]....
        /*71f4*/ 	.word	0x000305a0
        /*71f8*/ 	.word	0x00000003
        /*71fc*/ 	.word	0x00000000
        /*7200*/ 	.short	0x010a
        /*7202*/ 	.byte	0x3f
	.zero		1


	//   ....[33]....
        /*7204*/ 	.word	0x000305f0
        /*7208*/ 	.word	0x00000003
        /*720c*/ 	.word	0x00000000
        /*7210*/ 	.short	0x010a
        /*7212*/ 	.byte	0x3f
	.zero		1


	//   ....[34]....
        /*7214*/ 	.word	0x00030640
        /*7218*/ 	.word	0x00000003
        /*721c*/ 	.word	0x00000000
        /*7220*/ 	.short	0x010a
        /*7222*/ 	.byte	0x3f
	.zero		1


	//   ....[35]....
        /*7224*/ 	.word	0x00030690
        /*7228*/ 	.word	0x00000003
        /*722c*/ 	.word	0x00000000
        /*7230*/ 	.short	0x010a
        /*7232*/ 	.byte	0x3f
	.zero		1


	//----- nvinfo : EIATTR_NUM_MBARRIERS
	.align		4
.L_30:
        /*7234*/ 	.byte	0x03, 0x38
        /*7236*/ 	.short	0x000e


	//----- nvinfo : EIATTR_EXIT_INSTR_OFFSETS
	.align		4
        /*7238*/ 	.byte	0x04, 0x1c
        /*723a*/ 	.short	(.L_32 - .L_31)


	//   ....[0]....
.L_31:
        /*723c*/ 	.word	0x00000a30


	//   ....[1]....
        /*7240*/ 	.word	0x000012d0


	//   ....[2]....
        /*7244*/ 	.word	0x0002eb80


	//   ....[3]....
        /*7248*/ 	.word	0x0002f140


	//   ....[4]....
        /*724c*/ 	.word	0x00030310


	//----- nvinfo : EIATTR_MAX_THREADS
	.align		4
.L_32:
        /*7250*/ 	.byte	0x04, 0x05
        /*7252*/ 	.short	(.L_34 - .L_33)
.L_33:
        /*7254*/ 	.word	0x00000180
        /*7258*/ 	.word	0x00000001
        /*725c*/ 	.word	0x00000001


	//----- nvinfo : EIATTR_CRS_STACK_SIZE
	.align		4
.L_34:
        /*7260*/ 	.byte	0x04, 0x1e
        /*7262*/ 	.short	(.L_36 - .L_35)
.L_35:
        /*7264*/ 	.word	0x00000000


	//----- nvinfo : EIATTR_CBANK_PARAM_SIZE
	.align		4
.L_36:
        /*7268*/ 	.byte	0x03, 0x19
        /*726a*/ 	.short	0x0470


	//----- nvinfo : EIATTR_PARAM_CBANK
	.align		4
        /*726c*/ 	.byte	0x04, 0x0a
        /*726e*/ 	.short	(.L_38 - .L_37)
	.align		4
.L_37:
        /*7270*/ 	.word	index@(.nv.constant0._ZN7cutlass13device_kernelINS_4gemm6kernel13GemmUniversalIN4cute5tupleIJiiiiEEENS1_10collective13CollectiveMmaINS1_37MainloopSm90TmaGmmaWarpSpecializedFP8ILi6ENS5_IJNS4_1CILi2EEENSA_ILi1EEESC_EEENS1_35KernelTmaWarpSpecializedCooperativeEEENS5_IJNSA_ILi384EEENSA_ILi192EEENSA_ILi64EEEEEENS_12float_e4m3_tENS5_IJlSC_lEEESK_SL_NS4_8TiledMMAINS4_8MMA_AtomIJNS4_4SM904GMMA31MMA_64x192x32_F32E4M3E4M3_SS_TNILNSP_7ScaleInE1ELSR_1EEEEEENS4_6LayoutISD_NS5_IJSC_NSA_ILi0EEESV_EEEEENS5_IJNS4_10UnderscoreESY_SY_EEEEENS4_13SM90_TMA_LOADENS4_14ComposedLayoutINS4_7SwizzleILi2ELi4ELi3EEENS4_18smem_ptr_flag_bitsILi8EEENSU_INS5_IJNSA_ILi8EEESI_EEENS5_IJSI_SC_EEEEEEEvNS4_8identityENS4_23SM90_TMA_LOAD_MULTICASTES1B_vS1C_EENS_8epilogue10collective6detail29Sm90TmaWarpSpecializedAdapterINS1G_15DefaultEpilogueISK_SL_SL_NS1F_6thread17LinearCombinationISK_Li1EffLNS1K_9ScaleType4KindE0ELNS_15FloatRoundStyleE2ESK_EENS1_15EpilogueDefaultEEEEEvvEEEEvNT_6ParamsE)
        /*7274*/ 	.short	0x0210
        /*7276*/ 	.short	0x0470


	//----- nvinfo : EIATTR_SW_WAR
	.align		4
.L_38:
        /*7278*/ 	.byte	0x04, 0x36
        /*727a*/ 	.short	(.L_40 - .L_39)
.L_39:
        /*727c*/ 	.word	0x00000008
.L_40:


//--------------------- .nv.callgraph             --------------------------
	.section	.nv.callgraph,"",@"SHT_CUDA_CALLGRAPH"
	.align	4
	.sectionentsize	8
	.align		4
        /*0000*/ 	.word	0x00000000
	.align		4
        /*0004*/ 	.word	0xffffffff
	.align		4
        /*0008*/ 	.word	0x00000000
	.align		4
        /*000c*/ 	.word	0xfffffffe
	.align		4
        /*0010*/ 	.word	0x00000000
	.align		4
        /*0014*/ 	.word	0xfffffffd
	.align		4
        /*0018*/ 	.word	0x00000000
	.align		4
        /*001c*/ 	.word	0xfffffffc


//--------------------- .nv.constant4             --------------------------
	.section	.nv.constant4,"a",@progbits
	.align	8
	.align		8
.nv.constant4:
        /*0000*/ 	.dword	_ZN39_INTERNAL_a1e9c895_4_k_cu_ef287eda_69474cuda3std3__45__cpo5beginE
	.align		8
        /*0008*/ 	.dword	_ZN39_INTERNAL_a1e9c895_4_k_cu_ef287eda_69474cuda3std3__45__cpo3endE
	.align		8
        /*0010*/ 	.dword	_ZN39_INTERNAL_a1e9c895_4_k_cu_ef287eda_69474cuda3std3__45__cpo6cbeginE
	.align		8
        /*0018*/ 	.dword	_ZN39_INTERNAL_a1e9c895_4_k_cu_ef287eda_69474cuda3std3__45__cpo4cendE
	.align		8
        /*0020*/ 	.dword	_ZN39_INTERNAL_a1e9c895_4_k_cu_ef287eda_69474cuda3std3__441_GLOBAL__N__a1e9c895_4_k_cu_ef287eda_69476ignoreE
	.align		8
        /*0028*/ 	.dword	_ZN39_INTERNAL_a1e9c895_4_k_cu_ef287eda_69474cuda3std3__419piecewise_constructE
	.align		8
        /*0030*/ 	.dword	_ZN39_INTERNAL_a1e9c895_4_k_cu_ef287eda_69474cuda3std3__48in_placeE
	.align		8
        /*0038*/ 	.dword	_ZN39_INTERNAL_a1e9c895_4_k_cu_ef287eda_69474cuda3std6ranges3__45__cpo4swapE
	.align		8
        /*0040*/ 	.dword	_ZN39_INTERNAL_a1e9c895_4_k_cu_ef287eda_69474cuda3std6ranges3__45__cpo9iter_moveE
	.align		8
        /*0048*/ 	.dword	_ZN39_INTERNAL_a1e9c895_4_k_cu_ef287eda_69474cute7productE
	.align		8
        /*0050*/ 	.dword	_ZN39_INTERNAL_a1e9c895_4_k_cu_ef287eda_69474cute1_E


//--------------------- .text._ZN7cutlass13device_kernelINS_4gemm6kernel13GemmUniversalIN4cute5tupleIJiiiiEEENS1_10collective13CollectiveMmaINS1_37MainloopSm90TmaGmmaWarpSpecializedFP8ILi6ENS5_IJNS4_1CILi2EEENSA_ILi1EEESC_EEENS1_35KernelTmaWarpSpecializedCooperativeEEENS5_IJNSA_ILi384EEENSA_ILi192EEENSA_ILi64EEEEEENS_12float_e4m3_tENS5_IJlSC_lEEESK_SL_NS4_8TiledMMAINS4_8MMA_AtomIJNS4_4SM904GMMA31MMA_64x192x32_F32E4M3E4M3_SS_TNILNSP_7ScaleInE1ELSR_1EEEEEENS4_6LayoutISD_NS5_IJSC_NSA_ILi0EEESV_EEEEENS5_IJNS4_10UnderscoreESY_SY_EEEEENS4_13SM90_TMA_LOADENS4_14ComposedLayoutINS4_7SwizzleILi2ELi4ELi3EEENS4_18smem_ptr_flag_bitsILi8EEENSU_INS5_IJNSA_ILi8EEESI_EEENS5_IJSI_SC_EEEEEEEvNS4_8identityENS4_23SM90_TMA_LOAD_MULTICASTES1B_vS1C_EENS_8epilogue10collective6detail29Sm90TmaWarpSpecializedAdapterINS1G_15DefaultEpilogueISK_SL_SL_NS1F_6thread17LinearCombinationISK_Li1EffLNS1K_9ScaleType4KindE0ELNS_15FloatRoundStyleE2ESK_EENS1_15EpilogueDefaultEEEEEvvEEEEvNT_6ParamsE --------------------------
	.section	.text._ZN7cutlass13device_kernelINS_4gemm6kernel13GemmUniversalIN4cute5tupleIJiiiiEEENS1_10collective13CollectiveMmaINS1_37MainloopSm90TmaGmmaWarpSpecializedFP8ILi6ENS5_IJNS4_1CILi2EEENSA_ILi1EEESC_EEENS1_35KernelTmaWarpSpecializedCooperativeEEENS5_IJNSA_ILi384EEENSA_ILi192EEENSA_ILi64EEEEEENS_12float_e4m3_tENS5_IJlSC_lEEESK_SL_NS4_8TiledMMAINS4_8MMA_AtomIJNS4_4SM904GMMA31MMA_64x192x32_F32E4M3E4M3_SS_TNILNSP_7ScaleInE1ELSR_1EEEEEENS4_6LayoutISD_NS5_IJSC_NSA_ILi0EEESV_EEEEENS5_IJNS4_10UnderscoreESY_SY_EEEEENS4_13SM90_TMA_LOADENS4_14ComposedLayoutINS4_7SwizzleILi2ELi4ELi3EEENS4_18smem_ptr_flag_bitsILi8EEENSU_INS5_IJNSA_ILi8EEESI_EEENS5_IJSI_SC_EEEEEEEvNS4_8identityENS4_23SM90_TMA_LOAD_MULTICASTES1B_vS1C_EENS_8epilogue10collective6detail29Sm90TmaWarpSpecializedAdapterINS1G_15DefaultEpilogueISK_SL_SL_NS1F_6thread17LinearCombinationISK_Li1EffLNS1K_9ScaleType4KindE0ELNS_15FloatRoundStyleE2ESK_EENS1_15EpilogueDefaultEEEEEvvEEEEvNT_6ParamsE,"ax",@progbits
	.align	128
.text._ZN7cutlass13device_kernelINS_4gemm6kernel13GemmUniversalIN4cute5tupleIJiiiiEEENS1_10collective13CollectiveMmaINS1_37MainloopSm90TmaGmmaWarpSpecializedFP8ILi6ENS5_IJNS4_1CILi2EEENSA_ILi1EEESC_EEENS1_35KernelTmaWarpSpecializedCooperativeEEENS5_IJNSA_ILi384EEENSA_ILi192EEENSA_ILi64EEEEEENS_12float_e4m3_tENS5_IJlSC_lEEESK_SL_NS4_8TiledMMAINS4_8MMA_AtomIJNS4_4SM904GMMA31MMA_64x192x32_F32E4M3E4M3_SS_TNILNSP_7ScaleInE1ELSR_1EEEEEENS4_6LayoutISD_NS5_IJSC_NSA_ILi0EEESV_EEEEENS5_IJNS4_10UnderscoreESY_SY_EEEEENS4_13SM90_TMA_LOADENS4_14ComposedLayoutINS4_7SwizzleILi2ELi4ELi3EEENS4_18smem_ptr_flag_bitsILi8EEENSU_INS5_IJNSA_ILi8EEESI_EEENS5_IJSI_SC_EEEEEEEvNS4_8identityENS4_23SM90_TMA_LOAD_MULTICASTES1B_vS1C_EENS_8epilogue10collective6detail29Sm90TmaWarpSpecializedAdapterINS1G_15DefaultEpilogueISK_SL_SL_NS1F_6thread17LinearCombinationISK_Li1EffLNS1K_9ScaleType4KindE0ELNS_15FloatRoundStyleE2ESK_EENS1_15EpilogueDefaultEEEEEvvEEEEvNT_6ParamsE:
        .type           _ZN7cutlass13device_kernelINS_4gemm6kernel13GemmUniversalIN4cute5tupleIJiiiiEEENS1_10collective13CollectiveMmaINS1_37MainloopSm90TmaGmmaWarpSpecializedFP8ILi6ENS5_IJNS4_1CILi2EEENSA_ILi1EEESC_EEENS1_35KernelTmaWarpSpecializedCooperativeEEENS5_IJNSA_ILi384EEENSA_ILi192EEENSA_ILi64EEEEEENS_12float_e4m3_tENS5_IJlSC_lEEESK_SL_NS4_8TiledMMAINS4_8MMA_AtomIJNS4_4SM904GMMA31MMA_64x192x32_F32E4M3E4M3_SS_TNILNSP_7ScaleInE1ELSR_1EEEEEENS4_6LayoutISD_NS5_IJSC_NSA_ILi0EEESV_EEEEENS5_IJNS4_10UnderscoreESY_SY_EEEEENS4_13SM90_TMA_LOADENS4_14ComposedLayoutINS4_7SwizzleILi2ELi4ELi3EEENS4_18smem_ptr_flag_bitsILi8EEENSU_INS5_IJNSA_ILi8EEESI_EEENS5_IJSI_SC_EEEEEEEvNS4_8identityENS4_23SM90_TMA_LOAD_MULTICASTES1B_vS1C_EENS_8epilogue10collective6detail29Sm90TmaWarpSpecializedAdapterINS1G_15DefaultEpilogueISK_SL_SL_NS1F_6thread17LinearCombinationISK_Li1EffLNS1K_9ScaleType4KindE0ELNS_15FloatRoundStyleE2ESK_EENS1_15EpilogueDefaultEEEEEvvEEEEvNT_6ParamsE,@function
        .size           _ZN7cutlass13device_kernelINS_4gemm6kernel13GemmUniversalIN4cute5tupleIJiiiiEEENS1_10collective13CollectiveMmaINS1_37MainloopSm90TmaGmmaWarpSpecializedFP8ILi6ENS5_IJNS4_1CILi2EEENSA_ILi1EEESC_EEENS1_35KernelTmaWarpSpecializedCooperativeEEENS5_IJNSA_ILi384EEENSA_ILi192EEENSA_ILi64EEEEEENS_12float_e4m3_tENS5_IJlSC_lEEESK_SL_NS4_8TiledMMAINS4_8MMA_AtomIJNS4_4SM904GMMA31MMA_64x192x32_F32E4M3E4M3_SS_TNILNSP_7ScaleInE1ELSR_1EEEEEENS4_6LayoutISD_NS5_IJSC_NSA_ILi0EEESV_EEEEENS5_IJNS4_10UnderscoreESY_SY_EEEEENS4_13SM90_TMA_LOADENS4_14ComposedLayoutINS4_7SwizzleILi2ELi4ELi3EEENS4_18smem_ptr_flag_bitsILi8EEENSU_INS5_IJNSA_ILi8EEESI_EEENS5_IJSI_SC_EEEEEEEvNS4_8identityENS4_23SM90_TMA_LOAD_MULTICASTES1B_vS1C_EENS_8epilogue10collective6detail29Sm90TmaWarpSpecializedAdapterINS1G_15DefaultEpilogueISK_SL_SL_NS1F_6thread17LinearCombinationISK_Li1EffLNS1K_9ScaleType4KindE0ELNS_15FloatRoundStyleE2ESK_EENS1_15EpilogueDefaultEEEEEvvEEEEvNT_6ParamsE,(.L_x_84 - _ZN7cutlass13device_kernelINS_4gemm6kernel13GemmUniversalIN4cute5tupleIJiiiiEEENS1_10collective13CollectiveMmaINS1_37MainloopSm90TmaGmmaWarpSpecializedFP8ILi6ENS5_IJNS4_1CILi2EEENSA_ILi1EEESC_EEENS1_35KernelTmaWarpSpecializedCooperativeEEENS5_IJNSA_ILi384EEENSA_ILi192EEENSA_ILi64EEEEEENS_12float_e4m3_tENS5_IJlSC_lEEESK_SL_NS4_8TiledMMAINS4_8MMA_AtomIJNS4_4SM904GMMA31MMA_64x192x32_F32E4M3E4M3_SS_TNILNSP_7ScaleInE1ELSR_1EEEEEENS4_6LayoutISD_NS5_IJSC_NSA_ILi0EEESV_EEEEENS5_IJNS4_10UnderscoreESY_SY_EEEEENS4_13SM90_TMA_LOADENS4_14ComposedLayoutINS4_7SwizzleILi2ELi4ELi3EEENS4_18smem_ptr_flag_bitsILi8EEENSU_INS5_IJNSA_ILi8EEESI_EEENS5_IJSI_SC_EEEEEEEvNS4_8identityENS4_23SM90_TMA_LOAD_MULTICASTES1B_vS1C_EENS_8epilogue10collective6detail29Sm90TmaWarpSpecializedAdapterINS1G_15DefaultEpilogueISK_SL_SL_NS1F_6thread17LinearCombinationISK_Li1EffLNS1K_9ScaleType4KindE0ELNS_15FloatRoundStyleE2ESK_EENS1_15EpilogueDefaultEEEEEvvEEEEvNT_6ParamsE)
        .other          _ZN7cutlass13device_kernelINS_4gemm6kernel13GemmUniversalIN4cute5tupleIJiiiiEEENS1_10collective13CollectiveMmaINS1_37MainloopSm90TmaGmmaWarpSpecializedFP8ILi6ENS5_IJNS4_1CILi2EEENSA_ILi1EEESC_EEENS1_35KernelTmaWarpSpecializedCooperativeEEENS5_IJNSA_ILi384EEENSA_ILi192EEENSA_ILi64EEEEEENS_12float_e4m3_tENS5_IJlSC_lEEESK_SL_NS4_8TiledMMAINS4_8MMA_AtomIJNS4_4SM904GMMA31MMA_64x192x32_F32E4M3E4M3_SS_TNILNSP_7ScaleInE1ELSR_1EEEEEENS4_6LayoutISD_NS5_IJSC_NSA_ILi0EEESV_EEEEENS5_IJNS4_10UnderscoreESY_SY_EEEEENS4_13SM90_TMA_LOADENS4_14ComposedLayoutINS4_7SwizzleILi2ELi4ELi3EEENS4_18smem_ptr_flag_bitsILi8EEENSU_INS5_IJNSA_ILi8EEESI_EEENS5_IJSI_SC_EEEEEEEvNS4_8identityENS4_23SM90_TMA_LOAD_MULTICASTES1B_vS1C_EENS_8epilogue10collective6detail29Sm90TmaWarpSpecializedAdapterINS1G_15DefaultEpilogueISK_SL_SL_NS1F_6thread17LinearCombinationISK_Li1EffLNS1K_9ScaleType4KindE0ELNS_15FloatRoundStyleE2ESK_EENS1_15EpilogueDefaultEEEEEvvEEEEvNT_6ParamsE,@"STO_CUDA_ENTRY STV_DEFAULT"
_ZN7cutlass13device_kernelINS_4gemm6kernel13GemmUniversalIN4cute5tupleIJiiiiEEENS1_10collective13CollectiveMmaINS1_37MainloopSm90TmaGmmaWarpSpecializedFP8ILi6ENS5_IJNS4_1CILi2EEENSA_ILi1EEESC_EEENS1_35KernelTmaWarpSpecializedCooperativeEEENS5_IJNSA_ILi384EEENSA_ILi192EEENSA_ILi64EEEEEENS_12float_e4m3_tENS5_IJlSC_lEEESK_SL_NS4_8TiledMMAINS4_8MMA_AtomIJNS4_4SM904GMMA31MMA_64x192x32_F32E4M3E4M3_SS_TNILNSP_7ScaleInE1ELSR_1EEEEEENS4_6LayoutISD_NS5_IJSC_NSA_ILi0EEESV_EEEEENS5_IJNS4_10UnderscoreESY_SY_EEEEENS4_13SM90_TMA_LOADENS4_14ComposedLayoutINS4_7SwizzleILi2ELi4ELi3EEENS4_18smem_ptr_flag_bitsILi8EEENSU_INS5_IJNSA_ILi8EEESI_EEENS5_IJSI_SC_EEEEEEEvNS4_8identityENS4_23SM90_TMA_LOAD_MULTICASTES1B_vS1C_EENS_8epilogue10collective6detail29Sm90TmaWarpSpecializedAdapterINS1G_15DefaultEpilogueISK_SL_SL_NS1F_6thread17LinearCombinationISK_Li1EffLNS1K_9ScaleType4KindE0ELNS_15FloatRoundStyleE2ESK_EENS1_15EpilogueDefaultEEEEEvvEEEEvNT_6ParamsE:
[----:B------:R-:W0:Y:S02]  /*0000*/  LDC R1, c[0x0][0x28] ;  /* 0x00000a00ff017b82 */ /* 0x000e240000000800 */
[----:B0-----:R-:W-:Y:S01]  /*0010*/  VIADD R1, R1, 0xfffff770 ;  /* 0xfffff77001017836 */ /* 0x001fe20000000000 */
[----:B------:R-:W0:Y:S01]  /*0020*/  S2R R4, SR_TID.X ;  /* 0x0000000000047919 */ /* 0x000e220000002100 */
[----:B------:R-:W-:Y:S01]  /*0030*/  ELECT P0, URZ, PT ;  /* 0x00000000003f782f */ /* 0x000fe20003800000 */
[----:B------:R-:W-:Y:S01]  /*0040*/  BSSY B0, `(.L_x_0) ;  /* 0x0000015000007945 */ /* 0x000fe20003800000 */
[--C-:B0-----:R-:W-:Y:S02]  /*0050*/  SHF.R.U32.HI R0, RZ, 0x5, R4.reuse ;  /* 0x00000005ff007819 */ /* 0x101fe40000011604 */
[----:B------:R-:W-:-:S03]  /*0060*/  SHF.R.U32.HI R2, RZ, 0x7, R4 ;  /* 0x00000007ff027819 */ /* 0x000fc60000011604 */
[----:B------:R-:W0:Y:S04]  /*0070*/  SHFL.IDX PT, R3, R0, RZ, 0x1f ;  /* 0x00001fff00037589 */ /* 0x000e2800000e0000 */
[----:B------:R-:W1:Y:S01]  /*0080*/  SHFL.IDX PT, R2, R2, RZ, 0x1f ;  /* 0x00001fff02027589 */ /* 0x000e6200000e0000 */
[----:B0-----:R-:W-:Y:S02]  /*0090*/  R2UR UR4, R3 ;  /* 0x00000000030472ca */ /* 0x001fe400000e0000 */
[----:B-1----:R-:W-:-:S11]  /*00a0*/  R2UR UR6, R2 ;  /* 0x00000000020672ca */ /* 0x002fd600000e0000 */
[----:B------:R-:W-:Y:S02]  /*00b0*/  USHF.R.S32.HI UR5, URZ, 0x1f, UR4 ;  /* 0x0000001f3f057899 */ /* 0x000fe40008011404 */
[----:B------:R-:W-:Y:S02]  /*00c0*/  ISETP.NE.OR P0, PT, RZ, UR4, !P0 ;  /* 0x00000004ff007c0c */ /* 0x000fe4000c705670 */
[----:B------:R-:W-:-:S04]  /*00d0*/  ULEA.HI UR5, UR5, UR4, URZ, 0x2 ;  /* 0x0000000405057291 */ /* 0x000fc8000f8f103f */
[----:B------:R-:W-:-:S04]  /*00e0*/  ULOP3.LUT UR5, UR5, 0xfffffffc, URZ, 0xc0, !UPT ;  /* 0xfffffffc05057892 */ /* 0x000fc8000f8ec03f */
[----:B------:R-:W-:-:S03]  /*00f0*/  UIADD3 UR8, UR4, -UR5, URZ ;  /* 0x8000000504087290 */ /* 0x000fc6000fffe03f */
[----:B------:R-:W-:Y:S09]  /*0100*/  @P0 BRA `(.L_x_1) ;  /* 0x0000000000200947 */ /* 0x000ff20003800000 */
[----:B------:R-:W-:Y:S02]  /*0110*/  ULDC.64 UR4, c[0x0][0x198] ;  /* 0x0000660000047ab9 */ /* 0x000fe40000000a00 */
[----:B------:R-:W-:Y:S02]  /*0120*/  UIADD3 UR10, UP0, UR4, 0xf0, URZ ;  /* 0x000000f0040a7890 */ /* 0x000fe4000ff1e03f */
[----:B------:R-:W-:Y:S02]  /*0130*/  UIADD3 UR4, UP1, UR4, 0x1f0, URZ ;  /* 0x000001f004047890 */ /* 0x000fe4000ff3e03f */
[----:B------:R-:W-:Y:S02]  /*0140*/  UIADD3.X UR11, URZ, UR5, URZ, UP0, !UPT ;  /* 0x000000053f0b7290 */ /* 0x000fe400087fe43f */
[----:B------:R-:W-:-:S07]  /*0150*/  UIADD3.X UR5, URZ, UR5, URZ, UP1, !UPT ;  /* 0x000000053f057290 */ /* 0x000fce0008ffe43f */
[----:B------:R0:W-:Y:S02]  /*0160*/  UTMACCTL.PF [UR10] ;  /* 0x000000000a0079b9 */ /* 0x0001e40008040000 */
[----:B------:R0:W-:Y:S02]  /*0170*/  UTMACCTL.PF [UR4] ;  /* 0x00000000040079b9 */ /* 0x0001e40008040000 */
[----:B0-----:R-:W-:Y:S01]  /*0180*/  NOP ;  /* 0x0000000000007918 */ /* 0x001fe20000000000 */
.L_x_1:
[----:B------:R-:W-:Y:S05]  /*0190*/  BSYNC B0 ;  /* 0x0000000000007941 */ /* 0x000fea0003800000 */
.L_x_0:
[----:B------:R-:W0:Y:S01]  /*01a0*/  SHFL.IDX PT, R3, R0, RZ, 0x1f ;  /* 0x00001fff00037589 */ /* 0x000e2200000e0000 */
[----:B------:R-:W-:Y:S01]  /*01b0*/  UISETP.NE.AND UP0, UPT, UR8, 0x3, UPT ;  /* 0x000000030800788c */ /* 0x000fe2000bf05270 */
[----:B------:R-:W-:Y:S01]  /*01c0*/  ISETP.NE.AND P1, PT, RZ, UR6, PT ;  /* 0x00000006ff007c0c */ /* 0x000fe2000bf25270 */
[----:B------:R-:W-:Y:S02]  /*01d0*/  UIADD3 UR10, UR6, -0x1, URZ ;  /* 0xffffffff060a7890 */ /* 0x000fe4000fffe03f */
[----:B------:R-:W-:Y:S02]  /*01e0*/  UISETP.EQ.OR UP0, UPT, UR8, URZ, !UP0 ;  /* 0x0000003f0800728c */ /* 0x000fe4000c702670 */
[----:B------:R-:W-:Y:S02]  /*01f0*/  UISETP.GE.U32.AND UP1, UPT, UR10, 0x2, UPT ;  /* 0x000000020a00788c */ /* 0x000fe4000bf26070 */
[----:B------:R-:W-:-:S04]  /*0200*/  UISETP.EQ.AND UP0, UPT, UR6, URZ, UP0 ;  /* 0x0000003f0600728c */ /* 0x000fc80008702270 */
[----:B------:R-:W-:-:S04]  /*0210*/  USEL UR13, URZ, 0x1, !UP0 ;  /* 0x000000013f0d7887 */ /* 0x000fc8000c000000 */
[----:B------:R-:W-:Y:S01]  /*0220*/  USEL UR13, UR13, 0x2, UP1 ;  /* 0x000000020d0d7887 */ /* 0x000fe20008800000 */
[----:B0-----:R-:W-:-:S13]  /*0230*/  ISETP.NE.AND P0, PT, R3, RZ, PT ;  /* 0x000000ff0300720c */ /* 0x001fda0003f05270 */
[----:B------:R-:W-:Y:S05]  /*0240*/  @P0 BRA `(.L_x_2) ;  /* 0x0000000000680947 */ /* 0x000fea0003800000 */
[----:B------:R-:W0:Y:S01]  /*0250*/  S2UR UR9, SR_CgaCtaId ;  /* 0x00000000000979c3 */ /* 0x000e220000008800 */
[----:B------:R-:W-:Y:S01]  /*0260*/  UMOV UR4, 0x400 ;  /* 0x0000040000047882 */ /* 0x000fe20000000000 */
[----:B------:R-:W-:Y:S01]  /*0270*/  UMOV UR5, 0x1 ;  /* 0x0000000100057882 */ /* 0x000fe20000000000 */
[----:B------:R-:W-:Y:S01]  /*0280*/  UMOV UR6, 0x4 ;  /* 0x0000000400067882 */ /* 0x000fe20000000000 */
[----:B------:R-:W-:Y:S01]  /*0290*/  ELECT P0, URZ, PT ;  /* 0x00000000003f782f */ /* 0x000fe20003800000 */
[----:B------:R-:W-:-:S04]  /*02a0*/  UIADD3 UR6, -UR6, 0x100000, URZ ;  /* 0x0010000006067890 */ /* 0x000fc8000fffe13f */
[----:B------:R-:W-:Y:S02]  /*02b0*/  USHF.L.U32 UR7, UR6, 0xb, URZ ;  /* 0x0000000b06077899 */ /* 0x000fe4000800063f */
[----:B------:R-:W-:Y:S02]  /*02c0*/  USHF.L.U32 UR6, UR6, 0x1, URZ ;  /* 0x0000000106067899 */ /* 0x000fe4000800063f */
[----:B0-----:R-:W-:Y:S02]  /*02d0*/  ULEA UR9, UR9, UR4, 0x18 ;  /* 0x0000000409097291 */ /* 0x001fe4000f8ec03f */
[----:B------:R-:W-:-:S04]  /*02e0*/  UIADD3 UR4, -UR5, 0x100000, URZ ;  /* 0x0010000005047890 */ /* 0x000fc8000fffe13f */
[----:B------:R-:W-:Y:S02]  /*02f0*/  USHF.L.U32 UR5, UR4, 0xb, URZ ;  /* 0x0000000b04057899 */ /* 0x000fe4000800063f */
[----:B------:R-:W-:Y:S01]  /*0300*/  USHF.L.U32 UR4, UR4, 0x1, URZ ;  /* 0x0000000104047899 */ /* 0x000fe2000800063f */
[----:B------:R-:W0:Y:S11]  /*0310*/  FENCE.VIEW.ASYNC.S ;  /* 0x00000000000073c6 */ /* 0x000e360000000000 */
[----:B0-----:R0:W1:Y:S01]  /*0320*/  SYNCS.EXCH.64 URZ, [UR9], UR4 ;  /* 0x00000004093f75b2 */ /* 0x0010620008000100 */
[----:B------:R0:W2:Y:S01]  /*0330*/  SYNCS.EXCH.64 URZ, [UR9+0x30], UR6 ;  /* 0x00003006093f75b2 */ /* 0x0000a20008000100 */
[----:B------:R0:W3:Y:S01]  /*0340*/  SYNCS.EXCH.64 URZ, [UR9+0x8], UR4 ;  /* 0x00000804093f75b2 */ /* 0x0000e20008000100 */
[----:B------:R0:W4:Y:S01]  /*0350*/  SYNCS.EXCH.64 URZ, [UR9+0x38], UR6 ;  /* 0x00003806093f75b2 */ /* 0x0001220008000100 */
[----:B------:R0:W0:Y:S01]  /*0360*/  SYNCS.EXCH.64 URZ, [UR9+0x10], UR4 ;  /* 0x00001004093f75b2 */ /* 0x0000220008000100 */
[----:B------:R0:W0:Y:S01]  /*0370*/  SYNCS.EXCH.64 URZ, [UR9+0x40], UR6 ;  /* 0x00004006093f75b2 */ /* 0x0000220008000100 */
[----:B------:R0:W0:Y:S01]  /*0380*/  SYNCS.EXCH.64 URZ, [UR9+0x18], UR4 ;  /* 0x00001804093f75b2 */ /* 0x0000220008000100 */
[----:B------:R0:W0:Y:S01]  /*0390*/  SYNCS.EXCH.64 URZ, [UR9+0x48], UR6 ;  /* 0x00004806093f75b2 */ /* 0x0000220008000100 */
[----:B------:R0:W0:Y:S01]  /*03a0*/  SYNCS.EXCH.64 URZ, [UR9+0x20], UR4 ;  /* 0x00002004093f75b2 */ /* 0x0000220008000100 */
[----:B------:R0:W0:Y:S01]  /*03b0*/  SYNCS.EXCH.64 URZ, [UR9+0x50], UR6 ;  /* 0x00005006093f75b2 */ /* 0x0000220008000100 */
[----:B------:R0:W0:Y:S01]  /*03c0*/  SYNCS.EXCH.64 URZ, [UR9+0x28], UR4 ;  /* 0x00002804093f75b2 */ /* 0x0000220008000100 */
[----:B------:R0:W0:Y:S01]  /*03d0*/  SYNCS.EXCH.64 URZ, [UR9+0x58], UR6 ;  /* 0x00005806093f75b2 */ /* 0x0000220008000100 */
[----:B------:R-:W-:Y:S01]  /*03e0*/  NOP ;  /* 0x0000000000007918 */ /* 0x000fe20000000000 */
.L_x_2:
[----:B------:R-:W-:Y:S01]  /*03f0*/  SHF.R.S32.HI R2, RZ, 0x1f, R4 ;  /* 0x0000001fff027819 */ /* 0x000fe20000011404 */
[----:B------:R-:W5:Y:S01]  /*0400*/  SHFL.IDX PT, R0, R0, RZ, 0x1f ;  /* 0x00001fff00007589 */ /* 0x000f6200000e0000 */
[----:B0-----:R-:W0:Y:S01]  /*0410*/  S2UR UR9, SR_CTAID.X ;  /* 0x00000000000979c3 */ /* 0x001e220000002500 */
[----:B------:R-:W-:Y:S02]  /*0420*/  ELECT P0, URZ, PT ;  /* 0x00000000003f782f */ /* 0x000fe40003800000 */
[----:B------:R-:W-:Y:S01]  /*0430*/  LEA.HI R2, R2, R4, RZ, 0x7 ;  /* 0x0000000402027211 */ /* 0x000fe200078f38ff */
[----:B------:R-:W-:Y:S01]  /*0440*/  ULDC UR4, c[0x0][0x150] ;  /* 0x0000540000047ab9 */ /* 0x000fe20000000800 */
[----:B------:R-:W-:Y:S01]  /*0450*/  SHF.R.S32.HI R6, RZ, 0x1f, R3 ;  /* 0x0000001fff067819 */ /* 0x000fe20000011403 */
[----:B------:R-:W-:Y:S01]  /*0460*/  NOP ;  /* 0x0000000000007918 */ /* 0x000fe20000000000 */
[----:B------:R-:W-:Y:S01]  /*0470*/  LOP3.LUT R2, R2, 0xffffff80, RZ, 0xc0, !PT ;  /* 0xffffff8002027812 */ /* 0x000fe200078ec0ff */
[----:B------:R-:W-:Y:S01]  /*0480*/  NOP ;  /* 0x0000000000007918 */ /* 0x000fe20000000000 */
[----:B------:R-:W-:Y:S01]  /*0490*/  LEA.HI R6, R6, R3, RZ, 0x2 ;  /* 0x0000000306067211 */ /* 0x000fe200078f10ff */
[----:B------:R-:W1:Y:S02]  /*04a0*/  LDC R8, c[0x0][0x144] ;  /* 0x00005100ff087b82 */ /* 0x000e640000000800 */
[----:B------:R-:W-:Y:S01]  /*04b0*/  IMAD.IADD R4, R4, 0x1, -R2 ;  /* 0x0000000104047824 */ /* 0x000fe200078e0a02 */
[----:B------:R-:W-:Y:S01]  /*04c0*/  LOP3.LUT R6, R6, 0x3ffffffc, RZ, 0xc0, !PT ;  /* 0x3ffffffc06067812 */ /* 0x000fe200078ec0ff */
[----:B------:R-:W2:Y:S03]  /*04d0*/  S2R R2, SR_CTAID.Y ;  /* 0x0000000000027919 */ /* 0x000ea60000002600 */
[----:B------:R-:W-:Y:S01]  /*04e0*/  SHF.R.S32.HI R5, RZ, 0x1f, R4 ;  /* 0x0000001fff057819 */ /* 0x000fe20000011404 */
[----:B------:R-:W-:Y:S01]  /*04f0*/  IMAD.IADD R6, R3, 0x1, -R6 ;  /* 0x0000000103067824 */ /* 0x000fe200078e0a06 */
[----:B------:R-:W3:Y:S02]  /*0500*/  LDC R15, c[0x0][0x148] ;  /* 0x00005200ff0f7b82 */ /* 0x000ee40000000800 */
[----:B------:R-:W-:-:S02]  /*0510*/  LEA.HI R5, R5, R4, RZ, 0x3 ;  /* 0x0000000405057211 */ /* 0x000fc400078f18ff */
[----:B-----5:R-:W-:Y:S02]  /*0520*/  ISETP.NE.OR P0, PT, R0, RZ, !P0 ;  /* 0x000000ff0000720c */ /* 0x020fe40004705670 */
[--C-:B------:R-:W-:Y:S02]  /*0530*/  SHF.R.S32.HI R0, RZ, 0x3, R5.reuse ;  /* 0x00000003ff007819 */ /* 0x100fe40000011405 */
[----:B------:R-:W-:Y:S02]  /*0540*/  SHF.R.S32.HI R5, RZ, 0x1f, R5 ;  /* 0x0000001fff057819 */ /* 0x000fe40000011405 */
[----:B0-----:R-:W-:Y:S02]  /*0550*/  I2FP.F32.U32 R7, UR9 ;  /* 0x0000000900077c45 */ /* 0x001fe40008201000 */
[----:B------:R-:W-:-:S03]  /*0560*/  LEA.HI R5, R5, R0, RZ, 0x2 ;  /* 0x0000000005057211 */ /* 0x000fc600078f10ff */
[----:B------:R-:W-:Y:S01]  /*0570*/  FMUL R7, R7, UR4 ;  /* 0x0000000407077c20 */ /* 0x000fe20008400000 */
[----:B------:R-:W-:Y:S01]  /*0580*/  LOP3.LUT R5, R5, 0xfffffffc, RZ, 0xc0, !PT ;  /* 0xfffffffc05057812 */ /* 0x000fe200078ec0ff */
[----:B------:R-:W-:Y:S01]  /*0590*/  VOTEU.ALL UP0, P0 ;  /* 0x00000000003f7886 */ /* 0x000fe20000000000 */
[----:B------:R-:W-:Y:S01]  /*05a0*/  ULDC UR4, c[0x0][0x154] ;  /* 0x0000550000047ab9 */ /* 0x000fe20000000800 */
[----:B------:R-:W-:Y:S02]  /*05b0*/  VOTEU.ALL UP1, P0 ;  /* 0x00000000003f7886 */ /* 0x000fe40000020000 */
[----:B------:R-:W0:Y:S01]  /*05c0*/  F2I.U32.TRUNC.NTZ R7, R7 ;  /* 0x0000000700077305 */ /* 0x000e22000020f000 */
[----:B------:R-:W-:Y:S01]  /*05d0*/  IMAD.IADD R5, R0, 0x1, -R5 ;  /* 0x0000000100057824 */ /* 0x000fe200078e0a05 */
[----:B------:R-:W5:Y:S01]  /*05e0*/  @!UP0 S2UR UR7, SR_CgaCtaId ;  /* 0x00000000000789c3 */ /* 0x000f620000008800 */
[----:B------:R-:W-:Y:S02]  /*05f0*/  @!UP0 UMOV UR6, 0x400 ;  /* 0x0000040000068882 */ /* 0x000fe40000000000 */
[----:B------:R-:W-:Y:S01]  /*0600*/  IMAD R5, R6, 0x4, R5 ;  /* 0x0000000406057824 */ /* 0x000fe200078e0205 */
[----:B--2---:R-:W-:-:S04]  /*0610*/  I2FP.F32.U32 R6, R2 ;  /* 0x0000000200067245 */ /* 0x004fc80000201000 */
[----:B------:R-:W-:Y:S01]  /*0620*/  LEA.HI R0, R5, R5, RZ, 0x1 ;  /* 0x0000000505007211 */ /* 0x000fe200078f08ff */
[----:B------:R-:W-:Y:S01]  /*0630*/  FMUL R6, R6, UR4 ;  /* 0x0000000406067c20 */ /* 0x000fe20008400000 */
[----:B------:R-:W-:Y:S02]  /*0640*/  UMOV UR4, 0x20 ;  /* 0x0000002000047882 */ /* 0x000fe40000000000 */
[----:B------:R-:W-:Y:S01]  /*0650*/  LOP3.LUT R0, R0, 0xfffffffe, RZ, 0xc0, !PT ;  /* 0xfffffffe00007812 */ /* 0x000fe200078ec0ff */
[----:B0-----:R-:W-:Y:S01]  /*0660*/  IMAD.MOV R13, RZ, RZ, -R7 ;  /* 0x000000ffff0d7224 */ /* 0x001fe200078e0a07 */
[----:B------:R-:W-:-:S04]  /*0670*/  @!UP0 UIADD3 UR4, -UR4, 0x100000, URZ ;  /* 0x0010000004048890 */ /* 0x000fc8000fffe13f */
[----:B------:R-:W-:Y:S02]  /*0680*/  @!UP0 USHF.L.U32 UR5, UR4, 0xb, URZ ;  /* 0x0000000b04058899 */ /* 0x000fe4000800063f */
[----:B------:R-:W-:Y:S01]  /*0690*/  @!UP0 USHF.L.U32 UR4, UR4, 0x1, URZ ;  /* 0x0000000104048899 */ /* 0x000fe2000800063f */
[----:B------:R-:W0:Y:S01]  /*06a0*/  F2I.U32.TRUNC.NTZ R6, R6 ;  /* 0x0000000600067305 */ /* 0x000e22000020f000 */
[----:B------:R-:W2:Y:S01]  /*06b0*/  LDC R7, c[0x0][0x140] ;  /* 0x00005000ff077b82 */ /* 0x000ea20000000800 */
[----:B-1----:R-:W-:Y:S02]  /*06c0*/  IMAD R13, R8, R13, UR9 ;  /* 0x00000009080d7e24 */ /* 0x002fe4000f8e020d */
[----:B------:R-:W-:-:S05]  /*06d0*/  IMAD.IADD R0, R5, 0x1, -R0 ;  /* 0x0000000105007824 */ /* 0x000fca00078e0a00 */
[----:B------:R-:W-:Y:S01]  /*06e0*/  ISETP.NE.AND P2, PT, R0, R13, PT ;  /* 0x0000000d0000720c */ /* 0x000fe20003f45270 */
[C---:B------:R-:W-:Y:S01]  /*06f0*/  IMAD.SHL.U32 R0, R5.reuse, 0x4, RZ ;  /* 0x0000000405007824 */ /* 0x040fe200078e00ff */
[----:B-----5:R-:W-:Y:S01]  /*0700*/  @!UP0 ULEA UR6, UR7, UR6, 0x18 ;  /* 0x0000000607068291 */ /* 0x020fe2000f8ec03f */
[----:B------:R-:W-:Y:S01]  /*0710*/  VOTEU.ALL UP0, P0 ;  /* 0x00000000003f7886 */ /* 0x000fe20000000000 */
[----:B------:R-:W-:Y:S01]  /*0720*/  LOP3.LUT P0, RZ, R4, 0x7, RZ, 0xc0, !PT ;  /* 0x0000000704ff7812 */ /* 0x000fe2000780c0ff */
[----:B0-----:R-:W-:Y:S01]  /*0730*/  IMAD.MOV R12, RZ, RZ, -R6 ;  /* 0x000000ffff0c7224 */ /* 0x001fe200078e0a06 */
[----:B------:R-:W-:-:S03]  /*0740*/  LOP3.LUT R9, R5, 0xc, R0, 0x78, !PT ;  /* 0x0000000c05097812 */ /* 0x000fc600078e7800 */
[----:B---3--:R-:W-:Y:S01]  /*0750*/  IMAD R5, R15, R12, R2 ;  /* 0x0000000c0f057224 */ /* 0x008fe200078e0202 */
[C---:B------:R-:W-:Y:S01]  /*0760*/  ISETP.LT.U32.AND P0, PT, R9.reuse, 0x2, !P0 ;  /* 0x000000020900780c */ /* 0x040fe20004701070 */
[----:B------:R0:W-:Y:S02]  /*0770*/  STL [R1+0x570], R9 ;  /* 0x0005700901007387 */ /* 0x0001e40000100800 */
[----:B------:R-:W-:Y:S02]  /*0780*/  @P2 LEA.HI R0, R9, R9, RZ, 0x1 ;  /* 0x0000000909002211 */ /* 0x000fe400078f08ff */
[----:B------:R-:W1:Y:S02]  /*0790*/  FENCE.VIEW.ASYNC.S ;  /* 0x00000000000073c6 */ /* 0x000e640000000000 */
[----:B-1----:R0:W1:Y:S01]  /*07a0*/  @!UP0 SYNCS.EXCH.64 URZ, [UR6+0x70], UR4 ;  /* 0x00007004063f85b2 */ /* 0x0020620008000100 */
[----:B--2---:R-:W-:Y:S02]  /*07b0*/  ISETP.EQ.U32.AND P4, PT, R7, 0x1, PT ;  /* 0x000000010700780c */ /* 0x004fe40003f82070 */
[----:B------:R-:W-:-:S04]  /*07c0*/  @P2 SHF.R.S32.HI R0, RZ, 0x1, R0 ;  /* 0x00000001ff002819 */ /* 0x000fc80000011400 */
[----:B------:R-:W-:Y:S01]  /*07d0*/  @P2 ISETP.NE.AND P3, PT, R0, R5, PT ;  /* 0x000000050000220c */ /* 0x000fe20003f65270 */
[----:B------:R-:W-:Y:S01]  /*07e0*/  IMAD.MOV.U32 R0, RZ, RZ, 0x1 ;  /* 0x00000001ff007424 */ /* 0x000fe200078e00ff */
[----:B------:R-:W-:Y:S02]  /*07f0*/  SEL R5, RZ, 0x1, !P0 ;  /* 0x00000001ff057807 */ /* 0x000fe40004000000 */
[----:B------:R-:W-:-:S04]  /*0800*/  @P2 SEL R0, RZ, 0x1, P3 ;  /* 0x00000001ff002807 */ /* 0x000fc80001800000 */
[----:B------:R-:W-:Y:S01]  /*0810*/  LOP3.LUT R0, R0, R5, RZ, 0xc0, !PT ;  /* 0x0000000500007212 */ /* 0x000fe200078ec0ff */
[----:B------:R0:W2:Y:S01]  /*0820*/  @!UP1 SYNCS.EXCH.64 URZ, [UR6+0x78], UR4 ;  /* 0x00007804063f95b2 */ /* 0x0000a20008000100 */
[----:B------:R-:W-:-:S03]  /*0830*/  NOP ;  /* 0x0000000000007918 */ /* 0x000fc60000000000 */
[----:B------:R0:W-:Y:S01]  /*0840*/  STL [R1+0x56c], R0 ;  /* 0x00056c0001007387 */ /* 0x0001e20000100800 */
[----:B-1----:R-:W-:Y:S05]  /*0850*/  @!P4 BRA `(.L_x_3) ;  /* 0x000000000008c947 */ /* 0x002fea0003800000 */
[----:B--2-4-:R-:W-:Y:S01]  /*0860*/  UCGABAR_ARV ;  /* 0x00000000000079c7 */ /* 0x014fe20008000000 */
[----:B------:R-:W-:Y:S05]  /*0870*/  BRA `(.L_x_4) ;  /* 0x0000000000047947 */ /* 0x000fea0003800000 */
.L_x_3:
[----:B--2-4-:R-:W-:Y:S01]  /*0880*/  NOP ;  /* 0x0000000000007918 */ /* 0x014fe20000000000 */
.L_x_4:
[----:B0-----:R-:W0:Y:S01]  /*0890*/  LDC R0, c[0x0][0x65c] ;  /* 0x00019700ff007b82 */ /* 0x001e220000000800 */
[----:B------:R-:W-:Y:S01]  /*08a0*/  IMAD.U32 R6, RZ, RZ, UR9 ;  /* 0x00000009ff067e24 */ /* 0x000fe2000f8e00ff */
[----:B------:R-:W-:Y:S01]  /*08b0*/  LOP3.LUT R5, R5, 0xfffffbff, RZ, 0xc0, !PT ;  /* 0xfffffbff05057812 */ /* 0x000fe200078ec0ff */
[----:B------:R-:W-:Y:S01]  /*08c0*/  IMAD.MOV.U32 R7, RZ, RZ, RZ ;  /* 0x000000ffff077224 */ /* 0x000fe200078e00ff */
[----:B0-----:R-:W-:-:S13]  /*08d0*/  ISETP.NE.AND P2, PT, R0, 0x1, PT ;  /* 0x000000010000780c */ /* 0x001fda0003f45270 */
[----:B------:R-:W0:Y:S01]  /*08e0*/  @P2 LDC R9, c[0x0][0x10] ;  /* 0x00000400ff092b82 */ /* 0x000e220000000800 */
[----:B------:R-:W-:Y:S01]  /*08f0*/  @P2 IMAD.MOV.U32 R3, RZ, RZ, RZ ;  /* 0x000000ffff032224 */ /* 0x000fe200078e00ff */
[----:B------:R-:W-:Y:S01]  /*0900*/  @P2 LOP3.LUT R5, R5, 0x400, RZ, 0xfc, !PT ;  /* 0x0000040005052812 */ /* 0x000fe200078efcff */
[----:B------:R-:W-:-:S05]  /*0910*/  @P2 IMAD.MOV.U32 R17, RZ, RZ, RZ ;  /* 0x000000ffff112224 */ /* 0x000fca00078e00ff */
[----:B------:R-:W1:Y:S01]  /*0920*/  @!P2 LDC R11, c[0x0][0xc] ;  /* 0x00000300ff0bab82 */ /* 0x000e620000000800 */
[----:B0-----:R-:W-:-:S04]  /*0930*/  @P2 IMAD.WIDE.U32 R8, R9, UR9, R2 ;  /* 0x0000000909082c25 */ /* 0x001fc8000f8e0002 */
[----:B------:R-:W-:Y:S02]  /*0940*/  @P2 IMAD.MOV.U32 R10, RZ, RZ, R8 ;  /* 0x000000ffff0a2224 */ /* 0x000fe400078e0008 */
[----:B------:R-:W-:Y:S02]  /*0950*/  @P2 IMAD.IADD R16, R9, 0x1, R17 ;  /* 0x0000000109102824 */ /* 0x000fe400078e0211 */
[----:B-1----:R-:W-:-:S04]  /*0960*/  @!P2 IMAD.WIDE.U32 R6, R2, R11, R6 ;  /* 0x0000000b0206a225 */ /* 0x002fc800078e0006 */
[----:B------:R-:W-:Y:S02]  /*0970*/  @!P2 IMAD.MOV.U32 R10, RZ, RZ, R6 ;  /* 0x000000ffff0aa224 */ /* 0x000fe400078e0006 */
[----:B------:R-:W-:-:S03]  /*0980*/  @!P2 IMAD.MOV.U32 R16, RZ, RZ, R7 ;  /* 0x000000ffff10a224 */ /* 0x000fc600078e0007 */
[----:B------:R0:W-:Y:S04]  /*0990*/  STL [R1+0x580], R10 ;  /* 0x0005800a01007387 */ /* 0x0001e80000100800 */
[----:B------:R0:W-:Y:S01]  /*09a0*/  STL [R1+0x57c], R16 ;  /* 0x00057c1001007387 */ /* 0x0001e20000100800 */
[----:B------:R-:W-:Y:S05]  /*09b0*/  @!P4 BRA `(.L_x_5) ;  /* 0x00000000000cc947 */ /* 0x000fea0003800000 */
[----:B------:R-:W-:Y:S01]  /*09c0*/  UCGABAR_WAIT ;  /* 0x0000000000007dc7 */ /* 0x000fe20008000000 */
[----:B------:R-:W-:Y:S01]  /*09d0*/  CCTL.IVALL ;  /* 0x00000000ff00798f */ /* 0x000fe20002000000 */
[----:B------:R-:W-:Y:S05]  /*09e0*/  BRA `(.L_x_6) ;  /* 0x0000000000047947 */ /* 0x000fea0003800000 */
.L_x_5:
[----:B------:R-:W-:Y:S06]  /*09f0*/  BAR.SYNC.DEFER_BLOCKING 0x0 ;  /* 0x0000000000007b1d */ /* 0x000fec0000010000 */
.L_x_6:
[----:B------:R-:W-:Y:S05]  /*0a00*/  @!P1 BRA `(.L_x_7) ;  /* 0x000002e000609947 */ /* 0x000fea0003800000 */
[----:B------:R-:W-:-:S06]  /*0a10*/  UISETP.GT.U32.AND UP0, UPT, UR10, 0x1, UPT ;  /* 0x000000010a00788c */ /* 0x000fcc000bf04070 */
[----:B------:R-:W-:-:S13]  /*0a20*/  PLOP3.LUT P0, PT, PT, PT, UP0, 0x80, 0x0 ;  /* 0x000000000000781c */ /* 0x000fda0003f0f008 */
[----:B------:R-:W-:Y:S05]  /*0a30*/  @P0 EXIT ;  /* 0x000000000000094d */ /* 0x000fea0003800000 */
[----:B------:R-:W-:Y:S01]  /*0a40*/  IMAD.MOV.U32 R6, RZ, RZ, -0x1 ;  /* 0xffffffffff067424 */ /* 0x000fe200078e00ff */
[----:B------:R-:W-:Y:S01]  /*0a50*/  ULDC.64 UR4, c[0x0][0x650] ;  /* 0x0001940000047ab9 */ /* 0x000fe20000000a00 */
[----:B------:R-:W-:Y:S01]  /*0a60*/  IMAD.MOV.U32 R4, RZ, RZ, -0x1 ;  /* 0xffffffffff047424 */ /* 0x000fe200078e00ff */
[----:B------:R-:W-:Y:S01]  /*0a70*/  ISETP.GE.U32.AND P0, PT, R10, UR4, PT ;  /* 0x000000040a007c0c */ /* 0x000fe2000bf06070 */
[----:B------:R-:W-:Y:S01]  /*0a80*/  UMOV UR9, 0xffffffff ;  /* 0xffffffff00097882 */ /* 0x000fe20000000000 */
[----:B------:R1:W-:Y:S01]  /*0a90*/  STL [R1+0x574], R6 ;  /* 0x0005740601007387 */ /* 0x0003e20000100800 */
[----:B------:R-:W-:Y:S02]  /*0aa0*/  PRMT R0, RZ, 0x7610, R0 ;  /* 0x00007610ff007816 */ /* 0x000fe40000000000 */
[----:B------:R-:W-:Y:S01]  /*0ab0*/  ISETP.GE.U32.AND.EX P0, PT, R16, UR5, PT, P0 ;  /* 0x0000000510007c0c */ /* 0x000fe2000bf06100 */
[----:B------:R1:W-:-:S12]  /*0ac0*/  STL [R1+0x578], R4 ;  /* 0x0005780401007387 */ /* 0x0003d80000100800 */
[----:B-1----:R-:W-:Y:S05]  /*0ad0*/  @P0 BRA `(.L_x_8) ;  /* 0x00000004003c0947 */ /* 0x002fea0003800000 */
[----:B------:R-:W-:Y:S01]  /*0ae0*/  ULDC.64 UR14, c[0x0][0x628] ;  /* 0x00018a00000e7ab9 */ /* 0x000fe20000000a00 */
[----:B------:R-:W1:Y:S01]  /*0af0*/  LDC.64 R8, c[0x0][0x620] ;  /* 0x00018800ff087b82 */ /* 0x000e620000000a00 */
[----:B------:R-:W-:Y:S01]  /*0b00*/  ISETP.NE.U32.AND P0, PT, RZ, UR14, PT ;  /* 0x0000000eff007c0c */ /* 0x000fe2000bf05070 */
[----:B------:R-:W-:Y:S01]  /*0b10*/  ULDC UR11, c[0x0][0x630] ;  /* 0x00018c00000b7ab9 */ /* 0x000fe20000000800 */
[----:B------:R-:W-:Y:S02]  /*0b20*/  R2UR UR4, R10 ;  /* 0x000000000a0472ca */ /* 0x000fe400000e0000 */
[----:B------:R-:W-:Y:S02]  /*0b30*/  ISETP.NE.AND.EX P0, PT, RZ, UR15, PT, P0 ;  /* 0x0000000fff007c0c */ /* 0x000fe4000bf05300 */
[----:B------:R-:W-:-:S11]  /*0b40*/  R2UR UR5, R16 ;  /* 0x00000000100572ca */ /* 0x000fd600000e0000 */
[----:B------:R-:W-:Y:S05]  /*0b50*/  @!P0 BRA `(.L_x_9) ;  /* 0x0000000000308947 */ /* 0x000fea0003800000 */
[----:B------:R-:W-:Y:S01]  /*0b60*/  R2UR UR4, R10 ;  /* 0x000000000a0472ca */ /* 0x000fe200000e0000 */
[----:B------:R-:W-:Y:S01]  /*0b70*/  ULDC UR8, c[0x0][0x634] ;  /* 0x00018d0000087ab9 */ /* 0x000fe20000000800 */
[----:B------:R-:W-:-:S11]  /*0b80*/  R2UR UR10, R16 ;  /* 0x00000000100a72ca */ /* 0x000fd600000e0000 */
[----:B------:R-:W-:-:S04]  /*0b90*/  UIADD3 UR8, UP0, UR4, UR8, URZ ;  /* 0x0000000804087290 */ /* 0x000fc8000ff1e03f */
[----:B------:R-:W-:-:S04]  /*0ba0*/  UIADD3.X UR10, URZ, UR10, URZ, UP0, !UPT ;  /* 0x0000000a3f0a7290 */ /* 0x000fc800087fe43f */
[----:B------:R-:W-:-:S04]  /*0bb0*/  UIMAD.WIDE.U32 UR4, UR10, UR14, URZ ;  /* 0x0000000e0a0472a5 */ /* 0x000fc8000f8e003f */
[----:B------:R-:W-:Y:S02]  /*0bc0*/  UIMAD.WIDE.U32 UR6, UP0, UR8, UR15, UR4 ;  /* 0x0000000f080672a5 */ /* 0x000fe4000f800004 */
[----:B------:R-:W-:Y:S02]  /*0bd0*/  UIMAD.WIDE.U32 UR4, UR8, UR14, URZ ;  /* 0x0000000e080472a5 */ /* 0x000fe4000f8e003f */
[----:B------:R-:W-:Y:S02]  /*0be0*/  UIADD3.X UR9, URZ, URZ, URZ, UP0, !UPT ;  /* 0x0000003f3f097290 */ /* 0x000fe400087fe43f */
[----:B------:R-:W-:Y:S01]  /*0bf0*/  UIADD3 URZ, UP0, UR5, UR6, URZ ;  /* 0x00000006053f7290 */ /* 0x000fe2000ff1e03f */
[----:B------:R-:W-:-:S03]  /*0c00*/  UMOV UR8, UR7 ;  /* 0x0000000700087c82 */ /* 0x000fc60008000000 */
[----:B------:R-:W-:-:S12]  /*0c10*/  UIMAD.WIDE.U32.X UR4, UR10, UR15, UR8, UP0 ;  /* 0x0000000f0a0472a5 */ /* 0x000fd800080e0408 */
.L_x_9:
[----:B------:R-:W-:Y:S01]  /*0c20*/  USHF.R.U64 UR9, UR4, UR11, UR5 ;  /* 0x0000000b04097299 */ /* 0x000fe20008001205 */
[----:B------:R-:W2:Y:S01]  /*0c30*/  LDC.64 R18, c[0x0][0x640] ;  /* 0x00019000ff127b82 */ /* 0x000ea20000000a00 */
[----:B------:R-:W-:Y:S01]  /*0c40*/  USHF.R.U32.HI UR4, URZ, UR11, UR5 ;  /* 0x0000000b3f047299 */ /* 0x000fe20008011605 */
[----:B------:R-:W-:Y:S02]  /*0c50*/  IMAD.MOV.U32 R6, RZ, RZ, R10 ;  /* 0x000000ffff067224 */ /* 0x000fe400078e000a */
[----:B------:R-:W-:Y:S01]  /*0c60*/  IMAD R22, R15, R12, R2 ;  /* 0x0000000c0f167224 */ /* 0x000fe200078e0202 */
[----:B------:R-:W-:Y:S01]  /*0c70*/  IADD3 R3, P0, RZ, -UR9, RZ ;  /* 0x80000009ff037c10 */ /* 0x000fe2000ff1e0ff */
[----:B------:R-:W-:Y:S02]  /*0c80*/  IMAD.MOV.U32 R15, RZ, RZ, 0x1 ;  /* 0x00000001ff0f7424 */ /* 0x000fe400078e00ff */
[----:B------:R-:W3:Y:S02]  /*0c90*/  LDC R4, c[0x0][0x618] ;  /* 0x00018600ff047b82 */ /* 0x000ee40000000800 */
[----:B------:R-:W-:-:S04]  /*0ca0*/  IMAD.X R7, RZ, RZ, ~UR4, P0 ;  /* 0x80000004ff077e24 */ /* 0x000fc800080e06ff */
[-C--:B-1----:R-:W-:Y:S02]  /*0cb0*/  IMAD R0, R7, R8.reuse, RZ ;  /* 0x0000000807007224 */ /* 0x082fe400078e02ff */
[----:B------:R-:W1:Y:S01]  /*0cc0*/  LDC R11, c[0x0][0x608] ;  /* 0x00018200ff0b7b82 */ /* 0x000e620000000800 */
[----:B------:R-:W-:Y:S02]  /*0cd0*/  IMAD.MOV.U32 R7, RZ, RZ, R16 ;  /* 0x000000ffff077224 */ /* 0x000fe400078e0010 */
[----:B------:R-:W-:-:S05]  /*0ce0*/  IMAD.WIDE.U32 R6, R3, R8, R6 ;  /* 0x0000000803067225 */ /* 0x000fca00078e0006 */
[----:B------:R-:W4:Y:S01]  /*0cf0*/  LDC R14, c[0x0][0x658] ;  /* 0x00019600ff0e7b82 */ /* 0x000f220000000800 */
[----:B------:R-:W-:Y:S01]  /*0d00*/  IMAD R3, R3, R9, R0 ;  /* 0x0000000903037224 */ /* 0x000fe200078e0200 */
[----:B--2---:R-:W-:-:S03]  /*0d10*/  ISETP.NE.U32.AND P0, PT, R18, RZ, PT ;  /* 0x000000ff1200720c */ /* 0x004fc60003f05070 */
[----:B------:R-:W-:Y:S01]  /*0d20*/  IMAD.IADD R3, R7, 0x1, R3 ;  /* 0x0000000107037824 */ /* 0x000fe200078e0203 */
[----:B------:R-:W-:Y:S01]  /*0d30*/  ISETP.NE.AND.EX P0, PT, R19, RZ, PT, P0 ;  /* 0x000000ff1300720c */ /* 0x000fe20003f05300 */
[----:B------:R-:W-:Y:S01]  /*0d40*/  IMAD.MOV.U32 R7, RZ, RZ, -0x1 ;  /* 0xffffffffff077424 */ /* 0x000fe200078e00ff */
[----:B0-----:R-:W0:Y:S02]  /*0d50*/  LDC R10, c[0x0][0x600] ;  /* 0x00018000ff0a7b82 */ /* 0x001e240000000800 */
[-CC-:B---3--:R-:W-:Y:S02]  /*0d60*/  SHF.R.U64 R17, R6, R4.reuse, R3.reuse ;  /* 0x0000000406117219 */ /* 0x188fe40000001203 */
[----:B------:R-:W-:-:S04]  /*0d70*/  SHF.R.U32.HI R0, RZ, R4, R3 ;  /* 0x00000004ff007219 */ /* 0x000fc80000011603 */
[----:B------:R-:W2:Y:S01]  /*0d80*/  LDC R16, c[0x0][0x648] ;  /* 0x00019200ff107b82 */ /* 0x000ea20000000800 */
[-CC-:B-1----:R-:W-:Y:S02]  /*0d90*/  SHF.R.U64 R23, R17, R11.reuse, R0.reuse ;  /* 0x0000000b11177219 */ /* 0x182fe40000001200 */
[----:B------:R-:W-:-:S05]  /*0da0*/  SHF.R.U32.HI R3, RZ, R11, R0 ;  /* 0x0000000bff037219 */ /* 0x000fca0000011600 */
[----:B------:R-:W1:Y:S01]  /*0db0*/  LDC R21, c[0x0][0x638] ;  /* 0x00018e00ff157b82 */ /* 0x000e620000000800 */
[-CC-:B----4-:R-:W-:Y:S02]  /*0dc0*/  SHF.R.U64 R12, R23, R14.reuse, R3.reuse ;  /* 0x0000000e170c7219 */ /* 0x190fe40000001203 */
[-C--:B------:R-:W-:Y:S02]  /*0dd0*/  SHF.L.U32 R0, R7, R14.reuse, RZ ;  /* 0x0000000e07007219 */ /* 0x080fe400000006ff */
[----:B------:R-:W-:Y:S01]  /*0de0*/  SHF.R.U32.HI R3, RZ, R14, R3 ;  /* 0x0000000eff037219 */ /* 0x000fe20000011603 */
[----:B------:R-:W-:Y:S01]  /*0df0*/  IMAD.MOV.U32 R2, RZ, RZ, R12 ;  /* 0x000000ffff027224 */ /* 0x000fe200078e000c */
[----:B------:R-:W-:Y:S01]  /*0e00*/  LOP3.LUT R0, RZ, R0, RZ, 0x33, !PT ;  /* 0x00000000ff007212 */ /* 0x000fe200078e33ff */
[----:B------:R-:W3:Y:S01]  /*0e10*/  LDC R20, c[0x0][0x610] ;  /* 0x00018400ff147b82 */ /* 0x000ee20000000800 */
[----:B------:R-:W-:Y:S05]  /*0e20*/  @!P0 BRA `(.L_x_10) ;  /* 0x0000000000288947 */ /* 0x000fea0003800000 */
[----:B------:R-:W4:Y:S02]  /*0e30*/  LDC R9, c[0x0][0x64c] ;  /* 0x00019300ff097b82 */ /* 0x000f240000000800 */
[----:B----4-:R-:W-:-:S05]  /*0e40*/  IADD3 R9, P0, R12, R9, RZ ;  /* 0x000000090c097210 */ /* 0x010fca0007f1e0ff */
[----:B------:R-:W-:-:S04]  /*0e50*/  IMAD.X R11, RZ, RZ, R3, P0 ;  /* 0x000000ffff0b7224 */ /* 0x000fc800000e0603 */
[----:B------:R-:W-:-:S04]  /*0e60*/  IMAD.WIDE.U32 R2, R11, R18, RZ ;  /* 0x000000120b027225 */ /* 0x000fc800078e00ff */
[----:B------:R-:W-:-:S04]  /*0e70*/  IMAD.WIDE.U32 R6, P0, R9, R19, R2 ;  /* 0x0000001309067225 */ /* 0x000fc80007800002 */
[----:B------:R-:W-:-:S04]  /*0e80*/  IMAD.WIDE.U32 R2, R9, R18, RZ ;  /* 0x0000001209027225 */ /* 0x000fc800078e00ff */
[----:B------:R-:W-:Y:S01]  /*0e90*/  IMAD.X R9, RZ, RZ, RZ, P0 ;  /* 0x000000ffff097224 */ /* 0x000fe200000e06ff */
[----:B------:R-:W-:Y:S01]  /*0ea0*/  IADD3 RZ, P0, R3, R6, RZ ;  /* 0x0000000603ff7210 */ /* 0x000fe20007f1e0ff */
[----:B------:R-:W-:-:S04]  /*0eb0*/  IMAD.MOV.U32 R8, RZ, RZ, R7 ;  /* 0x000000ffff087224 */ /* 0x000fc800078e0007 */
[----:B------:R-:W-:-:S08]  /*0ec0*/  IMAD.WIDE.U32.X R2, R11, R19, R8, P0 ;  /* 0x000000130b027225 */ /* 0x000fd000000e0408 */
.L_x_10:
[----:B--2---:R-:W-:Y:S01]  /*0ed0*/  SHF.R.U64 R4, R2, R16, R3 ;  /* 0x0000001002047219 */ /* 0x004fe20000001203 */
[----:B0-----:R-:W-:Y:S01]  /*0ee0*/  VIADD R6, R10, 0xffffffff ;  /* 0xffffffff0a067836 */ /* 0x001fe20000000000 */
[----:B------:R-:W-:Y:S02]  /*0ef0*/  SHF.L.U32 R2, R15, R14, RZ ;  /* 0x0000000e0f027219 */ /* 0x000fe400000006ff */
[----:B------:R-:W-:Y:S01]  /*0f00*/  LOP3.LUT R3, R23, R0, RZ, 0xc0, !PT ;  /* 0x0000000017037212 */ /* 0x000fe200078ec0ff */
[----:B------:R-:W-:Y:S01]  /*0f10*/  IMAD.MOV R8, RZ, RZ, -R4 ;  /* 0x000000ffff087224 */ /* 0x000fe200078e0a04 */
[----:B------:R-:W-:Y:S02]  /*0f20*/  SEL R0, R13, R22, !P2 ;  /* 0x000000160d007207 */ /* 0x000fe40005000000 */
[----:B------:R-:W-:Y:S01]  /*0f30*/  LOP3.LUT R6, R17, R6, RZ, 0xc0, !PT ;  /* 0x0000000611067212 */ /* 0x000fe200078ec0ff */
[----:B------:R-:W-:Y:S02]  /*0f40*/  IMAD R7, R2, R4, R3 ;  /* 0x0000000402077224 */ /* 0x000fe400078e0203 */
[----:B-1----:R-:W-:-:S02]  /*0f50*/  IMAD R3, R8, R21, R12 ;  /* 0x0000001508037224 */ /* 0x002fc400078e020c */
[----:B---3--:R-:W-:Y:S02]  /*0f60*/  IMAD R2, R7, R20, R0 ;  /* 0x0000001407027224 */ /* 0x008fe400078e0200 */
[----:B------:R-:W-:Y:S02]  /*0f70*/  IMAD R3, R3, R10, R6 ;  /* 0x0000000a03037224 */ /* 0x000fe400078e0206 */
[----:B------:R-:W-:-:S03]  /*0f80*/  IMAD.MOV.U32 R0, RZ, RZ, 0x1 ;  /* 0x00000001ff007424 */ /* 0x000fc600078e00ff */
[----:B------:R-:W-:Y:S02]  /*0f90*/  SEL R4, R3, R2, !P2 ;  /* 0x0000000203047207 */ /* 0x000fe40005000000 */
[----:B------:R-:W-:-:S03]  /*0fa0*/  SEL R2, R2, R3, !P2 ;  /* 0x0000000302027207 */ /* 0x000fc60005000000 */
[----:B------:R1:W-:Y:S04]  /*0fb0*/  STL [R1+0x578], R4 ;  /* 0x0005780401007387 */ /* 0x0003e80000100800 */
[----:B------:R1:W-:Y:S02]  /*0fc0*/  STL [R1+0x574], R2 ;  /* 0x0005740201007387 */ /* 0x0003e40000100800 */
.L_x_8:
[----:B------:R-:W-:-:S08]  /*0fd0*/  NOP ;  /* 0x0000000000007918 */ /* 0x000fd00000000000 */
[----:B------:R-:W2:Y:S02]  /*0fe0*/  USETMAXREG.TRY_ALLOC.CTAPOOL UP0, 0xf0 ;  /* 0x000000f0000079c8 */ /* 0x000ea40008000600 */
[----:B--2---:R-:W-:-:S13]  /*0ff0*/  PLOP3.LUT P0, PT, PT, PT, UP0, 0x80, 0x0 ;  /* 0x000000000000781c */ /* 0x004fda0003f0f008 */
[----:B------:R-:W-:Y:S05]  /*1000*/  @!P0 BRA `(.L_x_8) ;  /* 0xfffffffc00f08947 */ /* 0x000fea000383ffff */
[----:B------:R-:W-:Y:S01]  /*1010*/  ULDC.64 UR4, c[0x0][0x598] ;  /* 0x0001660000047ab9 */ /* 0x000fe20000000a00 */
[----:B------:R-:W-:Y:S01]  /*1020*/  ULDC.64 UR14, c[0x0][0x208] ;  /* 0x00008200000e7ab9 */ /* 0x000fe20000000a00 */
[----:B------:R-:W-:-:S04]  /*1030*/  ISETP.NE.U32.AND P0, PT, RZ, UR4, PT ;  /* 0x00000004ff007c0c */ /* 0x000fc8000bf05070 */
[----:B------:R-:W-:-:S13]  /*1040*/  ISETP.NE.AND.EX P0, PT, RZ, UR5, PT, P0 ;  /* 0x00000005ff007c0c */ /* 0x000fda000bf05300 */
[----:B------:R-:W-:Y:S05]  /*1050*/  @!P0 BRA `(.L_x_11) ;  /* 0x0000000000208947 */ /* 0x000fea0003800000 */
[----:B-1----:R-:W1:Y:S02]  /*1060*/  LDC.64 R2, c[0x0][0x598] ;  /* 0x00016600ff027b82 */ /* 0x002e640000000a00 */
[----:B-1----:R-:W2:Y:S02]  /*1070*/  LDG.E.64 R2, desc[UR14][R2.64] ;  /* 0x0000000e02027981 */ /* 0x002ea4000c1e1b00 */
[----:B--2---:R-:W-:-:S04]  /*1080*/  ISETP.NE.U32.AND P0, PT, R2, RZ, PT ;  /* 0x000000ff0200720c */ /* 0x004fc80003f05070 */
[----:B------:R-:W-:-:S13]  /*1090*/  ISETP.NE.AND.EX P0, PT, R3, RZ, PT, P0 ;  /* 0x000000ff0300720c */ /* 0x000fda0003f05300 */
[----:B------:R-:W-:Y:S05]  /*10a0*/  @!P0 BRA `(.L_x_11) ;  /* 0x00000000000c8947 */ /* 0x000fea0003800000 */
[----:B------:R-:W2:Y:S02]  /*10b0*/  LD.E R2, desc[UR14][R2.64] ;  /* 0x0000000e02027980 */ /* 0x000ea4000c101900 */
[----:B--2---:R-:W-:Y:S01]  /*10c0*/  R2UR UR20, R2 ;  /* 0x00000000021472ca */ /* 0x004fe200000e0000 */
[----:B------:R-:W-:-:S14]  /*10d0*/  BRA `(.L_x_12) ;  /* 0x0000000000247947 */ /* 0x000fdc0003800000 */
.L_x_11:
[----:B------:R-:W-:Y:S02]  /*10e0*/  ULDC.64 UR4, c[0x0][0x588] ;  /* 0x0001620000047ab9 */ /* 0x000fe40000000a00 */
[----:B------:R-:W-:-:S04]  /*10f0*/  ISETP.NE.U32.AND P0, PT, RZ, UR4, PT ;  /* 0x00000004ff007c0c */ /* 0x000fc8000bf05070 */
[----:B------:R-:W-:-:S13]  /*1100*/  ISETP.NE.AND.EX P0, PT, RZ, UR5, PT, P0 ;  /* 0x00000005ff007c0c */ /* 0x000fda000bf05300 */
[----:B------:R-:W-:Y:S05]  /*1110*/  @!P0 BRA `(.L_x_13) ;  /* 0x0000000000108947 */ /* 0x000fea0003800000 */
[----:B-1----:R-:W1:Y:S02]  /*1120*/  LDC.64 R2, c[0x0][0x588] ;  /* 0x00016200ff027b82 */ /* 0x002e640000000a00 */
[----:B-1----:R-:W2:Y:S02]  /*1130*/  LDG.E R2, desc[UR14][R2.64] ;  /* 0x0000000e02027981 */ /* 0x002ea4000c1e1900 */
[----:B--2---:R-:W-:Y:S01]  /*1140*/  R2UR UR20, R2 ;  /* 0x00000000021472ca */ /* 0x004fe200000e0000 */
[----:B------:R-:W-:-:S14]  /*1150*/  BRA `(.L_x_12) ;  /* 0x0000000000047947 */ /* 0x000fdc0003800000 */
.L_x_13:
[----:B------:R-:W-:-:S05]  /*1160*/  ULDC UR20, c[0x0][0x580] ;  /* 0x0001600000147ab9 */ /* 0x000fca0000000800 */
.L_x_12:
[----:B------:R-:W-:Y:S02]  /*1170*/  ULDC.64 UR4, c[0x0][0x5a0] ;  /* 0x0001680000047ab9 */ /* 0x000fe40000000a00 */
        /* <DEDUP_REMOVED lines=11> */
.L_x_14:
        /* <DEDUP_REMOVED lines=8> */
.L_x_16:
[----:B------:R-:W-:-:S05]  /*12b0*/  ULDC UR21, c[0x0][0x584] ;  /* 0x0001610000157ab9 */ /* 0x000fca0000000800 */
.L_x_15:
[----:B------:R-:W-:-:S13]  /*12c0*/  LOP3.LUT P0, RZ, R0, 0xff, RZ, 0xc0, !PT ;  /* 0x000000ff00ff7812 */ /* 0x000fda000780c0ff */
[----:B------:R-:W-:Y:S05]  /*12d0*/  @!P0 EXIT ;  /* 0x000000000000894d */ /* 0x000fea0003800000 */
[----:B------:R-:W1:Y:S01]  /*12e0*/  LDC.64 R6, c[0x0][0x5c8] ;  /* 0x00017200ff067b82 */ /* 0x000e620000000a00 */
[----:B------:R-:W-:Y:S01]  /*12f0*/  ULDC UR4, c[0x0][0x28c] ;  /* 0x0000a30000047ab9 */ /* 0x000fe20000000800 */
[----:B------:R-:W-:Y:S02]  /*1300*/  ULOP3.LUT UR22, UR13, 0x1, URZ, 0xfc, !UPT ;  /* 0x000000010d167892 */ /* 0x000fe4000f8efc3f */
[----:B------:R-:W-:-:S04]  /*1310*/  UIADD3 UR4, UR4, 0x3f, URZ ;  /* 0x0000003f04047890 */ /* 0x000fc8000fffe03f */
[----:B------:R-:W-:-:S04]  /*1320*/  USHF.R.S32.HI UR5, URZ, 0x1f, UR4 ;  /* 0x0000001f3f057899 */ /* 0x000fc80008011404 */
[----:B------:R-:W-:-:S03]  /*1330*/  ULEA.HI UR5, UR5, UR4, URZ, 0x6 ;  /* 0x0000000405057291 */ /* 0x000fc6000f8f303f */
[----:B------:R-:W-:Y:S01]  /*1340*/  UMOV UR4, URZ ;  /* 0x0000003f00047c82 */ /* 0x000fe20008000000 */
[----:B------:R-:W-:-:S03]  /*1350*/  USHF.R.S32.HI UR10, URZ, 0x6, UR5 ;  /* 0x000000063f0a7899 */ /* 0x000fc60008011405 */
[----:B------:R-:W-:Y:S01]  /*1360*/  UMOV UR5, URZ ;  /* 0x0000003f00057c82 */ /* 0x000fe20008000000 */
[C-C-:B-1----:R-:W-:Y:S01]  /*1370*/  SHF.L.U64.HI R2, R6.reuse, 0x7, R7.reuse ;  /* 0x0000000706027819 */ /* 0x142fe20000010207 */
[C---:B------:R-:W-:Y:S01]  /*1380*/  IMAD.SHL.U32 R4, R6.reuse, 0x80, RZ ;  /* 0x0000008006047824 */ /* 0x040fe200078e00ff */
[C---:B------:R-:W-:Y:S01]  /*1390*/  SHF.L.U64.HI R0, R6.reuse, 0x3, R7 ;  /* 0x0000000306007819 */ /* 0x040fe20000010207 */
[----:B------:R-:W-:-:S07]  /*13a0*/  IMAD.SHL.U32 R3, R6, 0x8, RZ ;  /* 0x0000000806037824 */ /* 0x000fce00078e00ff */
.L_x_45:
[----:B------:R-:W-:Y:S01]  /*13b0*/  STL [R1+0x568], RZ ;  /* 0x000568ff01007387 */ /* 0x000fe20000100800 */
[----:B-1----:R-:W1:Y:S01]  /*13c0*/  S2UR UR18, SR_CgaCtaId ;  /* 0x00000000001279c3 */ /* 0x002e620000008800 */
[----:B------:R-:W-:Y:S01]  /*13d0*/  UMOV UR17, 0x400 ;  /* 0x0000040000117882 */ /* 0x000fe20000000000 */
[----:B------:R-:W-:Y:S01]  /*13e0*/  UMOV UR6, URZ ;  /* 0x0000003f00067c82 */ /* 0x000fe20008000000 */
[----:B------:R-:W-:Y:S01]  /*13f0*/  STL [R1+0x564], RZ ;  /* 0x000564ff01007387 */ /* 0x000fe20000100800 */
[----:B------:R-:W-:Y:S01]  /*1400*/  UMOV UR7, URZ ;  /* 0x0000003f00077c82 */ /* 0x000fe20008000000 */
[----:B------:R-:W-:Y:S01]  /*1410*/  UMOV UR8, URZ ;  /* 0x0000003f00087c82 */ /* 0x000fe20008000000 */
[----:B------:R-:W-:Y:S01]  /*1420*/  UMOV UR23, UR5 ;  /* 0x0000000500177c82 */ /* 0x000fe20008000000 */
[----:B------:R-:W-:Y:S01]  /*1430*/  STL [R1+0x560], RZ ;  /* 0x000560ff01007387 */ /* 0x000fe20000100800 */
[----:B--2---:R-:W2:Y:S01]  /*1440*/  LDC R7, c[0x0][0x28c] ;  /* 0x0000a300ff077b82 */ /* 0x004ea20000000800 */
[----:B------:R-:W-:-:S02]  /*1450*/  CS2R R236, SRZ ;  /* 0x0000000000ec7805 */ /* 0x000fc4000001ff00 */
[----:B------:R-:W-:Y:S01]  /*1460*/  CS2R R234, SRZ ;  /* 0x0000000000ea7805 */ /* 0x000fe2000001ff00 */
[----:B------:R-:W-:Y:S01]  /*1470*/  STL [R1+0x55c], RZ ;  /* 0x00055cff01007387 */ /* 0x000fe20000100800 */
[----:B------:R-:W-:Y:S02]  /*1480*/  CS2R R232, SRZ ;  /* 0x0000000000e87805 */ /* 0x000fe4000001ff00 */
[----:B------:R-:W-:Y:S02]  /*1490*/  CS2R R230, SRZ ;  /* 0x0000000000e67805 */ /* 0x000fe4000001ff00 */
[----:B------:R-:W-:Y:S01]  /*14a0*/  CS2R R228, SRZ ;  /* 0x0000000000e47805 */ /* 0x000fe2000001ff00 */
[----:B------:R-:W-:Y:S01]  /*14b0*/  STL [R1+0x558], RZ ;  /* 0x000558ff01007387 */ /* 0x000fe20000100800 */
[----:B------:R-:W-:Y:S02]  /*14c0*/  CS2R R226, SRZ ;  /* 0x0000000000e27805 */ /* 0x000fe4000001ff00 */
        /* <DEDUP_REMOVED lines=11> */
[----:B0-----:R-:W-:Y:S02]  /*1580*/  CS2R R16, SRZ ;  /* 0x0000000000107805 */ /* 0x001fe4000001ff00 */
[----:B------:R-:W-:Y:S02]  /*1590*/  CS2R R14, SRZ ;  /* 0x00000000000e7805 */ /* 0x000fe4000001ff00 */
[----:B------:R-:W-:Y:S01]  /*15a0*/  CS2R R12, SRZ ;  /* 0x00000000000c7805 */ /* 0x000fe2000001ff00 */
[----:B------:R-:W-:Y:S01]  /*15b0*/  STL [R1+0x548], RZ ;  /* 0x000548ff01007387 */ /* 0x000fe20000100800 */
[----:B--2---:R-:W-:Y:S02]  /*15c0*/  ISETP.GE.AND P0, PT, R7, 0x1, PT ;  /* 0x000000010700780c */ /* 0x004fe40003f06270 */
[----:B------:R-:W-:Y:S01]  /*15d0*/  CS2R R10, SRZ ;  /* 0x00000000000a7805 */ /* 0x000fe2000001ff00 */
[----:B------:R-:W-:Y:S01]  /*15e0*/  IMAD.MOV.U32 R9, RZ, RZ, RZ ;  /* 0x000000ffff097224 */ /* 0x000fe200078e00ff */
[----:B------:R-:W-:Y:S01]  /*15f0*/  STL [R1+0x544], RZ ;  /* 0x000544ff01007387 */ /* 0x000fe20000100800 */
[----:B------:R-:W-:-:S02]  /*1600*/  CS2R R120, SRZ ;  /* 0x0000000000787805 */ /* 0x000fc4000001ff00 */
[----:B------:R-:W-:Y:S02]  /*1610*/  CS2R R122, SRZ ;  /* 0x00000000007a7805 */ /* 0x000fe4000001ff00 */
[----:B------:R-:W-:Y:S01]  /*1620*/  CS2R R124, SRZ ;  /* 0x00000000007c7805 */ /* 0x000fe2000001ff00 */
[----:B------:R-:W-:Y:S01]  /*1630*/  STL [R1+0x540], RZ ;  /* 0x000540ff01007387 */ /* 0x000fe20000100800 */
[----:B------:R-:W-:Y:S02]  /*1640*/  CS2R R126, SRZ ;  /* 0x00000000007e7805 */ /* 0x000fe4000001ff00 */
[----:B------:R-:W-:Y:S02]  /*1650*/  CS2R R128, SRZ ;  /* 0x0000000000807805 */ /* 0x000fe4000001ff00 */
[----:B------:R-:W-:Y:S01]  /*1660*/  CS2R R130, SRZ ;  /* 0x0000000000827805 */ /* 0x000fe2000001ff00 */
        /* <DEDUP_REMOVED lines=120> */
[----:B------:R-:W-:Y:S04]  /*1df0*/  STL [R1+0x4c4], RZ ;  /* 0x0004c4ff01007387 */ /* 0x000fe80000100800 */
        /* <DEDUP_REMOVED lines=209> */
[----:B------:R-:W-:Y:S04]  /*2b10*/  STL [R1], RZ ;  /* 0x000000ff01007387 */ /* 0x000fe80000100800 */
[----:B------:R-:W-:Y:S04]  /*2b20*/  STL [R1+0x4], RZ ;  /* 0x000004ff01007387 */ /* 0x000fe80000100800 */
[----:B------:R-:W-:Y:S04]  /*2b30*/  STL [R1+0x8], RZ ;  /* 0x000008ff01007387 */ /* 0x000fe80000100800 */
[----:B------:R-:W-:Y:S04]  /*2b40*/  STL [R1+0xc], RZ ;  /* 0x00000cff01007387 */ /* 0x000fe80000100800 */
[----:B------:R-:W-:Y:S04]  /*2b50*/  STL [R1+0x10], RZ ;  /* 0x000010ff01007387 */ /* 0x000fe80000100800 */
[----:B------:R-:W-:Y:S04]  /*2b60*/  STL [R1+0x14], RZ ;  /* 0x000014ff01007387 */ /* 0x000fe80000100800 */
[----:B------:R-:W-:Y:S04]  /*2b70*/  STL [R1+0x18], RZ ;  /* 0x000018ff01007387 */ /* 0x000fe80000100800 */
[----:B------:R-:W-:Y:S04]  /*2b80*/  STL [R1+0x1c], RZ ;  /* 0x00001cff01007387 */ /* 0x000fe80000100800 */
[----:B------:R-:W-:Y:S01]  /*2b90*/  STL [R1+0x20], RZ ;  /* 0x000020ff01007387 */ /* 0x000fe20000100800 */
[----:B---3--:R-:W0:Y:S03]  /*2ba0*/  S2R R6, SR_TID.X ;  /* 0x0000000000067919 */ /* 0x008e260000002100 */
        /* <DEDUP_REMOVED lines=8> */
[----:B0-----:R-:W-:-:S03]  /*2c30*/  LOP3.LUT R6, R6, 0x80, RZ, 0xc0, !PT ;  /* 0x0000008006067812 */ /* 0x001fc600078ec0ff */
[----:B------:R-:W-:Y:S01]  /*2c40*/  STL [R1+0x44], RZ ;  /* 0x000044ff01007387 */ /* 0x000fe20000100800 */
[----:B------:R-:W-:-:S03]  /*2c50*/  SHF.R.U32.HI R6, RZ, 0x7, R6 ;  /* 0x00000007ff067819 */ /* 0x000fc60000011606 */
        /* <DEDUP_REMOVED lines=33> */
[----:B------:R-:W0:Y:S04]  /*2e70*/  SHFL.IDX PT, R6, R6, RZ, 0x1f ;  /* 0x00001fff06067589 */ /* 0x000e2800000e0000 */
[----:B------:R2:W-:Y:S04]  /*2e80*/  STL [R1+0xcc], RZ ;  /* 0x0000ccff01007387 */ /* 0x0005e80000100800 */
[----:B------:R2:W-:Y:S04]  /*2e90*/  STL [R1+0xd0], RZ ;  /* 0x0000d0ff01007387 */ /* 0x0005e80000100800 */
[----:B------:R2:W-:Y:S04]  /*2ea0*/  STL [R1+0xd4], RZ ;  /* 0x0000d4ff01007387 */ /* 0x0005e80000100800 */
[----:B------:R2:W-:Y:S04]  /*2eb0*/  STL [R1+0xd8], RZ ;  /* 0x0000d8ff01007387 */ /* 0x0005e80000100800 */
[----:B------:R2:W-:Y:S04]  /*2ec0*/  STL [R1+0xdc], RZ ;  /* 0x0000dcff01007387 */ /* 0x0005e80000100800 */
[----:B------:R2:W-:Y:S01]  /*2ed0*/  STL [R1+0xe0], RZ ;  /* 0x0000e0ff01007387 */ /* 0x0005e20000100800 */
[----:B0-----:R-:W-:Y:S01]  /*2ee0*/  R2UR UR11, R6 ;  /* 0x00000000060b72ca */ /* 0x001fe200000e0000 */
[----:B------:R-:W-:-:S02]  /*2ef0*/  IMAD.U32 R6, RZ, RZ, UR4 ;  /* 0x00000004ff067e24 */ /* 0x000fc4000f8e00ff */
[----:B------:R2:W-:Y:S04]  /*2f00*/  STL [R1+0xe4], RZ ;  /* 0x0000e4ff01007387 */ /* 0x0005e80000100800 */
[----:B------:R2:W-:Y:S04]  /*2f10*/  STL [R1+0xe8], RZ ;  /* 0x0000e8ff01007387 */ /* 0x0005e80000100800 */
[----:B------:R2:W-:Y:S02]  /*2f20*/  STL [R1+0xec], RZ ;  /* 0x0000ecff01007387 */ /* 0x0005e40000100800 */
[----:B------:R-:W-:-:S02]  /*2f30*/  ULEA.HI UR12, UR11, UR11, URZ, 0x1 ;  /* 0x0000000b0b0c7291 */ /* 0x000fc4000f8f083f */
[----:B------:R2:W-:Y:S02]  /*2f40*/  STL [R1+0xf0], RZ ;  /* 0x0000f0ff01007387 */ /* 0x0005e40000100800 */
[----:B------:R-:W-:Y:S02]  /*2f50*/  ULOP3.LUT UR16, UR12, 0xffffe, URZ, 0xc0, !UPT ;  /* 0x000ffffe0c107892 */ /* 0x000fe4000f8ec03f */
[----:B------:R2:W-:Y:S01]  /*2f60*/  STL [R1+0xf4], RZ ;  /* 0x0000f4ff01007387 */ /* 0x0005e20000100800 */
[----:B-1----:R-:W-:Y:S02]  /*2f70*/  ULEA UR12, UR18, UR17, 0x18 ;  /* 0x00000011120c7291 */ /* 0x002fe4000f8ec03f */
[----:B------:R-:W-:Y:S01]  /*2f80*/  UIADD3 UR16, UR11, -UR16, URZ ;  /* 0x800000100b107290 */ /* 0x000fe2000fffe03f */
[----:B------:R2:W-:Y:S03]  /*2f90*/  STL [R1+0xf8], RZ ;  /* 0x0000f8ff01007387 */ /* 0x0005e60000100800 */
[----:B------:R-:W-:Y:S01]  /*2fa0*/  ULEA UR16, UR16, UR12, 0xc ;  /* 0x0000000c10107291 */ /* 0x000fe2000f8e603f */
[----:B------:R2:W-:Y:S03]  /*2fb0*/  STL [R1+0xfc], RZ ;  /* 0x0000fcff01007387 */ /* 0x0005e60000100800 */
[----:B------:R-:W-:Y:S01]  /*2fc0*/  UIADD3 UR16, UR16, 0x180, URZ ;  /* 0x0000018010107890 */ /* 0x000fe2000fffe03f */
[----:B------:R2:W-:Y:S03]  /*2fd0*/  STL [R1+0x100], RZ ;  /* 0x000100ff01007387 */ /* 0x0005e60000100800 */
[----:B------:R-:W-:Y:S01]  /*2fe0*/  USHF.R.U32.HI UR11, URZ, 0x4, UR16 ;  /* 0x000000043f0b7899 */ /* 0x000fe20008011610 */
[----:B------:R2:W-:Y:S03]  /*2ff0*/  STL [R1+0x104], RZ ;  /* 0x000104ff01007387 */ /* 0x0005e60000100800 */
[----:B------:R-:W-:Y:S01]  /*3000*/  ULOP3.LUT UR11, UR11, 0x3fff, URZ, 0xc0, !UPT ;  /* 0x00003fff0b0b7892 */ /* 0x000fe2000f8ec03f */
[----:B------:R2:W-:Y:S04]  /*3010*/  STL [R1+0x108], RZ ;  /* 0x000108ff01007387 */ /* 0x0005e80000100800 */
        /* <DEDUP_REMOVED lines=28> */
[----:B------:R2:W-:Y:S01]  /*31e0*/  STL [R1+0x17c], RZ ;  /* 0x00017cff01007387 */ /* 0x0005e20000100800 */
[----:B------:R-:W-:Y:S05]  /*31f0*/  @!P0 BRA `(.L_x_17) ;  /* 0x0000004c009c8947 */ /* 0x000fea0003800000 */
[----:B------:R-:W-:-:S06]  /*3200*/  UISETP.NE.AND UP0, UPT, UR22, 0x3, UPT ;  /* 0x000000031600788c */ /* 0x000fcc000bf05270 */
[----:B------:R-:W-:-:S13]  /*3210*/  PLOP3.LUT P1, PT, PT, PT, UP0, 0x80, 0x0 ;  /* 0x000000000000781c */ /* 0x000fda0003f2f008 */
[----:B------:R-:W-:Y:S05]  /*3220*/  @!P1 BRA `(.L_x_18) ;  /* 0x0000000000049947 */ /* 0x000fea0003800000 */
[----:B------:R-:W-:Y:S01]  /*3230*/  BPT.TRAP 0x1 ;  /* 0x000000040000795c */ /* 0x000fe20000300000 */
.L_x_18:
[----:B------:R-:W-:Y:S01]  /*3240*/  ULEA UR7, UR5, UR12, 0x3 ;  /* 0x0000000c05077291 */ /* 0x000fe2000f8e183f */
[----:B------:R-:W-:-:S05]  /*3250*/  IMAD.U32 R6, RZ, RZ, UR4 ;  /* 0x00000004ff067e24 */ /* 0x000fca000f8e00ff */
[----:B------:R-:W-:-:S04]  /*3260*/  SHF.L.U32 R6, R6, 0x1f, RZ ;  /* 0x0000001f06067819 */ /* 0x000fc800000006ff */
[----:B------:R0:W1:Y:S01]  /*3270*/  SYNCS.PHASECHK.TRANS64.TRYWAIT P0, [UR7], R6 ;  /* 0x00000006ff0075a7 */ /* 0x0000620008000147 */
[----:B------:R-:W-:Y:S05]  /*3280*/  @!P1 BRA `(.L_x_19) ;  /* 0x0000000000049947 */ /* 0x000fea0003800000 */
[----:B------:R-:W-:Y:S01]  /*3290*/  BPT.TRAP 0x1 ;  /* 0x000000040000795c */ /* 0x000fe20000300000 */
.L_x_19:
[----:B------:R3:W-:Y:S01]  /*32a0*/  STL [R1+0x568], RZ ;  /* 0x000568ff01007387 */ /* 0x0007e20000100800 */
[----:B------:R-:W-:Y:S01]  /*32b0*/  UMOV UR6, 0x2 ;  /* 0x0000000200067882 */ /* 0x000fe20000000000 */
[----:B-1----:R-:W-:Y:S05]  /*32c0*/  @P0 BRA `(.L_x_20) ;  /* 0x0000000000080947 */ /* 0x002fea0003800000 */
[----:B------:R-:W1:Y:S02]  /*32d0*/  SYNCS.PHASECHK.TRANS64.TRYWAIT P0, [UR7], R6 ;  /* 0x00000006ff0075a7 */ /* 0x000e640008000147 */
[----:B-1----:R-:W-:Y:S05]  /*32e0*/  @!P0 BRA `(.L_x_21) ;  /* 0x000002d0000c8947 */ /* 0x002fea0003800000 */
.L_x_20:
[----:B------:R-:W-:Y:S01]  /*32f0*/  UIADD3 UR7, UR12, 0x24180, URZ ;  /* 0x000241800c077890 */ /* 0x000fe2000fffe03f */
[----:B------:R-:W-:Y:S01]  /*3300*/  WARPGROUP.ARRIVE ;  /* 0x00000000000079c5 */ /* 0x000fe20000000000 */
[----:B------:R-:W-:Y:S01]  /*3310*/  ULOP3.LUT UR16, UR11, 0x10000, URZ, 0xfc, !UPT ;  /* 0x000100000b107892 */ /* 0x000fe2000f8efc3f */
[----:B------:R-:W-:Y:S01]  /*3320*/  STL [R1+0x564], RZ ;  /* 0x000564ff01007387 */ /* 0x000fe20000100800 */
[----:B------:R-:W-:Y:S01]  /*3330*/  USHF.R.U32.HI UR7, URZ, 0x4, UR7 ;  /* 0x000000043f077899 */ /* 0x000fe20008011607 */
[----:B------:R-:W-:Y:S01]  /*3340*/  UMOV UR17, 0x80000020 ;  /* 0x8000002000117882 */ /* 0x000fe20000000000 */
[----:B------:R-:W-:Y:S02]  /*3350*/  UMOV UR19, 0x80000020 ;  /* 0x8000002000137882 */ /* 0x000fe40000000000 */
[----:B------:R-:W-:Y:S01]  /*3360*/  ULOP3.LUT UR7, UR7, 0x3fff, URZ, 0xc0, !UPT ;  /* 0x00003fff07077892 */ /* 0x000fe2000f8ec03f */
[----:B------:R-:W-:Y:S03]  /*3370*/  STL [R1+0x560], RZ ;  /* 0x000560ff01007387 */ /* 0x000fe60000100800 */
[----:B------:R-:W-:Y:S01]  /*3380*/  ULOP3.LUT UR8, UR7, 0x10000, URZ, 0xfc, !UPT ;  /* 0x0001000007087892 */ /* 0x000fe2000f8efc3f */
[----:B------:R-:W-:Y:S01]  /*3390*/  STL [R1+0x55c], RZ ;  /* 0x00055cff01007387 */ /* 0x000fe20000100800 */
[----:B------:R-:W-:-:S02]  /*33a0*/  UIMAD UR7, UR5, 0x600, UR16 ;  /* 0x00000600050778a4 */ /* 0x000fc4000f8e0210 */
[----:B------:R-:W-:Y:S01]  /*33b0*/  UIMAD UR8, UR5, 0x300, UR8 ;  /* 0x00000300050878a4 */ /* 0x000fe2000f8e0208 */
[----:B------:R-:W-:Y:S04]  /*33c0*/  STL [R1+0x558], RZ ;  /* 0x000558ff01007387 */ /* 0x000fe80000100800 */
[----:B------:R-:W-:Y:S01]  /*33d0*/  UMOV UR16, UR7 ;  /* 0x0000000700107c82 */ /* 0x000fe20008000000 */
[----:B------:R-:W-:Y:S01]  /*33e0*/  STL [R1+0x554], RZ ;  /* 0x000554ff01007387 */ /* 0x000fe20000100800 */
[----:B------:R-:W-:Y:S02]  /*33f0*/  UMOV UR18, UR8 ;  /* 0x0000000800127c82 */ /* 0x000fe40008000000 */
[----:B------:R-:W-:Y:S01]  /*3400*/  QGMMA.64x192x32.F32.E4M3.E4M3 R24, gdesc[UR16], RZ, !UPT, gsb0 ;  /* 0x02e00000101879f3 */ /* 0x000fe2000c0008ff */
[----:B------:R-:W-:Y:S01]  /*3410*/  UIADD3 UR16, UR7, 0x200, URZ ;  /* 0x0000020007107890 */ /* 0x000fe2000fffe03f */
[----:B------:R-:W-:Y:S01]  /*3420*/  STL [R1+0x550], RZ ;  /* 0x000550ff01007387 */ /* 0x000fe20000100800 */
[----:B------:R-:W-:-:S03]  /*3430*/  UMOV UR17, 0x80000020 ;  /* 0x8000002000117882 */ /* 0x000fc60000000000 */
        /* <DEDUP_REMOVED lines=18> */
[----:B------:R-:W-:-:S02]  /*3560*/  WARPGROUP.DEPBAR.LE gsb0, 0x0 ;  /* 0x00008000000079c5 */ /* 0x000fc40000010000 */
[----:B------:R-:W-:Y:S01]  /*3570*/  WARPGROUP.ARRIVE ;  /* 0x00000000000079c5 */ /* 0x000fe20000000000 */
[----:B------:R-:W-:Y:S04]  /*3580*/  STL.64 [R1], R24 ;  /* 0x0000001801007387 */ /* 0x000fe80000100a00 */
[----:B------:R-:W-:Y:S01]  /*3590*/  STL.64 [R1+0x8], R26 ;  /* 0x0000081a01007387 */ /* 0x000fe20000100a00 */
[----:B------:R-:W-:Y:S01]  /*35a0*/  QGMMA.64x192x32.F32.E4M3.E4M3 R120, gdesc[UR16], RZ, !UPT, gsb0 ;  /* 0x02e00000107879f3 */ /* 0x000fe2000c0008ff */
[----:B------:R-:W-:Y:S02]  /*35b0*/  UIADD3 UR16, UR7, 0x400, URZ ;  /* 0x0000040007107890 */ /* 0x000fe4000fffe03f */
[----:B------:R-:W-:Y:S01]  /*35c0*/  STL.64 [R1+0x10], R28 ;  /* 0x0000101c01007387 */ /* 0x000fe20000100a00 */
[----:B------:R-:W-:-:S03]  /*35d0*/  UMOV UR17, 0x80000020 ;  /* 0x8000002000117882 */ /* 0x000fc60000000000 */
[----:B------:R-:W-:Y:S04]  /*35e0*/  STL.64 [R1+0x18], R30 ;  /* 0x0000181e01007387 */ /* 0x000fe80000100a00 */
        /* <DEDUP_REMOVED lines=43> */
[----:B------:R4:W-:Y:S04]  /*38a0*/  STL.64 [R1+0x178], R118 ;  /* 0x0001787601007387 */ /* 0x0009e80000100a00 */
[----:B------:R-:W-:Y:S04]  /*38b0*/  STL [R1+0x504], RZ ;  /* 0x000504ff01007387 */ /* 0x000fe80000100800 */
[----:B------:R-:W-:Y:S04]  /*38c0*/  STL [R1+0x500], RZ ;  /* 0x000500ff01007387 */ /* 0x000fe80000100800 */
[----:B------:R-:W-:Y:S01]  /*38d0*/  STL [R1+0x4fc], RZ ;  /* 0x0004fcff01007387 */ /* 0x000fe20000100800 */
[----:B------:R-:W-:-:S03]  /*38e0*/  WARPGROUP.DEPBAR.LE gsb0, 0x0 ;  /* 0x00008000000079c5 */ /* 0x000fc60000010000 */
[----:B------:R-:W-:Y:S01]  /*38f0*/  STL [R1+0x4f8], RZ ;  /* 0x0004f8ff01007387 */ /* 0x000fe20000100800 */
[----:B----4-:R-:W-:-:S03]  /*3900*/  WARPGROUP.ARRIVE ;  /* 0x00000000000079c5 */ /* 0x010fc60000000000 */
[----:B------:R-:W-:Y:S03]  /*3910*/  STL [R1+0x4f4], RZ ;  /* 0x0004f4ff01007387 */ /* 0x000fe60000100800 */
[----:B------:R-:W-:Y:S01]  /*3920*/  QGMMA.64x192x32.F32.E4M3.E4M3 R24, gdesc[UR16], RZ, !UPT, gsb0 ;  /* 0x02e00000101879f3 */ /* 0x000fe2000c0008ff */
        /* <DEDUP_REMOVED lines=49> */
[----:B------:R-:W-:Y:S01]  /*3c40*/  STL [R1+0x4c4], RZ ;  /* 0x0004c4ff01007387 */ /* 0x000fe20000100800 */
[----:B------:R-:W-:Y:S01]  /*3c50*/  UIADD3 UR16, UR7, 0x2, URZ ;  /* 0x0000000207107890 */ /* 0x000fe2000fffe03f */
[----:B------:R-:W-:-:S02]  /*3c60*/  WARPGROUP.DEPBAR.LE gsb0, 0x0 ;  /* 0x00008000000079c5 */ /* 0x000fc40000010000 */
        /* <DEDUP_REMOVED lines=84> */
[----:B----4-:R-:W4:Y:S04]  /*41b0*/  LDL.LU.64 R140, [R1] ;  /* 0x00000000018c7983 */ /* 0x010f280000300a00 */
[----:B------:R-:W4:Y:S04]  /*41c0*/  LDL.LU.64 R142, [R1+0x8] ;  /* 0x00000800018e7983 */ /* 0x000f280000300a00 */
        /* <DEDUP_REMOVED lines=45> */
[----:B------:R-:W4:Y:S01]  /*44a0*/  LDL.LU.64 R234, [R1+0x178] ;  /* 0x0001780001ea7983 */ /* 0x000f220000300a00 */
[----:B------:R-:W-:Y:S01]  /*44b0*/  UIADD3 UR18, UR8, 0x2, URZ ;  /* 0x0000000208127890 */ /* 0x000fe2000fffe03f */
[----:B------:R-:W-:Y:S01]  /*44c0*/  UMOV UR17, 0x80000020 ;  /* 0x8000002000117882 */ /* 0x000fe20000000000 */
[----:B------:R-:W-:Y:S01]  /*44d0*/  UMOV UR19, 0x80000020 ;  /* 0x8000002000137882 */ /* 0x000fe20000000000 */
        /* <DEDUP_REMOVED lines=26> */
[----:B----4-:R-:W-:-:S06]  /*4680*/  WARPGROUP.ARRIVE ;  /* 0x00000000000079c5 */ /* 0x010fcc0000000000 */
[----:B------:R-:W-:Y:S03]  /*4690*/  QGMMA.64x192x32.F32.E4M3.E4M3 R140, gdesc[UR16], R140, gsb0 ;  /* 0x02e00000108c79f3 */ /* 0x000fe6000800088c */
[----:B------:R-:W-:Y:S02]  /*46a0*/  WARPGROUP.DEPBAR.LE gsb0, 0x0 ;  /* 0x00008000000079c5 */ /* 0x000fe40000010000 */
[----:B------:R-:W-:Y:S01]  /*46b0*/  STL.64 [R1], R140 ;  /* 0x0000008c01007387 */ /* 0x000fe20000100a00 */
[----:B------:R-:W-:Y:S01]  /*46c0*/  UIADD3 UR16, UR7, 0x202, URZ ;  /* 0x0000020207107890 */ /* 0x000fe2000fffe03f */
[----:B------:R-:W-:Y:S02]  /*46d0*/  IMAD.MOV.U32 R8, RZ, RZ, R233 ;  /* 0x000000ffff087224 */ /* 0x000fe400078e00e9 */
[----:B------:R-:W-:Y:S01]  /*46e0*/  STL.64 [R1+0x8], R142 ;  /* 0x0000088e01007387 */ /* 0x000fe20000100a00 */
[----:B------:R-:W-:Y:S01]  /*46f0*/  UMOV UR17, 0x80000020 ;  /* 0x8000002000117882 */ /* 0x000fe20000000000 */
[----:B-1----:R-:W-:-:S02]  /*4700*/  IMAD.MOV.U32 R7, RZ, RZ, R234 ;  /* 0x000000ffff077224 */ /* 0x002fc400078e00ea */
[----:B------:R-:W-:Y:S01]  /*4710*/  STL.64 [R1+0x10], R144 ;  /* 0x0000109001007387 */ /* 0x000fe20000100a00 */
[----:B0-----:R-:W-:-:S03]  /*4720*/  IMAD.MOV.U32 R6, RZ, RZ, R235 ;  /* 0x000000ffff067224 */ /* 0x001fc600078e00eb */
        /* <DEDUP_REMOVED lines=45> */
[----:B0-----:R-:W4:Y:S04]  /*4a00*/  LDL.LU.64 R214, [R1+0x6b8] ;  /* 0x0006b80001d67983 */ /* 0x001f280000300a00 */
        /* <DEDUP_REMOVED lines=37> */
[----:B------:R-:W-:-:S02]  /*4c60*/  CS2R R236, SRZ ;  /* 0x0000000000ec7805 */ /* 0x000fc4000001ff00 */
[----:B-1----:R-:W-:Y:S02]  /*4c70*/  CS2R R234, SRZ ;  /* 0x0000000000ea7805 */ /* 0x002fe4000001ff00 */
[----:B------:R-:W-:Y:S01]  /*4c80*/  CS2R R232, SRZ ;  /* 0x0000000000e87805 */ /* 0x000fe2000001ff00 */
[----:B------:R0:W-:Y:S01]  /*4c90*/  STL [R1+0x308], RZ ;  /* 0x000308ff01007387 */ /* 0x0001e20000100800 */
[----:B------:R-:W-:Y:S02]  /*4ca0*/  CS2R R230, SRZ ;  /* 0x0000000000e67805 */ /* 0x000fe4000001ff00 */
[----:B------:R-:W-:Y:S02]  /*4cb0*/  CS2R R228, SRZ ;  /* 0x0000000000e47805 */ /* 0x000fe4000001ff00 */
[----:B------:R-:W-:Y:S01]  /*4cc0*/  CS2R R226, SRZ ;  /* 0x0000000000e27805 */ /* 0x000fe2000001ff00 */
[----:B------:R0:W-:Y:S01]  /*4cd0*/  STL [R1+0x304], RZ ;  /* 0x000304ff01007387 */ /* 0x0001e20000100800 */
[----:B------:R-:W-:-:S02]  /*4ce0*/  CS2R R224, SRZ ;  /* 0x0000000000e07805 */ /* 0x000fc4000001ff00 */
[----:B------:R-:W-:Y:S02]  /*4cf0*/  CS2R R222, SRZ ;  /* 0x0000000000de7805 */ /* 0x000fe4000001ff00 */
        /* <DEDUP_REMOVED lines=14> */
[----:B------:R-:W-:-:S03]  /*4de0*/  IMAD.MOV.U32 R9, RZ, RZ, RZ ;  /* 0x000000ffff097224 */ /* 0x000fc600078e00ff */
        /* <DEDUP_REMOVED lines=68> */
[----:B----4-:R-:W-:-:S03]  /*5230*/  WARPGROUP.ARRIVE ;  /* 0x00000000000079c5 */ /* 0x010fc60000000000 */
[----:B------:R0:W-:Y:S04]  /*5240*/  STL [R1+0x1e0], RZ ;  /* 0x0001e0ff01007387 */ /* 0x0001e80000100800 */
[----:B------:R0:W-:Y:S01]  /*5250*/  STL [R1+0x1dc], RZ ;  /* 0x0001dcff01007387 */ /* 0x0001e20000100800 */
[----:B------:R-:W-:Y:S01]  /*5260*/  QGMMA.64x192x32.F32.E4M3.E4M3 R120, gdesc[UR16], R120, gsb0 ;  /* 0x02e00000107879f3 */ /* 0x000fe20008000878 */
[----:B------:R-:W-:Y:S01]  /*5270*/  UIADD3 UR16, UR7, 0x402, URZ ;  /* 0x0000040207107890 */ /* 0x000fe2000fffe03f */
[----:B------:R-:W-:Y:S01]  /*5280*/  UMOV UR17, 0x80000020 ;  /* 0x8000002000117882 */ /* 0x000fe20000000000 */
[----:B------:R0:W-:Y:S01]  /*5290*/  STL [R1+0x1d8], RZ ;  /* 0x0001d8ff01007387 */ /* 0x0001e20000100800 */
[----:B------:R-:W-:Y:S02]  /*52a0*/  ULDC UR7, c[0x0][0x50c] ;  /* 0x0001430000077ab9 */ /* 0x000fe40000000800 */
[----:B------:R-:W-:Y:S01]  /*52b0*/  UISETP.NE.AND UP0, UPT, UR7, 0x2, UPT ;  /* 0x000000020700788c */ /* 0x000fe2000bf05270 */
[----:B------:R0:W-:Y:S03]  /*52c0*/  STL [R1+0x1d4], RZ ;  /* 0x0001d4ff01007387 */ /* 0x0001e60000100800 */
[----:B------:R-:W-:Y:S01]  /*52d0*/  USEL UR7, URZ, 0x1, UP0 ;  /* 0x000000013f077887 */ /* 0x000fe20008000000 */
[----:B------:R0:W-:Y:S04]  /*52e0*/  STL [R1+0x1d0], RZ ;  /* 0x0001d0ff01007387 */ /* 0x0001e80000100800 */
[----:B------:R0:W-:Y:S01]  /*52f0*/  STL [R1+0x1cc], RZ ;  /* 0x0001ccff01007387 */ /* 0x0001e20000100800 */
[----:B------:R-:W-:-:S03]  /*5300*/  ISETP.NE.AND P0, PT, RZ, UR7, PT ;  /* 0x00000007ff007c0c */ /* 0x000fc6000bf05270 */
        /* <DEDUP_REMOVED lines=19> */
[----:B------:R-:W-:-:S02]  /*5440*/  WARPGROUP.DEPBAR.LE gsb0, 0x0 ;  /* 0x00008000000079c5 */ /* 0x000fc40000010000 */
[----:B------:R-:W-:-:S06]  /*5450*/  WARPGROUP.ARRIVE ;  /* 0x00000000000079c5 */ /* 0x000fcc0000000000 */
[----:B------:R-:W-:Y:S03]  /*5460*/  QGMMA.64x192x32.F32.E4M3.E4M3 R24, gdesc[UR16], R24, gsb0 ;  /* 0x02e00000101879f3 */ /* 0x000fe60008000818 */
[----:B------:R-:W-:Y:S02]  /*5470*/  WARPGROUP.DEPBAR.LE gsb0, 0x0 ;  /* 0x00008000000079c5 */ /* 0x000fe40000010000 */
[----:B------:R-:W-:Y:S05]  /*5480*/  @!P0 BRA `(.L_x_22) ;  /* 0x0000002800dc8947 */ /* 0x000fea0003800000 */
[----:B------:R-:W4:Y:S04]  /*5490*/  LDL R9, [R1] ;  /* 0x0000000001097983 */ /* 0x000f280000100800 */
[----:B------:R-:W2:Y:S04]  /*54a0*/  LDL R10, [R1+0x4] ;  /* 0x00000400010a7983 */ /* 0x000ea80000100800 */
[----:B------:R-:W3:Y:S04]  /*54b0*/  LDL R11, [R1+0x8] ;  /* 0x00000800010b7983 */ /* 0x000ee80000100800 */
        /* <DEDUP_REMOVED lines=32> */
[----:B------:R1:W-:Y:S04]  /*56c0*/  STL [R1+0x604], R94 ;  /* 0x0006045e01007387 */ /* 0x0003e80000100800 */
[----:B-1----:R-:W3:Y:S04]  /*56d0*/  LDL R94, [R1+0xf8] ;  /* 0x0000f800015e7983 */ /* 0x002ee80000100800 */
        /* <DEDUP_REMOVED lines=53> */
[----:B-1----:R-:W3:Y:S01]  /*5a30*/  LDL R4, [R1+0x8c] ;  /* 0x00008c0001047983 */ /* 0x002ee20000100800 */
[----:B------:R-:W-:-:S01]  /*5a40*/  FADD R8, RZ, R8 ;  /* 0x00000008ff087221 */ /* 0x000fc20000000000 */
[----:B------:R-:W-:Y:S01]  /*5a50*/  FADD R7, RZ, R7 ;  /* 0x00000007ff077221 */ /* 0x000fe20000000000 */
[----:B------:R-:W-:-:S01]  /*5a60*/  FADD R6, RZ, R6 ;  /* 0x00000006ff067221 */ /* 0x000fc20000000000 */
[----:B------:R-:W-:Y:S01]  /*5a70*/  STL [R1+0x594], R3 ;  /* 0x0005940301007387 */ /* 0x000fe20000100800 */
[----:B----4-:R-:W-:-:S01]  /*5a80*/  FADD R9, RZ, R9 ;  /* 0x00000009ff097221 */ /* 0x010fc20000000000 */
[----:B--2---:R-:W-:Y:S01]  /*5a90*/  FADD R10, RZ, R10 ;  /* 0x0000000aff0a7221 */ /* 0x004fe20000000000 */
[----:B---3--:R-:W-:-:S01]  /*5aa0*/  FADD R11, RZ, R11 ;  /* 0x0000000bff0b7221 */ /* 0x008fc20000000000 */
[----:B------:R1:W-:Y:S01]  /*5ab0*/  STL [R1+0x590], R2 ;  /* 0x0005900201007387 */ /* 0x0003e20000100800 */
[----:B------:R-:W-:-:S01]  /*5ac0*/  FADD R12, RZ, R12 ;  /* 0x0000000cff0c7221 */ /* 0x000fc20000000000 */
[----:B------:R-:W-:Y:S01]  /*5ad0*/  FADD R13, RZ, R13 ;  /* 0x0000000dff0d7221 */ /* 0x000fe20000000000 */
[----:B------:R-:W-:-:S01]  /*5ae0*/  FADD R14, RZ, R14 ;  /* 0x0000000eff0e7221 */ /* 0x000fc20000000000 */
[----:B------:R2:W-:Y:S01]  /*5af0*/  STL [R1+0x58c], R0 ;  /* 0x00058c0001007387 */ /* 0x0005e20000100800 */
[----:B------:R-:W-:-:S01]  /*5b00*/  FADD R15, RZ, R15 ;  /* 0x0000000fff0f7221 */ /* 0x000fc20000000000 */
[----:B------:R-:W-:Y:S01]  /*5b10*/  FADD R16, RZ, R16 ;  /* 0x00000010ff107221 */ /* 0x000fe20000000000 */
        /* <DEDUP_REMOVED lines=27> */
[----:B-1----:R-:W-:Y:S01]  /*5cd0*/  FADD R2, RZ, R117 ;  /* 0x00000075ff027221 */ /* 0x002fe20000000000 */
[----:B------:R-:W-:-:S01]  /*5ce0*/  FADD R3, RZ, R118 ;  /* 0x00000076ff037221 */ /* 0x000fc20000000000 */
[----:B--2---:R-:W-:-:S05]  /*5cf0*/  FADD R0, RZ, R119 ;  /* 0x00000077ff007221 */ /* 0x004fca0000000000 */
[----:B------:R1:W-:Y:S04]  /*5d00*/  STL [R1+0x180], R0 ;  /* 0x0001800001007387 */ /* 0x0003e80000100800 */
[----:B------:R2:W-:Y:S04]  /*5d10*/  STL [R1+0x184], R3 ;  /* 0x0001840301007387 */ /* 0x0005e80000100800 */
[----:B------:R3:W-:Y:S01]  /*5d20*/  STL [R1+0x188], R2 ;  /* 0x0001880201007387 */ /* 0x0007e20000100800 */
[----:B------:R-:W-:-:S01]  /*5d30*/  FADD R237, RZ, R5 ;  /* 0x00000005ffed7221 */ /* 0x000fc20000000000 */
[----:B-1----:R-:W-:Y:S01]  /*5d40*/  FADD R0, RZ, R116 ;  /* 0x00000074ff007221 */ /* 0x002fe20000000000 */
[----:B--2---:R-:W-:-:S04]  /*5d50*/  FADD R3, RZ, R115 ;  /* 0x00000073ff037221 */ /* 0x004fc80000000000 */
[----:B------:R1:W-:Y:S01]  /*5d60*/  STL [R1+0x18c], R0 ;  /* 0x00018c0001007387 */ /* 0x0003e20000100800 */
[----:B---3--:R-:W-:-:S03]  /*5d70*/  FADD R2, RZ, R114 ;  /* 0x00000072ff027221 */ /* 0x008fc60000000000 */
        /* <DEDUP_REMOVED lines=9> */
[----:B-1----:R-:W-:-:S01]  /*5e10*/  FADD R0, RZ, R110 ;  /* 0x0000006eff007221 */ /* 0x002fc20000000000 */
        /* <DEDUP_REMOVED lines=29> */
[----:B-1----:R-:W-:-:S03]  /*5ff0*/  FADD R0, RZ, R95 ;  /* 0x0000005fff007221 */ /* 0x002fc60000000000 */
[----:B------:R-:W4:Y:S04]  /*6000*/  LDL R95, [R1+0xfc] ;  /* 0x0000fc00015f7983 */ /* 0x000f280000100800 */
[----:B------:R1:W-:Y:S04]  /*6010*/  STL [R1+0x1e0], R0 ;  /* 0x0001e00001007387 */ /* 0x0003e80000100800 */
[----:B------:R-:W4:Y:S04]  /*6020*/  LDL R96, [R1+0x100] ;  /* 0x0001000001607983 */ /* 0x000f280000100800 */
        /* <DEDUP_REMOVED lines=25> */
[----:B--2---:R-:W2:Y:S04]  /*61c0*/  LDL R3, [R1+0x168] ;  /* 0x0001680001037983 */ /* 0x004ea80000100800 */
[----:B---3--:R-:W3:Y:S04]  /*61d0*/  LDL R2, [R1+0x16c] ;  /* 0x00016c0001027983 */ /* 0x008ee80000100800 */
[----:B-1----:R-:W3:Y:S01]  /*61e0*/  LDL R0, [R1+0x170] ;  /* 0x0001700001007983 */ /* 0x002ee20000100800 */
[----:B------:R-:W-:-:S05]  /*61f0*/  FADD R94, RZ, R94 ;  /* 0x0000005eff5e7221 */ /* 0x000fca0000000000 */
[----:B------:R1:W-:Y:S04]  /*6200*/  STL [R1+0x1e4], R94 ;  /* 0x0001e45e01007387 */ /* 0x0003e80000100800 */
[----:B-1----:R-:W3:Y:S01]  /*6210*/  LDL.LU R94, [R1+0x604] ;  /* 0x00060400015e7983 */ /* 0x002ee20000300800 */
[----:B----4-:R-:W-:-:S05]  /*6220*/  FADD R95, RZ, R95 ;  /* 0x0000005fff5f7221 */ /* 0x010fca0000000000 */
[----:B------:R1:W-:Y:S01]  /*6230*/  STL [R1+0x1e8], R95 ;  /* 0x0001e85f01007387 */ /* 0x0003e20000100800 */
[----:B------:R-:W-:-:S01]  /*6240*/  FADD R96, RZ, R96 ;  /* 0x00000060ff607221 */ /* 0x000fc20000000000 */
[----:B------:R-:W-:Y:S02]  /*6250*/  FADD R97, RZ, R97 ;  /* 0x00000061ff617221 */ /* 0x000fe40000000000 */
[----:B-1----:R-:W4:Y:S01]  /*6260*/  LDL.LU R95, [R1+0x600] ;  /* 0x00060000015f7983 */ /* 0x002f220000300800 */
[----:B------:R-:W-:-:S03]  /*6270*/  FADD R98, RZ, R98 ;  /* 0x00000062ff627221 */ /* 0x000fc60000000000 */
        /* <DEDUP_REMOVED lines=8> */
[----:B-1----:R-:W4:Y:S04]  /*6300*/  LDL.LU R97, [R1+0x5f8] ;  /* 0x0005f80001617983 */ /* 0x002f280000300800 */
[----:B------:R1:W-:Y:S01]  /*6310*/  STL [R1+0x1f4], R98 ;  /* 0x0001f46201007387 */ /* 0x0003e20000100800 */
[----:B------:R-:W-:-:S01]  /*6320*/  FADD R104, RZ, R104 ;  /* 0x00000068ff687221 */ /* 0x000fc20000000000 */
[----:B------:R-:W-:-:S02]  /*6330*/  FADD R105, RZ, R105 ;  /* 0x00000069ff697221 */ /* 0x000fc40000000000 */
[----:B-1----:R-:W4:Y:S04]  /*6340*/  LDL.LU R98, [R1+0x5f4] ;  /* 0x0005f40001627983 */ /* 0x002f280000300800 */
[----:B------:R1:W-:Y:S01]  /*6350*/  STL [R1+0x1f8], R99 ;  /* 0x0001f86301007387 */ /* 0x0003e20000100800 */
[----:B------:R-:W-:-:S03]  /*6360*/  FADD R106, RZ, R106 ;  /* 0x0000006aff6a7221 */ /* 0x000fc60000000000 */
        /* <DEDUP_REMOVED lines=47> */
[----:B--2---:R-:W-:-:S03]  /*6660*/  FADD R3, RZ, R3 ;  /* 0x00000003ff037221 */ /* 0x004fc60000000000 */
[----:B-1----:R-:W2:Y:S04]  /*6670*/  LDL.LU R115, [R1+0x5b0] ;  /* 0x0005b00001737983 */ /* 0x002ea80000300800 */
[----:B------:R1:W-:Y:S01]  /*6680*/  STL [R1+0x23c], R116 ;  /* 0x00023c7401007387 */ /* 0x0003e20000100800 */
[----:B---3--:R-:W-:-:S03]  /*6690*/  FADD R2, RZ, R2 ;  /* 0x00000002ff027221 */ /* 0x008fc60000000000 */
[----:B-1----:R-:W3:Y:S04]  /*66a0*/  LDL.LU R116, [R1+0x5ac] ;  /* 0x0005ac0001747983 */ /* 0x002ee80000300800 */
[----:B------:R1:W-:Y:S01]  /*66b0*/  STL [R1+0x240], R117 ;  /* 0x0002407501007387 */ /* 0x0003e20000100800 */
[----:B------:R-:W-:-:S03]  /*66c0*/  FADD R0, RZ, R0 ;  /* 0x00000000ff007221 */ /* 0x000fc60000000000 */
[----:B-1----:R-:W3:Y:S04]  /*66d0*/  LDL.LU R117, [R1+0x5a8] ;  /* 0x0005a80001757983 */ /* 0x002ee80000300800 */
[----:B------:R1:W-:Y:S04]  /*66e0*/  STL [R1+0x244], R118 ;  /* 0x0002447601007387 */ /* 0x0003e80000100800 */
[----:B-1----:R-:W3:Y:S04]  /*66f0*/  LDL.LU R118, [R1+0x5a4] ;  /* 0x0005a40001767983 */ /* 0x002ee80000300800 */
[----:B------:R1:W-:Y:S04]  /*6700*/  STL [R1+0x248], R119 ;  /* 0x0002487701007387 */ /* 0x0003e80000100800 */
[----:B-1----:R-:W3:Y:S04]  /*6710*/  LDL.LU R119, [R1+0x5a0] ;  /* 0x0005a00001777983 */ /* 0x002ee80000300800 */
[----:B------:R1:W-:Y:S04]  /*6720*/  STL [R1+0x24c], R5 ;  /* 0x00024c0501007387 */ /* 0x0003e80000100800 */
[----:B-1----:R1:W5:Y:S04]  /*6730*/  LDL.LU R5, [R1+0x59c] ;  /* 0x00059c0001057983 */ /* 0x0023680000300800 */
[----:B------:R0:W-:Y:S04]  /*6740*/  STL [R1+0x250], R4 ;  /* 0x0002500401007387 */ /* 0x0001e80000100800 */
[----:B0-----:R1:W5:Y:S04]  /*6750*/  LDL.LU R4, [R1+0x598] ;  /* 0x0005980001047983 */ /* 0x0013680000300800 */
[----:B------:R0:W-:Y:S04]  /*6760*/  STL [R1+0x254], R3 ;  /* 0x0002540301007387 */ /* 0x0001e80000100800 */
[----:B0-----:R1:W5:Y:S04]  /*6770*/  LDL.LU R3, [R1+0x594] ;  /* 0x0005940001037983 */ /* 0x0013680000300800 */
[----:B------:R0:W-:Y:S04]  /*6780*/  STL [R1+0x258], R2 ;  /* 0x0002580201007387 */ /* 0x0001e80000100800 */
[----:B0-----:R1:W5:Y:S04]  /*6790*/  LDL.LU R2, [R1+0x590] ;  /* 0x0005900001027983 */ /* 0x0013680000300800 */
[----:B------:R0:W-:Y:S04]  /*67a0*/  STL [R1+0x25c], R0 ;  /* 0x00025c0001007387 */ /* 0x0001e80000100800 */
[----:B0-----:R1:W5:Y:S01]  /*67b0*/  LDL.LU R0, [R1+0x58c] ;  /* 0x00058c0001007983 */ /* 0x0013620000300800 */
[----:B------:R-:W-:-:S03]  /*67c0*/  UMOV UR6, URZ ;  /* 0x0000003f00067c82 */ /* 0x000fc60008000000 */
[----:B------:R0:W-:Y:S04]  /*67d0*/  STL [R1+0x260], R8 ;  /* 0x0002600801007387 */ /* 0x0001e80000100800 */
[----:B------:R1:W-:Y:S04]  /*67e0*/  STL [R1+0x264], R7 ;  /* 0x0002640701007387 */ /* 0x0003e80000100800 */
[----:B------:R1:W-:Y:S01]  /*67f0*/  STL [R1+0x268], R6 ;  /* 0x0002680601007387 */ /* 0x0003e20000100800 */
[----:B0-----:R-:W-:-:S01]  /*6800*/  FADD R8, RZ, R120 ;  /* 0x00000078ff087221 */ /* 0x001fc20000000000 */
[----:B-1----:R-:W-:-:S04]  /*6810*/  FADD R7, RZ, R121 ;  /* 0x00000079ff077221 */ /* 0x002fc80000000000 */
[----:B------:R0:W-:Y:S01]  /*6820*/  STL [R1+0x26c], R8 ;  /* 0x00026c0801007387 */ /* 0x0001e20000100800 */
[----:B------:R-:W-:-:S03]  /*6830*/  FADD R6, RZ, R122 ;  /* 0x0000007aff067221 */ /* 0x000fc60000000000 */
        /* <DEDUP_REMOVED lines=47> */
[----:B----4-:R-:W-:-:S03]  /*6b30*/  FADD R6, RZ, R146 ;  /* 0x00000092ff067221 */ /* 0x010fc60000000000 */
        /* <DEDUP_REMOVED lines=321> */
[----:B--2---:R-:W-:-:S04]  /*7f50*/  FADD R7, RZ, R115 ;  /* 0x00000073ff077221 */ /* 0x004fc80000000000 */
[----:B------:R0:W-:Y:S01]  /*7f60*/  STL [R1+0x554], R8 ;  /* 0x0005540801007387 */ /* 0x0001e20000100800 */
[----:B---3--:R-:W-:-:S03]  /*7f70*/  FADD R6, RZ, R116 ;  /* 0x00000074ff067221 */ /* 0x008fc60000000000 */
[----:B------:R1:W-:Y:S04]  /*7f80*/  STL [R1+0x558], R7 ;  /* 0x0005580701007387 */ /* 0x0003e80000100800 */
[----:B------:R2:W-:Y:S01]  /*7f90*/  STL [R1+0x55c], R6 ;  /* 0x00055c0601007387 */ /* 0x0005e20000100800 */
[----:B0-----:R-:W-:-:S01]  /*7fa0*/  FADD R8, RZ, R117 ;  /* 0x00000075ff087221 */ /* 0x001fc20000000000 */
[----:B-1----:R-:W-:-:S04]  /*7fb0*/  FADD R7, RZ, R118 ;  /* 0x00000076ff077221 */ /* 0x002fc80000000000 */
[----:B------:R1:W-:Y:S01]  /*7fc0*/  STL [R1+0x560], R8 ;  /* 0x0005600801007387 */ /* 0x0003e20000100800 */
[----:B--2---:R-:W-:-:S03]  /*7fd0*/  FADD R6, RZ, R119 ;  /* 0x00000077ff067221 */ /* 0x004fc60000000000 */
[----:B------:R1:W-:Y:S04]  /*7fe0*/  STL [R1+0x564], R7 ;  /* 0x0005640701007387 */ /* 0x0003e80000100800 */
[----:B------:R1:W-:Y:S02]  /*7ff0*/  STL [R1+0x568], R6 ;  /* 0x0005680601007387 */ /* 0x0003e40000100800 */
.L_x_22:
[----:B------:R-:W-:-:S04]  /*8000*/  UIADD3 UR23, UR5, 0x1, URZ ;  /* 0x0000000105177890 */ /* 0x000fc8000fffe03f */
[----:B------:R-:W-:-:S04]  /*8010*/  UISETP.NE.AND UP0, UPT, UR23, 0x6, UPT ;  /* 0x000000061700788c */ /* 0x000fc8000bf05270 */
[----:B------:R-:W-:Y:S02]  /*8020*/  USEL UR8, URZ, 0x1, UP0 ;  /* 0x000000013f087887 */ /* 0x000fe40008000000 */
[----:B------:R-:W-:Y:S02]  /*8030*/  USEL UR23, UR23, URZ, UP0 ;  /* 0x0000003f17177287 */ /* 0x000fe40008000000 */
[----:B------:R-:W-:-:S06]  /*8040*/  ULOP3.LUT UR8, UR4, UR8, URZ, 0x3c, !UPT ;  /* 0x0000000804087292 */ /* 0x000fcc000f8e3c3f */
[----:B-1----:R-:W-:Y:S01]  /*8050*/  IMAD.U32 R6, RZ, RZ, UR8 ;  /* 0x00000008ff067e24 */ /* 0x002fe2000f8e00ff */
[----:B------:R-:W-:-:S06]  /*8060*/  UMOV UR8, 0x1 ;  /* 0x0000000100087882 */ /* 0x000fcc0000000000 */
.L_x_17:
[----:B------:R-:W-:-:S04]  /*8070*/  UISETP.LT.AND UP0, UPT, UR10, 0x1, UPT ;  /* 0x000000010a00788c */ /* 0x000fc8000bf01270 */
[----:B------:R-:W-:-:S04]  /*8080*/  USEL UR16, UR10, 0x1, UP0 ;  /* 0x000000010a107887 */ /* 0x000fc80008000000 */
[----:B------:R-:W-:-:S04]  /*8090*/  UIADD3 UR16, UR10, -UR16, URZ ;  /* 0x800000100a107290 */ /* 0x000fc8000fffe03f */
[----:B------:R-:W-:-:S06]  /*80a0*/  UISETP.GE.AND UP0, UPT, UR16, 0x1, UPT ;  /* 0x000000011000788c */ /* 0x000fcc000bf06270 */
[----:B------:R-:W-:-:S13]  /*80b0*/  PLOP3.LUT P0, PT, PT, PT, UP0, 0x80, 0x0 ;  /* 0x000000000000781c */ /* 0x000fda0003f0f008 */
[----:B------:R-:W-:Y:S05]  /*80c0*/  @!P0 BRA `(.L_x_23) ;  /* 0x0000005c00108947 */ /* 0x000fea0003800000 */
[----:B------:R-:W-:Y:S01]  /*80d0*/  IMAD.U32 R7, RZ, RZ, UR16 ;  /* 0x00000010ff077e24 */ /* 0x000fe2000f8e00ff */
[----:B------:R-:W-:Y:S01]  /*80e0*/  UMOV UR24, UR5 ;  /* 0x0000000500187c82 */ /* 0x000fe20008000000 */
[----:B------:R-:W-:-:S05]  /*80f0*/  ULDC UR25, c[0x0][0x50c] ;  /* 0x0001430000197ab9 */ /* 0x000fca0000000800 */
.L_x_31:
[----:B------:R-:W-:-:S06]  /*8100*/  UISETP.NE.AND UP0, UPT, UR22, 0x3, UPT ;  /* 0x000000031600788c */ /* 0x000fcc000bf05270 */
[----:B------:R-:W-:-:S13]  /*8110*/  PLOP3.LUT P1, PT, PT, PT, UP0, 0x80, 0x0 ;  /* 0x000000000000781c */ /* 0x000fda0003f2f008 */
[----:B------:R-:W-:Y:S05]  /*8120*/  @!P1 BRA `(.L_x_24) ;  /* 0x0000000000049947 */ /* 0x000fea0003800000 */
[----:B------:R-:W-:Y:S01]  /*8130*/  BPT.TRAP 0x1 ;  /* 0x000000040000795c */ /* 0x000fe20000300000 */
.L_x_24:
[----:B------:R-:W1:Y:S01]  /*8140*/  S2UR UR16, SR_CgaCtaId ;  /* 0x00000000001079c3 */ /* 0x000e620000008800 */
[----:B------:R-:W-:Y:S01]  /*8150*/  UMOV UR12, 0x400 ;  /* 0x00000400000c7882 */ /* 0x000fe20000000000 */
[----:B------:R-:W-:Y:S01]  /*8160*/  SHF.L.U32 R8, R6, 0x1f, RZ ;  /* 0x0000001f06087819 */ /* 0x000fe200000006ff */
[----:B-1----:R-:W-:-:S04]  /*8170*/  ULEA UR12, UR16, UR12, 0x18 ;  /* 0x0000000c100c7291 */ /* 0x002fc8000f8ec03f */
[----:B------:R-:W-:-:S09]  /*8180*/  ULEA UR16, UR23, UR12, 0x3 ;  /* 0x0000000c17107291 */ /* 0x000fd2000f8e183f */
[----:B------:R1:W4:Y:S01]  /*8190*/  SYNCS.PHASECHK.TRANS64.TRYWAIT P0, [UR16], R8 ;  /* 0x00000008ff0075a7 */ /* 0x0003220008000150 */
[----:B------:R-:W-:Y:S05]  /*81a0*/  @!P1 BRA `(.L_x_25) ;  /* 0x0000000000049947 */ /* 0x000fea0003800000 */
[----:B------:R-:W-:Y:S01]  /*81b0*/  BPT.TRAP 0x1 ;  /* 0x000000040000795c */ /* 0x000fe20000300000 */
.L_x_25:
[----:B----4-:R-:W-:Y:S05]  /*81c0*/  @P0 BRA `(.L_x_26) ;  /* 0x0000000000080947 */ /* 0x010fea0003800000 */
[----:B------:R-:W4:Y:S02]  /*81d0*/  SYNCS.PHASECHK.TRANS64.TRYWAIT P0, [UR16], R8 ;  /* 0x00000008ff0075a7 */ /* 0x000f240008000150 */
[----:B----4-:R-:W-:Y:S05]  /*81e0*/  @!P0 BRA `(.L_x_27) ;  /* 0x0000028000648947 */ /* 0x010fea0003800000 */
.L_x_26:
        /* <DEDUP_REMOVED lines=96> */
[----:B------:R-:W-:-:S02]  /*87f0*/  UIADD3 UR16, UR12, 0x24180, URZ ;  /* 0x000241800c107890 */ /* 0x000fc4000fffe03f */
[----:B------:R-:W-:Y:S02]  /*8800*/  UISETP.NE.AND UP0, UPT, UR7, URZ, UPT ;  /* 0x0000003f0700728c */ /* 0x000fe4000bf05270 */
[----:B------:R-:W-:Y:S02]  /*8810*/  USHF.R.U32.HI UR16, URZ, 0x4, UR16 ;  /* 0x000000043f107899 */ /* 0x000fe40008011610 */
[----:B------:R-:W-:Y:S02]  /*8820*/  USEL UR8, UR8, URZ, !UP0 ;  /* 0x0000003f08087287 */ /* 0x000fe4000c000000 */
[----:B------:R-:W-:Y:S02]  /*8830*/  ULOP3.LUT UR16, UR16, 0x3fff, URZ, 0xc0, !UPT ;  /* 0x00003fff10107892 */ /* 0x000fe4000f8ec03f */
[----:B------:R-:W-:Y:S02]  /*8840*/  UISETP.NE.U32.AND UP0, UPT, UR8, URZ, UPT ;  /* 0x0000003f0800728c */ /* 0x000fe4000bf05070 */
[----:B------:R-:W-:-:S02]  /*8850*/  ULOP3.LUT UR7, UR11, 0x10000, URZ, 0xfc, !UPT ;  /* 0x000100000b077892 */ /* 0x000fc4000f8efc3f */
[----:B------:R-:W-:Y:S02]  /*8860*/  ULOP3.LUT UR8, UR16, 0x10000, URZ, 0xfc, !UPT ;  /* 0x0001000010087892 */ /* 0x000fe4000f8efc3f */
[----:B------:R-:W-:Y:S02]  /*8870*/  UIMAD UR7, UR23, 0x600, UR7 ;  /* 0x00000600170778a4 */ /* 0x000fe4000f8e0207 */
[----:B------:R-:W-:Y:S01]  /*8880*/  UIMAD UR8, UR23, 0x300, UR8 ;  /* 0x00000300170878a4 */ /* 0x000fe2000f8e0208 */
[----:B------:R-:W-:Y:S01]  /*8890*/  UMOV UR17, 0x80000020 ;  /* 0x8000002000117882 */ /* 0x000fe20000000000 */
[----:B------:R-:W-:-:S03]  /*88a0*/  UMOV UR19, 0x80000020 ;  /* 0x8000002000137882 */ /* 0x000fc60000000000 */
[----:B------:R-:W-:Y:S02]  /*88b0*/  UMOV UR16, UR7 ;  /* 0x0000000700107c82 */ /* 0x000fe40008000000 */
[----:B------:R-:W-:Y:S01]  /*88c0*/  UMOV UR18, UR8 ;  /* 0x0000000800127c82 */ /* 0x000fe20008000000 */
[----:B----4-:R-:W-:-:S06]  /*88d0*/  WARPGROUP.ARRIVE ;  /* 0x00000000000079c5 */ /* 0x010fcc0000000000 */
[----:B------:R-:W-:Y:S01]  /*88e0*/  QGMMA.64x192x32.F32.E4M3.E4M3 R24, gdesc[UR16], R24, UP0, gsb0 ;  /* 0x02e00000101879f3 */ /* 0x000fe2000b800818 */
[----:B------:R-:W-:Y:S01]  /*88f0*/  UIADD3 UR16, UR7, 0x200, URZ ;  /* 0x0000020007107890 */ /* 0x000fe2000fffe03f */
[----:B------:R-:W-:Y:S01]  /*8900*/  UMOV UR17, 0x80000020 ;  /* 0x8000002000117882 */ /* 0x000fe20000000000 */
[----:B------:R-:W-:Y:S02]  /*8910*/  WARPGROUP.DEPBAR.LE gsb0, 0x0 ;  /* 0x00008000000079c5 */ /* 0x000fe40000010000 */
[----:B------:R-:W-:Y:S04]  /*8920*/  STL.64 [R1], R24 ;  /* 0x0000001801007387 */ /* 0x000fe80000100a00 */
[----:B------:R-:W-:Y:S04]  /*8930*/  STL.64 [R1+0x8], R26 ;  /* 0x0000081a01007387 */ /* 0x000fe80000100a00 */
[----:B------:R-:W-:Y:S04]  /*8940*/  STL.64 [R1+0x10], R28 ;  /* 0x0000101c01007387 */ /* 0x000fe80000100a00 */
[----:B------:R-:W-:Y:S04]  /*8950*/  STL.64 [R1+0x18], R30 ;  /* 0x0000181e01007387 */ /* 0x000fe80000100a00 */
[----:B------:R-:W-:Y:S04]  /*8960*/  STL.64 [R1+0x20], R32 ;  /* 0x0000202001007387 */ /* 0x000fe80000100a00 */
[----:B------:R-:W-:Y:S04]  /*8970*/  STL.64 [R1+0x28], R34 ;  /* 0x0000282201007387 */ /* 0x000fe80000100a00 */
[----:B------:R-:W-:Y:S04]  /*8980*/  STL.64 [R1+0x30], R36 ;  /* 0x0000302401007387 */ /* 0x000fe80000100a00 */
[----:B------:R-:W-:Y:S01]  /*8990*/  STL.64 [R1+0x38], R38 ;  /* 0x0000382601007387 */ /* 0x000fe20000100a00 */
[----:B------:R-:W-:-:S03]  /*89a0*/  WARPGROUP.ARRIVE ;  /* 0x00000000000079c5 */ /* 0x000fc60000000000 */
[----:B------:R-:W-:Y:S03]  /*89b0*/  STL.64 [R1+0x40], R40 ;  /* 0x0000402801007387 */ /* 0x000fe60000100a00 */
[----:B------:R-:W-:Y:S01]  /*89c0*/  QGMMA.64x192x32.F32.E4M3.E4M3 R120, gdesc[UR16], R120, UP0, gsb0 ;  /* 0x02e00000107879f3 */ /* 0x000fe2000b800878 */
        /* <DEDUP_REMOVED lines=39> */
[----:B----4-:R-:W4:Y:S04]  /*8c40*/  LDL.LU.64 R118, [R1+0x888] ;  /* 0x0008880001767983 */ /* 0x010f280000300a00 */
        /* <DEDUP_REMOVED lines=47> */
[----:B------:R-:W-:-:S03]  /*8f40*/  WARPGROUP.DEPBAR.LE gsb0, 0x0 ;  /* 0x00008000000079c5 */ /* 0x000fc60000010000 */
        /* <DEDUP_REMOVED lines=48> */
[----:B0-----:R-:W2:Y:S04]  /*9250*/  LDL.LU.64 R140, [R1] ;  /* 0x00000000018c7983 */ /* 0x001ea80000300a00 */
[----:B------:R-:W2:Y:S04]  /*9260*/  LDL.LU.64 R142, [R1+0x8] ;  /* 0x00000800018e7983 */ /* 0x000ea80000300a00 */
        /* <DEDUP_REMOVED lines=45> */
[----:B------:R-:W2:Y:S01]  /*9540*/  LDL.LU.64 R234, [R1+0x178] ;  /* 0x0001780001ea7983 */ /* 0x000ea20000300a00 */
[----:B------:R-:W-:Y:S01]  /*9550*/  UIADD3 UR16, UR7, 0x400, URZ ;  /* 0x0000040007107890 */ /* 0x000fe2000fffe03f */
[----:B----4-:R-:W-:Y:S01]  /*9560*/  WARPGROUP.ARRIVE ;  /* 0x00000000000079c5 */ /* 0x010fe20000000000 */
[----:B------:R-:W-:-:S07]  /*9570*/  UMOV UR17, 0x80000020 ;  /* 0x8000002000117882 */ /* 0x000fce0000000000 */
[----:B------:R-:W-:Y:S01]  /*9580*/  QGMMA.64x192x32.F32.E4M3.E4M3 R24, gdesc[UR16], R24, UP0, gsb0 ;  /* 0x02e00000101879f3 */ /* 0x000fe2000b800818 */
[----:B------:R-:W-:Y:S02]  /*9590*/  UIADD3 UR16, UR7, 0x2, URZ ;  /* 0x0000000207107890 */ /* 0x000fe4000fffe03f */
[----:B------:R-:W-:Y:S01]  /*95a0*/  UIADD3 UR18, UR8, 0x2, URZ ;  /* 0x0000000208127890 */ /* 0x000fe2000fffe03f */
[----:B------:R-:W-:Y:S01]  /*95b0*/  UMOV UR17, 0x80000020 ;  /* 0x8000002000117882 */ /* 0x000fe20000000000 */
[----:B------:R-:W-:Y:S01]  /*95c0*/  UMOV UR19, 0x80000020 ;  /* 0x8000002000137882 */ /* 0x000fe20000000000 */
[----:B------:R-:W-:Y:S02]  /*95d0*/  WARPGROUP.DEPBAR.LE gsb0, 0x0 ;  /* 0x00008000000079c5 */ /* 0x000fe40000010000 */
[----:B--2---:R-:W-:-:S12]  /*95e0*/  WARPGROUP.ARRIVE ;  /* 0x00000000000079c5 */ /* 0x004fd80000000000 */
[----:B------:R-:W-:Y:S03]  /*95f0*/  QGMMA.64x192x32.F32.E4M3.E4M3 R140, gdesc[UR16], R140, gsb0 ;  /* 0x02e00000108c79f3 */ /* 0x000fe6000800088c */
[----:B------:R-:W-:Y:S02]  /*9600*/  WARPGROUP.DEPBAR.LE gsb0, 0x0 ;  /* 0x00008000000079c5 */ /* 0x000fe40000010000 */
[----:B------:R-:W-:Y:S01]  /*9610*/  STL.64 [R1], R140 ;  /* 0x0000008c01007387 */ /* 0x000fe20000100a00 */
[----:B-1----:R-:W-:-:S03]  /*9620*/  IMAD.MOV.U32 R8, RZ, RZ, R235 ;  /* 0x000000ffff087224 */ /* 0x002fc600078e00eb */
        /* <DEDUP_REMOVED lines=47> */
[----:B0-----:R0:W5:Y:S04]  /*9920*/  LDL.LU.64 R234, [R1+0x708] ;  /* 0x0007080001ea7983 */ /* 0x0011680000300a00 */
[----:B------:R0:W5:Y:S04]  /*9930*/  LDL.LU.64 R232, [R1+0x700] ;  /* 0x0007000001e87983 */ /* 0x0001680000300a00 */
        /* <DEDUP_REMOVED lines=47> */
[----:B------:R-:W-:Y:S01]  /*9c30*/  UMOV UR17, 0x80000020 ;  /* 0x8000002000117882 */ /* 0x000fe20000000000 */
[----:B------:R-:W-:-:S04]  /*9c40*/  UIADD3 UR6, UR6, 0x2, URZ ;  /* 0x0000000206067890 */ /* 0x000fc8000fffe03f */
[----:B------:R-:W-:Y:S01]  /*9c50*/  UISETP.NE.AND UP0, UPT, UR6, UR25, UPT ;  /* 0x000000190600728c */ /* 0x000fe2000bf05270 */
[----:B--2---:R-:W-:-:S06]  /*9c60*/  WARPGROUP.ARRIVE ;  /* 0x00000000000079c5 */ /* 0x004fcc0000000000 */
[----:B------:R-:W-:Y:S01]  /*9c70*/  QGMMA.64x192x32.F32.E4M3.E4M3 R120, gdesc[UR16], R120, gsb0 ;  /* 0x02e00000107879f3 */ /* 0x000fe20008000878 */
[----:B------:R-:W-:Y:S01]  /*9c80*/  UIADD3 UR16, UR7, 0x402, URZ ;  /* 0x0000040207107890 */ /* 0x000fe2000fffe03f */
[----:B------:R-:W-:Y:S01]  /*9c90*/  UMOV UR17, 0x80000020 ;  /* 0x8000002000117882 */ /* 0x000fe20000000000 */
[----:B------:R-:W-:-:S06]  /*9ca0*/  USEL UR7, URZ, 0x1, UP0 ;  /* 0x000000013f077887 */ /* 0x000fcc0008000000 */
[----:B------:R-:W-:Y:S01]  /*9cb0*/  ISETP.NE.AND P0, PT, RZ, UR7, PT ;  /* 0x00000007ff007c0c */ /* 0x000fe2000bf05270 */
[----:B------:R-:W-:Y:S02]  /*9cc0*/  WARPGROUP.DEPBAR.LE gsb0, 0x0 ;  /* 0x00008000000079c5 */ /* 0x000fe40000010000 */
[----:B------:R-:W-:-:S08]  /*9cd0*/  WARPGROUP.ARRIVE ;  /* 0x00000000000079c5 */ /* 0x000fd00000000000 */
[----:B------:R-:W-:Y:S03]  /*9ce0*/  QGMMA.64x192x32.F32.E4M3.E4M3 R24, gdesc[UR16], R24, gsb0 ;  /* 0x02e00000101879f3 */ /* 0x000fe60008000818 */
[----:B------:R-:W-:Y:S02]  /*9cf0*/  WARPGROUP.DEPBAR.LE gsb0, 0x0 ;  /* 0x00008000000079c5 */ /* 0x000fe40000010000 */
[----:B0-----:R-:W-:Y:S05]  /*9d00*/  @!P0 BRA `(.L_x_28) ;  /* 0x0000003c00908947 */ /* 0x001fea0003800000 */
[----:B------:R0:W-:Y:S04]  /*9d10*/  STL [R1+0x664], R72 ;  /* 0x0006644801007387 */ /* 0x0001e80000100800 */
[----:B0-----:R-:W2:Y:S04]  /*9d20*/  LDL R72, [R1] ;  /* 0x0000000001487983 */ /* 0x001ea80000100800 */
[----:B------:R0:W-:Y:S04]  /*9d30*/  STL [R1+0x660], R73 ;  /* 0x0006604901007387 */ /* 0x0001e80000100800 */
[----:B0-----:R-:W4:Y:S04]  /*9d40*/  LDL R73, [R1+0x4] ;  /* 0x0000040001497983 */ /* 0x001f280000100800 */
[----:B------:R0:W-:Y:S04]  /*9d50*/  STL [R1+0x65c], R74 ;  /* 0x00065c4a01007387 */ /* 0x0001e80000100800 */
[----:B0-----:R-:W3:Y:S04]  /*9d60*/  LDL R74, [R1+0x8] ;  /* 0x00000800014a7983 */ /* 0x001ee80000100800 */
        /* <DEDUP_REMOVED lines=31> */
[----:B0-----:R-:W3:Y:S04]  /*9f60*/  LDL.LU R90, [R1+0x1a0] ;  /* 0x0001a000015a7983 */ /* 0x001ee80000300800 */
[----:B------:R0:W-:Y:S04]  /*9f70*/  STL [R1+0x618], R91 ;  /* 0x0006185b01007387 */ /* 0x0001e80000100800 */
[----:B0-----:R-:W3:Y:S04]  /*9f80*/  LDL.LU R91, [R1+0x194] ;  /* 0x00019400015b7983 */ /* 0x001ee80000300800 */
        /* <DEDUP_REMOVED lines=60> */
[----:B-----5:R0:W-:Y:S04]  /*a350*/  STL [R1+0x59c], R5 ;  /* 0x00059c0501007387 */ /* 0x0201e80000100800 */
        /* <DEDUP_REMOVED lines=8> */
[----:B0-----:R-:W3:Y:S01]  /*a3e0*/  LDL R0, [R1+0x48] ;  /* 0x0000480001007983 */ /* 0x001ee20000100800 */
[----:B--2---:R-:W-:-:S01]  /*a3f0*/  FADD R9, R72, R9 ;  /* 0x0000000948097221 */ /* 0x004fc20000000000 */
[----:B----4-:R-:W-:Y:S01]  /*a400*/  FADD R10, R73, R10 ;  /* 0x0000000a490a7221 */ /* 0x010fe20000000000 */
[----:B---3--:R-:W-:-:S01]  /*a410*/  FADD R11, R74, R11 ;  /* 0x0000000b4a0b7221 */ /* 0x008fc20000000000 */
[----:B------:R-:W2:Y:S01]  /*a420*/  LDL.LU R72, [R1+0x664] ;  /* 0x0006640001487983 */ /* 0x000ea20000300800 */
[----:B------:R-:W-:-:S01]  /*a430*/  FADD R12, R75, R12 ;  /* 0x0000000c4b0c7221 */ /* 0x000fc20000000000 */
[----:B------:R-:W-:-:S02]  /*a440*/  FADD R13, R76, R13 ;  /* 0x0000000d4c0d7221 */ /* 0x000fc40000000000 */
[----:B------:R-:W3:Y:S01]  /*a450*/  LDL.LU R73, [R1+0x660] ;  /* 0x0006600001497983 */ /* 0x000ee20000300800 */
[----:B------:R-:W-:-:S03]  /*a460*/  FADD R14, R77, R14 ;  /* 0x0000000e4d0e7221 */ /* 0x000fc60000000000 */
[----:B------:R-:W4:Y:S01]  /*a470*/  LDL.LU R74, [R1+0x65c] ;  /* 0x00065c00014a7983 */ /* 0x000f220000300800 */
        /* <DEDUP_REMOVED lines=16> */
[----:B------:R-:W-:-:S01]  /*a580*/  FADD R23, R86, R23 ;  /* 0x0000001756177221 */ /* 0x000fc20000000000 */
[----:B------:R-:W-:Y:S02]  /*a590*/  FADD R106, R107, R106 ;  /* 0x0000006a6b6a7221 */ /* 0x000fe40000000000 */
[----:B------:R-:W4:Y:S01]  /*a5a0*/  LDL.LU R83, [R1+0x638] ;  /* 0x0006380001537983 */ /* 0x000f220000300800 */
[----:B------:R-:W-:-:S01]  /*a5b0*/  FADD R216, R87, R216 ;  /* 0x000000d857d87221 */ /* 0x000fc20000000000 */
[----:B------:R-:W-:Y:S02]  /*a5c0*/  FADD R104, R105, R104 ;  /* 0x0000006869687221 */ /* 0x000fe40000000000 */
[----:B------:R-:W4:Y:S01]  /*a5d0*/  LDL.LU R84, [R1+0x634] ;  /* 0x0006340001547983 */ /* 0x000f220000300800 */
[----:B------:R-:W-:-:S01]  /*a5e0*/  FADD R217, R88, R217 ;  /* 0x000000d958d97221 */ /* 0x000fc20000000000 */
[----:B------:R-:W-:-:S02]  /*a5f0*/  FADD R102, R103, R102 ;  /* 0x0000006667667221 */ /* 0x000fc40000000000 */
[----:B------:R-:W4:Y:S01]  /*a600*/  LDL.LU R85, [R1+0x630] ;  /* 0x0006300001557983 */ /* 0x000f220000300800 */
[----:B------:R-:W-:-:S03]  /*a610*/  FADD R218, R89, R218 ;  /* 0x000000da59da7221 */ /* 0x000fc60000000000 */
[----:B------:R-:W4:Y:S01]  /*a620*/  LDL.LU R86, [R1+0x62c] ;  /* 0x00062c0001567983 */ /* 0x000f220000300800 */
[----:B------:R-:W-:-:S03]  /*a630*/  FADD R99, R101, R99 ;  /* 0x0000006365637221 */ /* 0x000fc60000000000 */
[----:B------:R-:W4:Y:S01]  /*a640*/  LDL.LU R87, [R1+0x628] ;  /* 0x0006280001577983 */ /* 0x000f220000300800 */
[----:B------:R-:W-:-:S03]  /*a650*/  FADD R95, R97, R95 ;  /* 0x0000005f615f7221 */ /* 0x000fc60000000000 */
[----:B------:R-:W4:Y:S04]  /*a660*/  LDL.LU R88, [R1+0x624] ;  /* 0x0006240001587983 */ /* 0x000f280000300800 */
[----:B------:R-:W4:Y:S01]  /*a670*/  LDL.LU R89, [R1+0x620] ;  /* 0x0006200001597983 */ /* 0x000f220000300800 */
[----:B------:R-:W-:-:S01]  /*a680*/  FADD R91, R93, R91 ;  /* 0x0000005b5d5b7221 */ /* 0x000fc20000000000 */
[----:B------:R-:W-:Y:S01]  /*a690*/  FADD R98, R100, R98 ;  /* 0x0000006264627221 */ /* 0x000fe20000000000 */
[----:B------:R-:W-:-:S01]  /*a6a0*/  FADD R236, R109, R236 ;  /* 0x000000ec6dec7221 */ /* 0x000fc20000000000 */
[----:B------:R-:W-:Y:S01]  /*a6b0*/  STL [R1+0x180], R106 ;  /* 0x0001806a01007387 */ /* 0x000fe20000100800 */
[----:B------:R-:W-:-:S01]  /*a6c0*/  FADD R94, R96, R94 ;  /* 0x0000005e605e7221 */ /* 0x000fc20000000000 */
[----:B------:R-:W-:Y:S01]  /*a6d0*/  FADD R90, R92, R90 ;  /* 0x0000005a5c5a7221 */ /* 0x000fe20000000000 */
[----:B------:R-:W-:-:S01]  /*a6e0*/  FADD R235, R110, R235 ;  /* 0x000000eb6eeb7221 */ /* 0x000fc20000000000 */
[----:B------:R-:W-:Y:S01]  /*a6f0*/  STL [R1+0x184], R104 ;  /* 0x0001846801007387 */ /* 0x000fe20000100800 */
[----:B------:R-:W-:-:S03]  /*a700*/  FADD R237, R108, R237 ;  /* 0x000000ed6ced7221 */ /* 0x000fc60000000000 */
[----:B------:R-:W-:Y:S01]  /*a710*/  STL [R1+0x188], R102 ;  /* 0x0001886601007387 */ /* 0x000fe20000100800 */
[----:B------:R-:W-:-:S01]  /*a720*/  FADD R234, R111, R234 ;  /* 0x000000ea6fea7221 */ /* 0x000fc20000000000 */
[----:B------:R-:W-:Y:S01]  /*a730*/  FADD R233, R112, R233 ;  /* 0x000000e970e97221 */ /* 0x000fe20000000000 */
[----:B------:R-:W-:-:S01]  /*a740*/  FADD R232, R113, R232 ;  /* 0x000000e871e87221 */ /* 0x000fc20000000000 */
[----:B------:R-:W-:Y:S01]  /*a750*/  FADD R231, R114, R231 ;  /* 0x000000e772e77221 */ /* 0x000fe20000000000 */
[----:B------:R-:W-:-:S01]  /*a760*/  FADD R230, R115, R230 ;  /* 0x000000e673e67221 */ /* 0x000fc20000000000 */
[----:B------:R-:W-:Y:S01]  /*a770*/  FADD R229, R116, R229 ;  /* 0x000000e574e57221 */ /* 0x000fe20000000000 */
[----:B------:R-:W-:-:S02]  /*a780*/  FADD R228, R117, R228 ;  /* 0x000000e475e47221 */ /* 0x000fc40000000000 */
[----:B------:R-:W2:Y:S04]  /*a790*/  LDL R117, [R1+0xb8] ;  /* 0x0000b80001757983 */ /* 0x000ea80000100800 */
[----:B------:R0:W-:Y:S04]  /*a7a0*/  STL [R1+0x18c], R99 ;  /* 0x00018c6301007387 */ /* 0x0001e80000100800 */
[----:B------:R-:W3:Y:S04]  /*a7b0*/  LDL R116, [R1+0xbc] ;  /* 0x0000bc0001747983 */ /* 0x000ee80000100800 */
[----:B------:R1:W-:Y:S01]  /*a7c0*/  STL [R1+0x190], R95 ;  /* 0x0001905f01007387 */ /* 0x0003e20000100800 */
[----:B------:R-:W-:-:S03]  /*a7d0*/  FADD R227, R118, R227 ;  /* 0x000000e376e37221 */ /* 0x000fc60000000000 */
[----:B------:R-:W4:Y:S04]  /*a7e0*/  LDL R115, [R1+0xc0] ;  /* 0x0000c00001737983 */ /* 0x000f280000100800 */
[----:B------:R1:W-:Y:S04]  /*a7f0*/  STL [R1+0x194], R91 ;  /* 0x0001945b01007387 */ /* 0x0003e80000100800 */
[----:B------:R-:W4:Y:S01]  /*a800*/  LDL R114, [R1+0xc4] ;  /* 0x0000c40001727983 */ /* 0x000f220000100800 */
[----:B------:R-:W-:-:S03]  /*a810*/  FADD R226, R119, R226 ;  /* 0x000000e277e27221 */ /* 0x000fc60000000000 */
[----:B------:R-:W2:Y:S01]  /*a820*/  LDL R101, [R1+0xc8] ;  /* 0x0000c80001657983 */ /* 0x000ea20000100800 */
[----:B------:R-:W-:-:S01]  /*a830*/  FADD R225, R7, R225 ;  /* 0x000000e107e17221 */ /* 0x000fc20000000000 */
[----:B------:R-:W-:Y:S02]  /*a840*/  FADD R224, R6, R224 ;  /* 0x000000e006e07221 */ /* 0x000fe40000000000 */
[----:B------:R-:W2:Y:S04]  /*a850*/  LDL.LU R6, [R1+0x1b4] ;  /* 0x0001b40001067983 */ /* 0x000ea80000300800 */
[----:B0-----:R-:W3:Y:S01]  /*a860*/  LDL R99, [R1+0xcc] ;  /* 0x0000cc0001637983 */ /* 0x001ee20000100800 */
[----:B------:R-:W-:-:S03]  /*a870*/  FADD R223, R5, R223 ;  /* 0x000000df05df7221 */ /* 0x000fc60000000000 */
[----:B------:R-:W3:Y:S04]  /*a880*/  LDL.LU R5, [R1+0x1b8] ;  /* 0x0001b80001057983 */ /* 0x000ee80000300800 */
[----:B------:R-:W4:Y:S01]  /*a890*/  LDL R97, [R1+0xd0] ;  /* 0x0000d00001617983 */ /* 0x000f220000100800 */
[----:B------:R-:W-:-:S03]  /*a8a0*/  FADD R222, R4, R222 ;  /* 0x000000de04de7221 */ /* 0x000fc60000000000 */
[----:B------:R-:W4:Y:S04]  /*a8b0*/  LDL.LU R4, [R1+0x1bc] ;  /* 0x0001bc0001047983 */ /* 0x000f280000300800 */
[----:B-1----:R-:W4:Y:S01]  /*a8c0*/  LDL R95, [R1+0xd4] ;  /* 0x0000d400015f7983 */ /* 0x002f220000100800 */
[----:B------:R-:W-:-:S03]  /*a8d0*/  FADD R221, R3, R221 ;  /* 0x000000dd03dd7221 */ /* 0x000fc60000000000 */
[----:B------:R-:W4:Y:S04]  /*a8e0*/  LDL.LU R3, [R1+0x1c0] ;  /* 0x0001c00001037983 */ /* 0x000f280000300800 */
[----:B------:R-:W4:Y:S01]  /*a8f0*/  LDL R93, [R1+0xd8] ;  /* 0x0000d800015d7983 */ /* 0x000f220000100800 */
[----:B------:R-:W-:-:S03]  /*a900*/  FADD R220, R2, R220 ;  /* 0x000000dc02dc7221 */ /* 0x000fc60000000000 */
[----:B------:R-:W4:Y:S04]  /*a910*/  LDL.LU R2, [R1+0x1c4] ;  /* 0x0001c40001027983 */ /* 0x000f280000300800 */
[----:B------:R-:W4:Y:S01]  /*a920*/  LDL R91, [R1+0xdc] ;  /* 0x0000dc00015b7983 */ /* 0x000f220000100800 */
[----:B------:R-:W-:-:S03]  /*a930*/  FADD R219, R0, R219 ;  /* 0x000000db00db7221 */ /* 0x000fc60000000000 */
[----:B------:R-:W4:Y:S04]  /*a940*/  LDL.LU R0, [R1+0x1c8] ;  /* 0x0001c80001007983 */ /* 0x000f280000300800 */
[----:B------:R-:W4:Y:S04]  /*a950*/  LDL.LU R107, [R1+0x1a4] ;  /* 0x0001a400016b7983 */ /* 0x000f280000300800 */
[----:B------:R-:W4:Y:S04]  /*a960*/  LDL.LU R109, [R1+0x1a8] ;  /* 0x0001a800016d7983 */ /* 0x000f280000300800 */
[----:B------:R-:W4:Y:S04]  /*a970*/  LDL.LU R111, [R1+0x1ac] ;  /* 0x0001ac00016f7983 */ /* 0x000f280000300800 */
[----:B------:R0:W-:Y:S04]  /*a980*/  STL [R1+0x198], R98 ;  /* 0x0001986201007387 */ /* 0x0001e80000100800 */
[----:B------:R-:W4:Y:S04]  /*a990*/  LDL.LU R113, [R1+0x1b0] ;  /* 0x0001b00001717983 */ /* 0x000f280000300800 */
[----:B------:R-:W4:Y:S04]  /*a9a0*/  LDL R112, [R1+0xe0] ;  /* 0x0000e00001707983 */ /* 0x000f280000100800 */
[----:B------:R-:W4:Y:S04]  /*a9b0*/  LDL R110, [R1+0xe4] ;  /* 0x0000e400016e7983 */ /* 0x000f280000100800 */
[----:B------:R1:W-:Y:S04]  /*a9c0*/  STL [R1+0x19c], R94 ;  /* 0x00019c5e01007387 */ /* 0x0003e80000100800 */
[----:B------:R-:W4:Y:S04]  /*a9d0*/  LDL R108, [R1+0xe8] ;  /* 0x0000e800016c7983 */ /* 0x000f280000100800 */
[----:B------:R1:W-:Y:S04]  /*a9e0*/  STL [R1+0x1a0], R90 ;  /* 0x0001a05a01007387 */ /* 0x0003e80000100800 */
[----:B------:R-:W4:Y:S04]  /*a9f0*/  LDL R106, [R1+0xec] ;  /* 0x0000ec00016a7983 */ /* 0x000f280000100800 */
[----:B------:R-:W4:Y:S04]  /*aa00*/  LDL.LU R105, [R1+0x1d8] ;  /* 0x0001d80001697983 */ /* 0x000f280000300800 */
[----:B------:R-:W4:Y:S04]  /*aa10*/  LDL R104, [R1+0xf0] ;  /* 0x0000f00001687983 */ /* 0x000f280000100800 */
[----:B------:R-:W4:Y:S04]  /*aa20*/  LDL.LU R103, [R1+0x1dc] ;  /* 0x0001dc0001677983 */ /* 0x000f280000300800 */
[----:B------:R-:W4:Y:S04]  /*aa30*/  LDL R102, [R1+0xf4] ;  /* 0x0000f40001667983 */ /* 0x000f280000100800 */
[----:B------:R-:W4:Y:S04]  /*aa40*/  LDL.LU R100, [R1+0x1e0] ;  /* 0x0001e00001647983 */ /* 0x000f280000300800 */
[----:B0-----:R-:W4:Y:S04]  /*aa50*/  LDL R98, [R1+0xf8] ;  /* 0x0000f80001627983 */ /* 0x001f280000100800 */
[----:B------:R-:W4:Y:S04]  /*aa60*/  LDL.LU R96, [R1+0x1e4] ;  /* 0x0001e40001607983 */ /* 0x000f280000300800 */
[----:B-1----:R-:W4:Y:S04]  /*aa70*/  LDL R94, [R1+0xfc] ;  /* 0x0000fc00015e7983 */ /* 0x002f280000100800 */
[----:B------:R-:W4:Y:S04]  /*aa80*/  LDL.LU R92, [R1+0x1e8] ;  /* 0x0001e800015c7983 */ /* 0x000f280000300800 */
[----:B------:R-:W4:Y:S04]  /*aa90*/  LDL R90, [R1+0x100] ;  /* 0x00010000015a7983 */ /* 0x000f280000100800 */
[----:B------:R-:W4:Y:S01]  /*aaa0*/  LDL.LU R7, [R1+0x1ec] ;  /* 0x0001ec0001077983 */ /* 0x000f220000300800 */
[----:B--2---:R-:W-:-:S01]  /*aab0*/  FADD R6, R101, R6 ;  /* 0x0000000665067221 */ /* 0x004fc20000000000 */
[----:B---3--:R-:W-:Y:S01]  /*aac0*/  FADD R5, R99, R5 ;  /* 0x0000000563057221 */ /* 0x008fe20000000000 */
[----:B----4-:R-:W-:-:S01]  /*aad0*/  FADD R4, R97, R4 ;  /* 0x0000000461047221 */ /* 0x010fc20000000000 */
[----:B------:R-:W-:Y:S01]  /*aae0*/  FADD R3, R95, R3 ;  /* 0x000000035f037221 */ /* 0x000fe20000000000 */
[----:B------:R-:W-:-:S01]  /*aaf0*/  FADD R2, R93, R2 ;  /* 0x000000025d027221 */ /* 0x000fc20000000000 */
[----:B------:R-:W-:Y:S01]  /*ab00*/  FADD R107, R117, R107 ;  /* 0x0000006b756b7221 */ /* 0x000fe20000000000 */
[----:B------:R-:W-:-:S04]  /*ab10*/  FADD R109, R116, R109 ;  /* 0x0000006d746d7221 */ /* 0x000fc80000000000 */
[----:B------:R0:W-:Y:S01]  /*ab20*/  STL [R1+0x1a4], R107 ;  /* 0x0001a46b01007387 */ /* 0x0001e20000100800 */
[----:B------:R-:W-:-:S03]  /*ab30*/  FADD R111, R115, R111 ;  /* 0x0000006f736f7221 */ /* 0x000fc60000000000 */
[----:B0-----:R-:W2:Y:S01]  /*ab40*/  LDL.LU R107, [R1+0x1d4] ;  /* 0x0001d400016b7983 */ /* 0x001ea20000300800 */
[----:B------:R-:W-:-:S03]  /*ab50*/  FADD R113, R114, R113 ;  /* 0x0000007172717221 */ /* 0x000fc60000000000 */
[----:B------:R0:W-:Y:S01]  /*ab60*/  STL [R1+0x1a8], R109 ;  /* 0x0001a86d01007387 */ /* 0x0001e20000100800 */
[----:B------:R-:W-:-:S03]  /*ab70*/  FADD R0, R91, R0 ;  /* 0x000000005b007221 */ /* 0x000fc60000000000 */
[----:B0-----:R-:W3:Y:S04]  /*ab80*/  LDL.LU R109, [R1+0x1d0] ;  /* 0x0001d000016d7983 */ /* 0x001ee80000300800 */
[----:B------:R0:W-:Y:S04]  /*ab90*/  STL [R1+0x1ac], R111 ;  /* 0x0001ac6f01007387 */ /* 0x0001e80000100800 */
[----:B0-----:R-:W4:Y:S04]  /*aba0*/  LDL.LU R111, [R1+0x1cc] ;  /* 0x0001cc00016f7983 */ /* 0x001f280000300800 */
[----:B------:R-:W-:Y:S04]  /*abb0*/  STL [R1+0x1b0], R113 ;  /* 0x0001b07101007387 */ /* 0x000fe80000100800 */
[----:B------:R0:W-:Y:S04]  /*abc0*/  STL [R1+0x1b4], R6 ;  /* 0x0001b40601007387 */ /* 0x0001e80000100800 */
[----:B------:R1:W-:Y:S04]  /*abd0*/  STL [R1+0x1b8], R5 ;  /* 0x0001b80501007387 */ /* 0x0003e80000100800 */
[----:B------:R-:W-:Y:S04]  /*abe0*/  STL [R1+0x1bc], R4 ;  /* 0x0001bc0401007387 */ /* 0x000fe80000100800 */
[----:B------:R-:W4:Y:S04]  /*abf0*/  LDL R101, [R1+0x104] ;  /* 0x0001040001657983 */ /* 0x000f280000100800 */
[----:B------:R-:W-:Y:S04]  /*ac00*/  STL [R1+0x1c0], R3 ;  /* 0x0001c00301007387 */ /* 0x000fe80000100800 */
[----:B0-----:R-:W4:Y:S04]  /*ac10*/  LDL.LU R6, [R1+0x1f0] ;  /* 0x0001f00001067983 */ /* 0x001f280000300800 */
[----:B------:R-:W-:Y:S04]  /*ac20*/  STL [R1+0x1c4], R2 ;  /* 0x0001c40201007387 */ /* 0x000fe80000100800 */
[----:B------:R-:W4:Y:S04]  /*ac30*/  LDL R99, [R1+0x108] ;  /* 0x0001080001637983 */ /* 0x000f280000100800 */
[----:B------:R0:W-:Y:S04]  /*ac40*/  STL [R1+0x1c8], R0 ;  /* 0x0001c80001007387 */ /* 0x0001e80000100800 */
[----:B-1----:R-:W4:Y:S04]  /*ac50*/  LDL.LU R5, [R1+0x1f4] ;  /* 0x0001f40001057983 */ /* 0x002f280000300800 */
[----:B------:R-:W4:Y:S04]  /*ac60*/  LDL R97, [R1+0x10c] ;  /* 0x00010c0001617983 */ /* 0x000f280000100800 */
[----:B0-----:R-:W4:Y:S04]  /*ac70*/  LDL.LU R0, [R1+0x1f8] ;  /* 0x0001f80001007983 */ /* 0x001f280000300800 */
[----:B------:R-:W4:Y:S04]  /*ac80*/  LDL R95, [R1+0x110] ;  /* 0x00011000015f7983 */ /* 0x000f280000100800 */
[----:B------:R-:W4:Y:S04]  /*ac90*/  LDL.LU R2, [R1+0x1fc] ;  /* 0x0001fc0001027983 */ /* 0x000f280000300800 */
[----:B------:R-:W4:Y:S04]  /*aca0*/  LDL R93, [R1+0x114] ;  /* 0x00011400015d7983 */ /* 0x000f280000100800 */
[----:B------:R-:W4:Y:S04]  /*acb0*/  LDL.LU R3, [R1+0x200] ;  /* 0x0002000001037983 */ /* 0x000f280000300800 */
[----:B------:R-:W4:Y:S04]  /*acc0*/  LDL R91, [R1+0x118] ;  /* 0x00011800015b7983 */ /* 0x000f280000100800 */
[----:B------:R-:W4:Y:S01]  /*acd0*/  LDL.LU R4, [R1+0x204] ;  /* 0x0002040001047983 */ /* 0x000f220000300800 */
[----:B------:R-:W-:-:S01]  /*ace0*/  FADD R105, R106, R105 ;  /* 0x000000696a697221 */ /* 0x000fc20000000000 */
[----:B------:R-:W-:Y:S01]  /*acf0*/  FADD R103, R104, R103 ;  /* 0x0000006768677221 */ /* 0x000fe20000000000 */
[----:B------:R-:W-:-:S01]  /*ad00*/  FADD R100, R102, R100 ;  /* 0x0000006466647221 */ /* 0x000fc20000000000 */
[----:B------:R-:W-:Y:S01]  /*ad10*/  FADD R96, R98, R96 ;  /* 0x0000006062607221 */ /* 0x000fe20000000000 */
[----:B------:R-:W-:-:S01]  /*ad20*/  FADD R92, R94, R92 ;  /* 0x0000005c5e5c7221 */ /* 0x000fc20000000000 */
[----:B------:R-:W-:Y:S01]  /*ad30*/  FADD R7, R90, R7 ;  /* 0x000000075a077221 */ /* 0x000fe20000000000 */
[----:B--2---:R-:W-:-:S01]  /*ad40*/  FADD R107, R108, R107 ;  /* 0x0000006b6c6b7221 */ /* 0x004fc20000000000 */
[----:B---3--:R-:W-:Y:S01]  /*ad50*/  FADD R109, R110, R109 ;  /* 0x0000006d6e6d7221 */ /* 0x008fe20000000000 */
[----:B----4-:R-:W-:-:S05]  /*ad60*/  FADD R111, R112, R111 ;  /* 0x0000006f706f7221 */ /* 0x010fca0000000000 */
[----:B------:R-:W-:Y:S04]  /*ad70*/  STL [R1+0x1cc], R111 ;  /* 0x0001cc6f01007387 */ /* 0x000fe80000100800 */
[----:B------:R-:W-:Y:S04]  /*ad80*/  STL [R1+0x1d0], R109 ;  /* 0x0001d06d01007387 */ /* 0x000fe80000100800 */
[----:B------:R-:W-:Y:S04]  /*ad90*/  STL [R1+0x1d4], R107 ;  /* 0x0001d46b01007387 */ /* 0x000fe80000100800 */
[----:B------:R-:W-:Y:S04]  /*ada0*/  STL [R1+0x1d8], R105 ;  /* 0x0001d86901007387 */ /* 0x000fe80000100800 */
[----:B------:R-:W-:Y:S04]  /*adb0*/  STL [R1+0x1dc], R103 ;  /* 0x0001dc6701007387 */ /* 0x000fe80000100800 */
[----:B------:R-:W-:Y:S04]  /*adc0*/  STL [R1+0x1e0], R100 ;  /* 0x0001e06401007387 */ /* 0x000fe80000100800 */
[----:B------:R-:W2:Y:S01]  /*add0*/  LDL R90, [R1+0x11c] ;  /* 0x00011c00015a7983 */ /* 0x000ea20000100800 */
[----:B------:R-:W-:-:S03]  /*ade0*/  FADD R6, R101, R6 ;  /* 0x0000000665067221 */ /* 0x000fc60000000000 */
[----:B------:R-:W-:Y:S04]  /*adf0*/  STL [R1+0x1e4], R96 ;  /* 0x0001e46001007387 */ /* 0x000fe80000100800 */
[----:B------:R0:W-:Y:S04]  /*ae00*/  STL [R1+0x1e8], R92 ;  /* 0x0001e85c01007387 */ /* 0x0001e80000100800 */
[----:B------:R-:W3:Y:S01]  /*ae10*/  LDL R94, [R1+0x124] ;  /* 0x00012400015e7983 */ /* 0x000ee20000100800 */
[----:B------:R-:W-:-:S03]  /*ae20*/  FADD R5, R99, R5 ;  /* 0x0000000563057221 */ /* 0x000fc60000000000 */
[----:B0-----:R-:W4:Y:S01]  /*ae30*/  LDL R92, [R1+0x120] ;  /* 0x00012000015c7983 */ /* 0x001f220000100800 */
[----:B------:R-:W-:-:S03]  /*ae40*/  FADD R0, R97, R0 ;  /* 0x0000000061007221 */ /* 0x000fc60000000000 */
[----:B------:R-:W-:Y:S04]  /*ae50*/  STL [R1+0x1ec], R7 ;  /* 0x0001ec0701007387 */ /* 0x000fe80000100800 */
[----:B------:R-:W3:Y:S01]  /*ae60*/  LDL R96, [R1+0x128] ;  /* 0x0001280001607983 */ /* 0x000ee20000100800 */
[----:B------:R-:W-:-:S03]  /*ae70*/  FADD R2, R95, R2 ;  /* 0x000000025f027221 */ /* 0x000fc60000000000 */
[----:B------:R-:W3:Y:S04]  /*ae80*/  LDL R98, [R1+0x12c] ;  /* 0x00012c0001627983 */ /* 0x000ee80000100800 */
[----:B------:R-:W3:Y:S04]  /*ae90*/  LDL R116, [R1+0x130] ;  /* 0x0001300001747983 */ /* 0x000ee80000100800 */
[----:B------:R-:W3:Y:S01]  /*aea0*/  LDL R112, [R1+0x134] ;  /* 0x0001340001707983 */ /* 0x000ee20000100800 */
[----:B------:R-:W-:-:S03]  /*aeb0*/  FADD R3, R93, R3 ;  /* 0x000000035d037221 */ /* 0x000fc60000000000 */
[----:B------:R-:W3:Y:S04]  /*aec0*/  LDL R110, [R1+0x138] ;  /* 0x00013800016e7983 */ /* 0x000ee80000100800 */
[----:B------:R-:W3:Y:S04]  /*aed0*/  LDL R108, [R1+0x13c] ;  /* 0x00013c00016c7983 */ /* 0x000ee80000100800 */
[----:B------:R-:W3:Y:S04]  /*aee0*/  LDL R106, [R1+0x140] ;  /* 0x00014000016a7983 */ /* 0x000ee80000100800 */
[----:B------:R-:W3:Y:S04]  /*aef0*/  LDL R104, [R1+0x144] ;  /* 0x0001440001687983 */ /* 0x000ee80000100800 */
[----:B------:R-:W3:Y:S04]  /*af00*/  LDL R102, [R1+0x148] ;  /* 0x0001480001667983 */ /* 0x000ee80000100800 */
[----:B------:R-:W2:Y:S04]  /*af10*/  LDL R100, [R1+0x14c] ;  /* 0x00014c0001647983 */ /* 0x000ea80000100800 */
[----:B------:R0:W-:Y:S04]  /*af20*/  STL [R1+0x1f8], R0 ;  /* 0x0001f80001007387 */ /* 0x0001e80000100800 */
[----:B------:R-:W-:Y:S01]  /*af30*/  STL [R1+0x1f0], R6 ;  /* 0x0001f00601007387 */ /* 0x000fe20000100800 */
[----:B------:R-:W-:-:S03]  /*af40*/  FADD R4, R91, R4 ;  /* 0x000000045b047221 */ /* 0x000fc60000000000 */
[----:B0-----:R-:W2:Y:S04]  /*af50*/  LDL.LU R0, [R1+0x238] ;  /* 0x0002380001007983 */ /* 0x001ea80000300800 */
[----:B------:R-:W-:Y:S04]  /*af60*/  STL [R1+0x1f4], R5 ;  /* 0x0001f40501007387 */ /* 0x000fe80000100800 */
[----:B------:R0:W-:Y:S04]  /*af70*/  STL [R1+0x1fc], R2 ;  /* 0x0001fc0201007387 */ /* 0x0001e80000100800 */
[----:B0-----:R-:W3:Y:S04]  /*af80*/  LDL.LU R2, [R1+0x234] ;  /* 0x0002340001027983 */ /* 0x001ee80000300800 */
[----:B------:R0:W-:Y:S04]  /*af90*/  STL [R1+0x200], R3 ;  /* 0x0002000301007387 */ /* 0x0001e80000100800 */
[----:B0-----:R-:W3:Y:S04]  /*afa0*/  LDL.LU R3, [R1+0x230] ;  /* 0x0002300001037983 */ /* 0x001ee80000300800 */
[----:B------:R-:W4:Y:S04]  /*afb0*/  LDL.LU R91, [R1+0x208] ;  /* 0x00020800015b7983 */ /* 0x000f280000300800 */
[----:B------:R-:W3:Y:S04]  /*afc0*/  LDL.LU R93, [R1+0x20c] ;  /* 0x00020c00015d7983 */ /* 0x000ee80000300800 */
[----:B------:R-:W3:Y:S04]  /*afd0*/  LDL.LU R95, [R1+0x210] ;  /* 0x00021000015f7983 */ /* 0x000ee80000300800 */
[----:B------:R0:W-:Y:S04]  /*afe0*/  STL [R1+0x204], R4 ;  /* 0x0002040401007387 */ /* 0x0001e80000100800 */
[----:B------:R-:W3:Y:S04]  /*aff0*/  LDL.LU R97, [R1+0x214] ;  /* 0x0002140001617983 */ /* 0x000ee80000300800 */
[----:B------:R-:W3:Y:S04]  /*b000*/  LDL.LU R118, [R1+0x218] ;  /* 0x0002180001767983 */ /* 0x000ee80000300800 */
[----:B------:R-:W3:Y:S04]  /*b010*/  LDL.LU R114, [R1+0x21c] ;  /* 0x00021c0001727983 */ /* 0x000ee80000300800 */
[----:B------:R-:W3:Y:S04]  /*b020*/  LDL.LU R7, [R1+0x220] ;  /* 0x0002200001077983 */ /* 0x000ee80000300800 */
[----:B------:R-:W3:Y:S04]  /*b030*/  LDL.LU R6, [R1+0x224] ;  /* 0x0002240001067983 */ /* 0x000ee80000300800 */
[----:B------:R-:W3:Y:S04]  /*b040*/  LDL.LU R5, [R1+0x228] ;  /* 0x0002280001057983 */ /* 0x000ee80000300800 */
[----:B0-----:R-:W3:Y:S04]  /*b050*/  LDL.LU R4, [R1+0x22c] ;  /* 0x00022c0001047983 */ /* 0x001ee80000300800 */
        /* <DEDUP_REMOVED lines=10> */
[----:B------:R-:W3:Y:S01]  /*b100*/  LDL R111, [R1+0x178] ;  /* 0x00017800016f7983 */ /* 0x000ee20000100800 */
[----:B--2---:R-:W-:-:S01]  /*b110*/  FADD R0, R100, R0 ;  /* 0x0000000064007221 */ /* 0x004fc20000000000 */
[----:B----4-:R-:W-:-:S02]  /*b120*/  FADD R91, R90, R91 ;  /* 0x0000005b5a5b7221 */ /* 0x010fc40000000000 */
[----:B------:R-:W2:Y:S01]  /*b130*/  LDL.LU R90, [R1+0x61c] ;  /* 0x00061c00015a7983 */ /* 0x000ea20000300800 */
[----:B---3--:R-:W-:-:S03]  /*b140*/  FADD R93, R92, R93 ;  /* 0x0000005d5c5d7221 */ /* 0x008fc60000000000 */
[----:B------:R0:W-:Y:S01]  /*b150*/  STL [R1+0x208], R91 ;  /* 0x0002085b01007387 */ /* 0x0001e20000100800 */
[----:B------:R-:W-:-:S03]  /*b160*/  FADD R95, R94, R95 ;  /* 0x0000005f5e5f7221 */ /* 0x000fc60000000000 */
[----:B0-----:R-:W3:Y:S01]  /*b170*/  LDL.LU R91, [R1+0x618] ;  /* 0x00061800015b7983 */ /* 0x001ee20000300800 */
[----:B------:R-:W-:-:S03]  /*b180*/  FADD R97, R96, R97 ;  /* 0x0000006160617221 */ /* 0x000fc60000000000 */
[----:B------:R-:W4:Y:S04]  /*b190*/  LDL.LU R92, [R1+0x614] ;  /* 0x00061400015c7983 */ /* 0x000f280000300800 */
[----:B------:R0:W-:Y:S01]  /*b1a0*/  STL [R1+0x20c], R93 ;  /* 0x00020c5d01007387 */ /* 0x0001e20000100800 */
[----:B------:R-:W-:-:S01]  /*b1b0*/  FADD R118, R98, R118 ;  /* 0x0000007662767221 */ /* 0x000fc20000000000 */
[----:B------:R-:W-:Y:S01]  /*b1c0*/  FADD R114, R116, R114 ;  /* 0x0000007274727221 */ /* 0x000fe20000000000 */
[----:B------:R-:W-:-:S01]  /*b1d0*/  FADD R7, R112, R7 ;  /* 0x0000000770077221 */ /* 0x000fc20000000000 */
[----:B0-----:R-:W4:Y:S04]  /*b1e0*/  LDL.LU R93, [R1+0x610] ;  /* 0x00061000015d7983 */ /* 0x001f280000300800 */
        /* <DEDUP_REMOVED lines=9> */
[----:B------:R-:W-:-:S02]  /*b280*/  FADD R2, R102, R2 ;  /* 0x0000000266027221 */ /* 0x000fc40000000000 */
[----:B0-----:R-:W4:Y:S04]  /*b290*/  LDL.LU R97, [R1+0x600] ;  /* 0x0006000001617983 */ /* 0x001f280000300800 */
[----:B------:R-:W4:Y:S04]  /*b2a0*/  LDL.LU R98, [R1+0x5fc] ;  /* 0x0005fc0001627983 */ /* 0x000f280000300800 */
[----:B------:R0:W-:Y:S04]  /*b2b0*/  STL [R1+0x218], R118 ;  /* 0x0002187601007387 */ /* 0x0001e80000100800 */
[----:B------:R1:W-:Y:S04]  /*b2c0*/  STL [R1+0x21c], R114 ;  /* 0x00021c7201007387 */ /* 0x0003e80000100800 */
[----:B------:R1:W-:Y:S04]  /*b2d0*/  STL [R1+0x220], R7 ;  /* 0x0002200701007387 */ /* 0x0003e80000100800 */
[----:B------:R1:W-:Y:S04]  /*b2e0*/  STL [R1+0x224], R6 ;  /* 0x0002240601007387 */ /* 0x0003e80000100800 */
[----:B------:R1:W-:Y:S04]  /*b2f0*/  STL [R1+0x228], R5 ;  /* 0x0002280501007387 */ /* 0x0003e80000100800 */
[----:B------:R1:W-:Y:S04]  /*b300*/  STL [R1+0x22c], R4 ;  /* 0x00022c0401007387 */ /* 0x0003e80000100800 */
[----:B------:R-:W2:Y:S04]  /*b310*/  LDL.LU R100, [R1+0x23c] ;  /* 0x00023c0001647983 */ /* 0x000ea80000300800 */
[----:B------:R1:W-:Y:S04]  /*b320*/  STL [R1+0x230], R3 ;  /* 0x0002300301007387 */ /* 0x0003e80000100800 */
[----:B------:R-:W3:Y:S04]  /*b330*/  LDL.LU R102, [R1+0x240] ;  /* 0x0002400001667983 */ /* 0x000ee80000300800 */
[----:B------:R1:W-:Y:S04]  /*b340*/  STL [R1+0x234], R2 ;  /* 0x0002340201007387 */ /* 0x0003e80000100800 */
[----:B------:R-:W4:Y:S04]  /*b350*/  LDL.LU R104, [R1+0x244] ;  /* 0x0002440001687983 */ /* 0x000f280000300800 */
[----:B------:R1:W-:Y:S04]  /*b360*/  STL [R1+0x238], R0 ;  /* 0x0002380001007387 */ /* 0x0003e80000100800 */
[----:B------:R-:W4:Y:S04]  /*b370*/  LDL.LU R106, [R1+0x248] ;  /* 0x00024800016a7983 */ /* 0x000f280000300800 */
[----:B------:R-:W4:Y:S04]  /*b380*/  LDL.LU R108, [R1+0x24c] ;  /* 0x00024c00016c7983 */ /* 0x000f280000300800 */
[----:B------:R-:W4:Y:S04]  /*b390*/  LDL.LU R110, [R1+0x250] ;  /* 0x00025000016e7983 */ /* 0x000f280000300800 */
[----:B0-----:R-:W4:Y:S04]  /*b3a0*/  LDL.LU R118, [R1+0x254] ;  /* 0x0002540001767983 */ /* 0x001f280000300800 */
[----:B------:R-:W4:Y:S04]  /*b3b0*/  LDL.LU R116, [R1+0x258] ;  /* 0x0002580001747983 */ /* 0x000f280000300800 */
[----:B-1----:R-:W4:Y:S04]  /*b3c0*/  LDL.LU R114, [R1+0x25c] ;  /* 0x00025c0001727983 */ /* 0x002f280000300800 */
[----:B------:R-:W4:Y:S04]  /*b3d0*/  LDL.LU R112, [R1+0x260] ;  /* 0x0002600001707983 */ /* 0x000f280000300800 */
[----:B------:R-:W4:Y:S04]  /*b3e0*/  LDL.LU R7, [R1+0x264] ;  /* 0x0002640001077983 */ /* 0x000f280000300800 */
[----:B------:R-:W4:Y:S04]  /*b3f0*/  LDL.LU R6, [R1+0x268] ;  /* 0x0002680001067983 */ /* 0x000f280000300800 */
[----:B------:R-:W4:Y:S04]  /*b400*/  LDL.LU R5, [R1+0x26c] ;  /* 0x00026c0001057983 */ /* 0x000f280000300800 */
[----:B------:R-:W4:Y:S04]  /*b410*/  LDL.LU R4, [R1+0x270] ;  /* 0x0002700001047983 */ /* 0x000f280000300800 */
[----:B------:R-:W4:Y:S04]  /*b420*/  LDL.LU R3, [R1+0x274] ;  /* 0x0002740001037983 */ /* 0x000f280000300800 */
[----:B------:R-:W4:Y:S04]  /*b430*/  LDL.LU R2, [R1+0x278] ;  /* 0x0002780001027983 */ /* 0x000f280000300800 */
[----:B------:R-:W4:Y:S01]  /*b440*/  LDL.LU R0, [R1+0x27c] ;  /* 0x00027c0001007983 */ /* 0x000f220000300800 */
[----:B--2---:R-:W-:-:S03]  /*b450*/  FADD R100, R99, R100 ;  /* 0x0000006463647221 */ /* 0x004fc60000000000 */
[----:B------:R-:W2:Y:S04]  /*b460*/  LDL.LU R99, [R1+0x5f8] ;  /* 0x0005f80001637983 */ /* 0x000ea80000300800 */
[----:B------:R0:W-:Y:S01]  /*b470*/  STL [R1+0x23c], R100 ;  /* 0x00023c6401007387 */ /* 0x0001e20000100800 */
[----:B---3--:R-:W-:-:S03]  /*b480*/  FADD R102, R101, R102 ;  /* 0x0000006665667221 */ /* 0x008fc60000000000 */
[----:B0-----:R-:W3:Y:S01]  /*b490*/  LDL.LU R100, [R1+0x5f4] ;  /* 0x0005f40001647983 */ /* 0x001ee20000300800 */
[----:B----4-:R-:W-:-:S03]  /*b4a0*/  FADD R104, R103, R104 ;  /* 0x0000006867687221 */ /* 0x010fc60000000000 */
[----:B------:R-:W4:Y:S04]  /*b4b0*/  LDL.LU R101, [R1+0x5f0] ;  /* 0x0005f00001657983 */ /* 0x000f280000300800 */
[----:B------:R0:W-:Y:S01]  /*b4c0*/  STL [R1+0x240], R102 ;  /* 0x0002406601007387 */ /* 0x0001e20000100800 */
[----:B------:R-:W-:-:S01]  /*b4d0*/  FADD R106, R105, R106 ;  /* 0x0000006a696a7221 */ /* 0x000fc20000000000 */
[----:B------:R-:W-:Y:S02]  /*b4e0*/  FADD R108, R107, R108 ;  /* 0x0000006c6b6c7221 */ /* 0x000fe40000000000 */
        /* <DEDUP_REMOVED lines=24> */
[----:B------:R0:W-:Y:S04]  /*b670*/  STL [R1+0x254], R118 ;  /* 0x0002547601007387 */ /* 0x0001e80000100800 */
[----:B------:R1:W-:Y:S04]  /*b680*/  STL [R1+0x258], R116 ;  /* 0x0002587401007387 */ /* 0x0003e80000100800 */
[----:B------:R1:W-:Y:S04]  /*b690*/  STL [R1+0x25c], R114 ;  /* 0x00025c7201007387 */ /* 0x0003e80000100800 */
[----:B------:R1:W-:Y:S04]  /*b6a0*/  STL [R1+0x260], R112 ;  /* 0x0002607001007387 */ /* 0x0003e80000100800 */
[----:B------:R1:W-:Y:S01]  /*b6b0*/  STL [R1+0x264], R7 ;  /* 0x0002640701007387 */ /* 0x0003e20000100800 */
[----:B------:R-:W-:-:S03]  /*b6c0*/  FADD R0, R124, R0 ;  /* 0x000000007c007221 */ /* 0x000fc60000000000 */
[----:B------:R1:W-:Y:S04]  /*b6d0*/  STL [R1+0x268], R6 ;  /* 0x0002680601007387 */ /* 0x0003e80000100800 */
[----:B------:R1:W-:Y:S04]  /*b6e0*/  STL [R1+0x26c], R5 ;  /* 0x00026c0501007387 */ /* 0x0003e80000100800 */
[----:B------:R1:W-:Y:S04]  /*b6f0*/  STL [R1+0x270], R4 ;  /* 0x0002700401007387 */ /* 0x0003e80000100800 */
[----:B------:R-:W2:Y:S04]  /*b700*/  LDL.LU R119, [R1+0x280] ;  /* 0x0002800001777983 */ /* 0x000ea80000300800 */
[----:B------:R1:W-:Y:S04]  /*b710*/  STL [R1+0x274], R3 ;  /* 0x0002740301007387 */ /* 0x0003e80000100800 */
[----:B0-----:R-:W3:Y:S04]  /*b720*/  LDL.LU R118, [R1+0x284] ;  /* 0x0002840001767983 */ /* 0x001ee80000300800 */
[----:B------:R0:W-:Y:S04]  /*b730*/  STL [R1+0x278], R2 ;  /* 0x0002780201007387 */ /* 0x0001e80000100800 */
[----:B------:R-:W4:Y:S04]  /*b740*/  LDL.LU R117, [R1+0x288] ;  /* 0x0002880001757983 */ /* 0x000f280000300800 */
[----:B------:R0:W-:Y:S04]  /*b750*/  STL [R1+0x27c], R0 ;  /* 0x00027c0001007387 */ /* 0x0001e80000100800 */
        /* <DEDUP_REMOVED lines=12> */
[----:B0-----:R-:W4:Y:S04]  /*b820*/  LDL.LU R2, [R1+0x2bc] ;  /* 0x0002bc0001027983 */ /* 0x001f280000300800 */
[----:B------:R-:W4:Y:S01]  /*b830*/  LDL.LU R0, [R1+0x2c0] ;  /* 0x0002c00001007983 */ /* 0x000f220000300800 */
[----:B--2---:R-:W-:-:S01]  /*b840*/  FADD R119, R125, R119 ;  /* 0x000000777d777221 */ /* 0x004fc20000000000 */
[----:B---3--:R-:W-:-:S04]  /*b850*/  FADD R118, R126, R118 ;  /* 0x000000767e767221 */ /* 0x008fc80000000000 */
[----:B------:R0:W-:Y:S01]  /*b860*/  STL [R1+0x280], R119 ;  /* 0x0002807701007387 */ /* 0x0001e20000100800 */
[----:B----4-:R-:W-:-:S03]  /*b870*/  FADD R117, R127, R117 ;  /* 0x000000757f757221 */ /* 0x010fc60000000000 */
[----:B------:R1:W-:Y:S01]  /*b880*/  STL [R1+0x284], R118 ;  /* 0x0002847601007387 */ /* 0x0003e20000100800 */
[----:B------:R-:W-:-:S03]  /*b890*/  FADD R116, R128, R116 ;  /* 0x0000007480747221 */ /* 0x000fc60000000000 */
        /* <DEDUP_REMOVED lines=24> */
[----:B0-----:R-:W4:Y:S01]  /*ba20*/  LDL.LU R119, [R1+0x2c4] ;  /* 0x0002c40001777983 */ /* 0x001f220000300800 */
[----:B------:R-:W-:-:S03]  /*ba30*/  FADD R0, R141, R0 ;  /* 0x000000008d007221 */ /* 0x000fc60000000000 */
[----:B------:R0:W-:Y:S04]  /*ba40*/  STL [R1+0x2b8], R3 ;  /* 0x0002b80301007387 */ /* 0x0001e80000100800 */
[----:B-1----:R-:W4:Y:S04]  /*ba50*/  LDL.LU R118, [R1+0x2c8] ;  /* 0x0002c80001767983 */ /* 0x002f280000300800 */
[----:B------:R1:W-:Y:S04]  /*ba60*/  STL [R1+0x2bc], R2 ;  /* 0x0002bc0201007387 */ /* 0x0003e80000100800 */
[----:B--2---:R-:W2:Y:S04]  /*ba70*/  LDL.LU R117, [R1+0x2cc] ;  /* 0x0002cc0001757983 */ /* 0x004ea80000300800 */
[----:B------:R1:W-:Y:S04]  /*ba80*/  STL [R1+0x2c0], R0 ;  /* 0x0002c00001007387 */ /* 0x0003e80000100800 */
[----:B---3--:R-:W3:Y:S04]  /*ba90*/  LDL.LU R116, [R1+0x2d0] ;  /* 0x0002d00001747983 */ /* 0x008ee80000300800 */
[----:B----4-:R-:W4:Y:S04]  /*baa0*/  LDL.LU R115, [R1+0x2d4] ;  /* 0x0002d40001737983 */ /* 0x010f280000300800 */
        /* <DEDUP_REMOVED lines=10> */
[----:B-1----:R-:W4:Y:S04]  /*bb50*/  LDL.LU R2, [R1+0x300] ;  /* 0x0003000001027983 */ /* 0x002f280000300800 */
[----:B------:R-:W4:Y:S01]  /*bb60*/  LDL.LU R0, [R1+0x304] ;  /* 0x0003040001007983 */ /* 0x000f220000300800 */
[----:B------:R-:W-:-:S01]  /*bb70*/  FADD R119, R142, R119 ;  /* 0x000000778e777221 */ /* 0x000fc20000000000 */
[----:B------:R-:W-:-:S04]  /*bb80*/  FADD R118, R143, R118 ;  /* 0x000000768f767221 */ /* 0x000fc80000000000 */
[----:B------:R0:W-:Y:S01]  /*bb90*/  STL [R1+0x2c4], R119 ;  /* 0x0002c47701007387 */ /* 0x0001e20000100800 */
[----:B--2---:R-:W-:-:S03]  /*bba0*/  FADD R117, R144, R117 ;  /* 0x0000007590757221 */ /* 0x004fc60000000000 */
[----:B------:R1:W-:Y:S01]  /*bbb0*/  STL [R1+0x2c8], R118 ;  /* 0x0002c87601007387 */ /* 0x0003e20000100800 */
[----:B---3--:R-:W-:-:S03]  /*bbc0*/  FADD R116, R145, R116 ;  /* 0x0000007491747221 */ /* 0x008fc60000000000 */
        /* <DEDUP_REMOVED lines=404> */
[----:B------:R-:W-:Y:S01]  /*d510*/  STL [R1+0x4e4], R119 ;  /* 0x0004e47701007387 */ /* 0x000fe20000100800 */
[----:B--2---:R-:W-:-:S03]  /*d520*/  FADD R117, R88, R117 ;  /* 0x0000007558757221 */ /* 0x004fc60000000000 */
[----:B------:R-:W-:Y:S01]  /*d530*/  STL [R1+0x4e8], R118 ;  /* 0x0004e87601007387 */ /* 0x000fe20000100800 */
[----:B---3--:R-:W-:-:S03]  /*d540*/  FADD R116, R89, R116 ;  /* 0x0000007459747221 */ /* 0x008fc60000000000 */
[----:B------:R-:W-:Y:S01]  /*d550*/  STL [R1+0x4ec], R117 ;  /* 0x0004ec7501007387 */ /* 0x000fe20000100800 */
[----:B----4-:R-:W-:-:S03]  /*d560*/  FADD R115, R90, R115 ;  /* 0x000000735a737221 */ /* 0x010fc60000000000 */
[----:B------:R-:W-:Y:S01]  /*d570*/  STL [R1+0x4f0], R116 ;  /* 0x0004f07401007387 */ /* 0x000fe20000100800 */
[----:B------:R-:W-:-:S03]  /*d580*/  FADD R114, R91, R114 ;  /* 0x000000725b727221 */ /* 0x000fc60000000000 */
        /* <DEDUP_REMOVED lines=8> */
[----:B------:R0:W-:Y:S01]  /*d610*/  STL [R1+0x504], R111 ;  /* 0x0005046f01007387 */ /* 0x0001e20000100800 */
[----:B------:R-:W-:-:S03]  /*d620*/  FADD R7, R96, R7 ;  /* 0x0000000760077221 */ /* 0x000fc60000000000 */
[----:B------:R-:W-:Y:S01]  /*d630*/  STL [R1+0x508], R8 ;  /* 0x0005080801007387 */ /* 0x000fe20000100800 */
[----:B------:R-:W-:-:S03]  /*d640*/  FADD R6, R97, R6 ;  /* 0x0000000661067221 */ /* 0x000fc60000000000 */
[----:B------:R1:W-:Y:S01]  /*d650*/  STL [R1+0x50c], R7 ;  /* 0x00050c0701007387 */ /* 0x0003e20000100800 */
[----:B------:R-:W-:-:S03]  /*d660*/  FADD R5, R98, R5 ;  /* 0x0000000562057221 */ /* 0x000fc60000000000 */
[----:B------:R2:W-:Y:S01]  /*d670*/  STL [R1+0x510], R6 ;  /* 0x0005100601007387 */ /* 0x0005e20000100800 */
[----:B------:R-:W-:-:S03]  /*d680*/  FADD R4, R99, R4 ;  /* 0x0000000463047221 */ /* 0x000fc60000000000 */
[----:B------:R3:W-:Y:S04]  /*d690*/  STL [R1+0x514], R5 ;  /* 0x0005140501007387 */ /* 0x0007e80000100800 */
[----:B------:R4:W-:Y:S04]  /*d6a0*/  STL [R1+0x518], R4 ;  /* 0x0005180401007387 */ /* 0x0009e80000100800 */
[----:B0-----:R-:W4:Y:S01]  /*d6b0*/  LDL.LU R111, [R1+0x528] ;  /* 0x00052800016f7983 */ /* 0x001f220000300800 */
[----:B------:R-:W-:-:S01]  /*d6c0*/  FADD R3, R100, R3 ;  /* 0x0000000364037221 */ /* 0x000fc20000000000 */
[----:B------:R-:W-:Y:S01]  /*d6d0*/  FADD R2, R101, R2 ;  /* 0x0000000265027221 */ /* 0x000fe20000000000 */
[----:B------:R-:W-:-:S03]  /*d6e0*/  FADD R0, R102, R0 ;  /* 0x0000000066007221 */ /* 0x000fc60000000000 */
[----:B------:R0:W-:Y:S04]  /*d6f0*/  STL [R1+0x51c], R3 ;  /* 0x00051c0301007387 */ /* 0x0001e80000100800 */
[----:B------:R-:W4:Y:S04]  /*d700*/  LDL.LU R112, [R1+0x52c] ;  /* 0x00052c0001707983 */ /* 0x000f280000300800 */
[----:B------:R0:W-:Y:S04]  /*d710*/  STL [R1+0x520], R2 ;  /* 0x0005200201007387 */ /* 0x0001e80000100800 */
[----:B------:R-:W4:Y:S04]  /*d720*/  LDL.LU R113, [R1+0x530] ;  /* 0x0005300001717983 */ /* 0x000f280000300800 */
[----:B------:R0:W-:Y:S04]  /*d730*/  STL [R1+0x524], R0 ;  /* 0x0005240001007387 */ /* 0x0001e80000100800 */
[----:B------:R-:W4:Y:S04]  /*d740*/  LDL.LU R114, [R1+0x534] ;  /* 0x0005340001727983 */ /* 0x000f280000300800 */
[----:B------:R-:W4:Y:S04]  /*d750*/  LDL.LU R115, [R1+0x538] ;  /* 0x0005380001737983 */ /* 0x000f280000300800 */
[----:B------:R-:W4:Y:S04]  /*d760*/  LDL.LU R116, [R1+0x53c] ;  /* 0x00053c0001747983 */ /* 0x000f280000300800 */
[----:B------:R-:W4:Y:S04]  /*d770*/  LDL.LU R117, [R1+0x540] ;  /* 0x0005400001757983 */ /* 0x000f280000300800 */
[----:B------:R-:W4:Y:S04]  /*d780*/  LDL.LU R118, [R1+0x544] ;  /* 0x0005440001767983 */ /* 0x000f280000300800 */
[----:B------:R-:W4:Y:S04]  /*d790*/  LDL.LU R119, [R1+0x548] ;  /* 0x0005480001777983 */ /* 0x000f280000300800 */
[----:B-1----:R-:W4:Y:S04]  /*d7a0*/  LDL.LU R7, [R1+0x54c] ;  /* 0x00054c0001077983 */ /* 0x002f280000300800 */
[----:B--2---:R-:W2:Y:S04]  /*d7b0*/  LDL.LU R6, [R1+0x550] ;  /* 0x0005500001067983 */ /* 0x004ea80000300800 */
[----:B---3--:R-:W3:Y:S04]  /*d7c0*/  LDL.LU R5, [R1+0x554] ;  /* 0x0005540001057983 */ /* 0x008ee80000300800 */
[----:B----4-:R-:W4:Y:S04]  /*d7d0*/  LDL.LU R4, [R1+0x558] ;  /* 0x0005580001047983 */ /* 0x010f280000300800 */
[----:B0-----:R-:W4:Y:S04]  /*d7e0*/  LDL.LU R3, [R1+0x55c] ;  /* 0x00055c0001037983 */ /* 0x001f280000300800 */
[----:B------:R-:W4:Y:S04]  /*d7f0*/  LDL.LU R2, [R1+0x560] ;  /* 0x0005600001027983 */ /* 0x000f280000300800 */
[----:B------:R-:W4:Y:S04]  /*d800*/  LDL.LU R0, [R1+0x564] ;  /* 0x0005640001007983 */ /* 0x000f280000300800 */
[----:B------:R-:W4:Y:S01]  /*d810*/  LDL.LU R8, [R1+0x568] ;  /* 0x0005680001087983 */ /* 0x000f220000300800 */
[----:B------:R-:W-:-:S05]  /*d820*/  FADD R111, R103, R111 ;  /* 0x0000006f676f7221 */ /* 0x000fca0000000000 */
[----:B------:R0:W-:Y:S04]  /*d830*/  STL [R1+0x528], R111 ;  /* 0x0005286f01007387 */ /* 0x0001e80000100800 */
[----:B0-----:R-:W2:Y:S01]  /*d840*/  LDL.LU R111, [R1+0x5c8] ;  /* 0x0005c800016f7983 */ /* 0x001ea20000300800 */
[----:B------:R-:W-:-:S01]  /*d850*/  FADD R112, R104, R112 ;  /* 0x0000007068707221 */ /* 0x000fc20000000000 */
[----:B------:R-:W-:-:S04]  /*d860*/  FADD R113, R105, R113 ;  /* 0x0000007169717221 */ /* 0x000fc80000000000 */
[----:B------:R0:W-:Y:S01]  /*d870*/  STL [R1+0x52c], R112 ;  /* 0x00052c7001007387 */ /* 0x0001e20000100800 */
[----:B------:R-:W-:-:S01]  /*d880*/  FADD R114, R106, R114 ;  /* 0x000000726a727221 */ /* 0x000fc20000000000 */
[----:B------:R-:W-:Y:S02]  /*d890*/  FADD R115, R107, R115 ;  /* 0x000000736b737221 */ /* 0x000fe40000000000 */
[----:B0-----:R-:W3:Y:S01]  /*d8a0*/  LDL.LU R112, [R1+0x5c4] ;  /* 0x0005c40001707983 */ /* 0x001ee20000300800 */
[----:B------:R-:W-:-:S03]  /*d8b0*/  FADD R116, R108, R116 ;  /* 0x000000746c747221 */ /* 0x000fc60000000000 */
[----:B------:R0:W-:Y:S01]  /*d8c0*/  STL [R1+0x530], R113 ;  /* 0x0005307101007387 */ /* 0x0001e20000100800 */
[----:B------:R-:W-:-:S03]  /*d8d0*/  FADD R117, R109, R117 ;  /* 0x000000756d757221 */ /* 0x000fc60000000000 */
[----:B0-----:R-:W4:Y:S01]  /*d8e0*/  LDL.LU R113, [R1+0x5c0] ;  /* 0x0005c00001717983 */ /* 0x001f220000300800 */
[----:B------:R-:W-:-:S03]  /*d8f0*/  FADD R118, R110, R118 ;  /* 0x000000766e767221 */ /* 0x000fc60000000000 */
[----:B------:R0:W-:Y:S04]  /*d900*/  STL [R1+0x534], R114 ;  /* 0x0005347201007387 */ /* 0x0001e80000100800 */
[----:B0-----:R-:W4:Y:S04]  /*d910*/  LDL.LU R114, [R1+0x5bc] ;  /* 0x0005bc0001727983 */ /* 0x001f280000300800 */
[----:B------:R0:W-:Y:S04]  /*d920*/  STL [R1+0x538], R115 ;  /* 0x0005387301007387 */ /* 0x0001e80000100800 */
[----:B0-----:R-:W4:Y:S04]  /*d930*/  LDL.LU R115, [R1+0x5b8] ;  /* 0x0005b80001737983 */ /* 0x001f280000300800 */
[----:B------:R0:W-:Y:S04]  /*d940*/  STL [R1+0x53c], R116 ;  /* 0x00053c7401007387 */ /* 0x0001e80000100800 */
[----:B0-----:R-:W4:Y:S04]  /*d950*/  LDL.LU R116, [R1+0x5b4] ;  /* 0x0005b40001747983 */ /* 0x001f280000300800 */
[----:B------:R0:W-:Y:S04]  /*d960*/  STL [R1+0x540], R117 ;  /* 0x0005407501007387 */ /* 0x0001e80000100800 */
[----:B0-----:R-:W4:Y:S04]  /*d970*/  LDL.LU R117, [R1+0x5b0] ;  /* 0x0005b00001757983 */ /* 0x001f280000300800 */
[----:B------:R0:W-:Y:S04]  /*d980*/  STL [R1+0x544], R118 ;  /* 0x0005447601007387 */ /* 0x0001e80000100800 */
[----:B0-----:R-:W4:Y:S01]  /*d990*/  LDL.LU R118, [R1+0x5ac] ;  /* 0x0005ac0001767983 */ /* 0x001f220000300800 */
[----:B--2---:R-:W-:-:S05]  /*d9a0*/  FADD R119, R111, R119 ;  /* 0x000000776f777221 */ /* 0x004fca0000000000 */
[----:B------:R0:W-:Y:S04]  /*d9b0*/  STL [R1+0x548], R119 ;  /* 0x0005487701007387 */ /* 0x0001e80000100800 */
[----:B0-----:R-:W2:Y:S01]  /*d9c0*/  LDL.LU R119, [R1+0x5a8] ;  /* 0x0005a80001777983 */ /* 0x001ea20000300800 */
[----:B---3--:R-:W-:-:S05]  /*d9d0*/  FADD R7, R112, R7 ;  /* 0x0000000770077221 */ /* 0x008fca0000000000 */
[----:B------:R0:W-:Y:S01]  /*d9e0*/  STL [R1+0x54c], R7 ;  /* 0x00054c0701007387 */ /* 0x0001e20000100800 */
[----:B----4-:R-:W-:-:S03]  /*d9f0*/  FADD R6, R113, R6 ;  /* 0x0000000671067221 */ /* 0x010fc60000000000 */
[----:B0-----:R0:W5:Y:S04]  /*da00*/  LDL.LU R7, [R1+0x5a4] ;  /* 0x0005a40001077983 */ /* 0x0011680000300800 */
[----:B------:R1:W-:Y:S01]  /*da10*/  STL [R1+0x550], R6 ;  /* 0x0005500601007387 */ /* 0x0003e20000100800 */
[----:B------:R-:W-:-:S03]  /*da20*/  FADD R5, R114, R5 ;  /* 0x0000000572057221 */ /* 0x000fc60000000000 */
[----:B-1----:R0:W5:Y:S04]  /*da30*/  LDL.LU R6, [R1+0x5a0] ;  /* 0x0005a00001067983 */ /* 0x0021680000300800 */
        /* <DEDUP_REMOVED lines=12> */
[----:B------:R1:W-:Y:S04]  /*db00*/  STL [R1+0x564], R0 ;  /* 0x0005640001007387 */ /* 0x0003e80000100800 */
[----:B-1----:R0:W5:Y:S01]  /*db10*/  LDL.LU R0, [R1+0x58c] ;  /* 0x00058c0001007983 */ /* 0x0021620000300800 */
[----:B------:R-:W-:Y:S01]  /*db20*/  UMOV UR6, URZ ;  /* 0x0000003f00067c82 */ /* 0x000fe20008000000 */
[----:B--2---:R-:W-:-:S05]  /*db30*/  FADD R8, R8, R119 ;  /* 0x0000007708087221 */ /* 0x004fca0000000000 */
[----:B------:R0:W-:Y:S02]  /*db40*/  STL [R1+0x568], R8 ;  /* 0x0005680801007387 */ /* 0x0001e40000100800 */
.L_x_28:
[----:B------:R-:W-:Y:S05]  /*db50*/  @!P1 BRA `(.L_x_29) ;  /* 0x0000000000049947 */ /* 0x000fea0003800000 */
[----:B------:R-:W-:Y:S01]  /*db60*/  BPT.TRAP 0x1 ;  /* 0x000000040000795c */ /* 0x000fe20000300000 */
.L_x_29:
[----:B0-----:R-:W2:Y:S04]  /*db70*/  LDL R8, [R1+0x56c] ;  /* 0x00056c0001087983 */ /* 0x001ea80000100800 */
[----:B-----5:R0:W-:Y:S04]  /*db80*/  STL [R1+0x58c], R0 ;  /* 0x00058c0001007387 */ /* 0x0201e80000100800 */
[----:B0-----:R-:W4:Y:S01]  /*db90*/  LDL R0, [R1+0x570] ;  /* 0x0005700001007983 */ /* 0x001f220000100800 */
[----:B--2---:R-:W-:Y:S01]  /*dba0*/  ISETP.NE.AND P0, PT, R8, RZ, PT ;  /* 0x000000ff0800720c */ /* 0x004fe20003f05270 */
[----:B------:R-:W-:-:S12]  /*dbb0*/  IMAD.U32 R8, RZ, RZ, UR24 ;  /* 0x00000018ff087e24 */ /* 0x000fd8000f8e00ff */
[----:B------:R-:W-:-:S05]  /*dbc0*/  @P0 LEA R8, R8, UR12, 0x3 ;  /* 0x0000000c08080c11 */ /* 0x000fca000f8e18ff */
[----:B------:R-:W-:-:S05]  /*dbd0*/  @P0 VIADD R8, R8, 0x30 ;  /* 0x0000003008080836 */ /* 0x000fca0000000000 */
[----:B----4-:R-:W-:Y:S02]  /*dbe0*/  @P0 PRMT R8, R0, 0x654, R8 ;  /* 0x0000065400080816 */ /* 0x010fe40000000008 */
[----:B------:R0:W5:Y:S01]  /*dbf0*/  LDL.LU R0, [R1+0x58c] ;  /* 0x00058c0001007983 */ /* 0x0001620000300800 */
[----:B------:R-:W-:Y:S01]  /*dc00*/  UISETP.GT.U32.AND UP0, UPT, UR13, 0x1, UPT ;  /* 0x000000010d00788c */ /* 0x000fe2000bf04070 */
[----:B------:R0:W-:Y:S05]  /*dc10*/  @P0 SYNCS.ARRIVE.TRANS64.RED.A1T0 RZ, [R8+URZ], RZ ;  /* 0x000000ff08ff09a7 */ /* 0x0001ea000810043f */
[----:B------:R-:W-:-:S13]  /*dc20*/  PLOP3.LUT P0, PT, PT, PT, UP0, 0x80, 0x0 ;  /* 0x000000000000781c */ /* 0x000fda0003f0f008 */
[----:B0-----:R-:W-:Y:S05]  /*dc30*/  @P0 BRA `(.L_x_30) ;  /* 0x0000000000040947 */ /* 0x001fea0003800000 */
[----:B------:R-:W-:Y:S01]  /*dc40*/  BPT.TRAP 0x1 ;  /* 0x000000040000795c */ /* 0x000fe20000300000 */
.L_x_30:
[----:B------:R-:W-:Y:S01]  /*dc50*/  UIADD3 UR23, UR23, 0x1, URZ ;  /* 0x0000000117177890 */ /* 0x000fe2000fffe03f */
[C---:B------:R-:W-:Y:S01]  /*dc60*/  ISETP.GT.AND P0, PT, R7.reuse, 0x1, PT ;  /* 0x000000010700780c */ /* 0x040fe20003f04270 */
[----:B------:R-:W-:Y:S01]  /*dc70*/  UIADD3 UR24, UR24, 0x1, URZ ;  /* 0x0000000118187890 */ /* 0x000fe2000fffe03f */
[----:B------:R-:W-:Y:S01]  /*dc80*/  VIADD R7, R7, 0xffffffff ;  /* 0xffffffff07077836 */ /* 0x000fe20000000000 */
[----:B------:R-:W-:Y:S02]  /*dc90*/  UISETP.NE.AND UP0, UPT, UR23, 0x6, UPT ;  /* 0x000000061700788c */ /* 0x000fe4000bf05270 */
[----:B------:R-:W-:Y:S02]  /*dca0*/  UISETP.NE.AND UP1, UPT, UR24, 0x6, UPT ;  /* 0x000000061800788c */ /* 0x000fe4000bf25270 */
[----:B------:R-:W-:Y:S02]  /*dcb0*/  USEL UR8, URZ, 0x1, UP0 ;  /* 0x000000013f087887 */ /* 0x000fe40008000000 */
[----:B------:R-:W-:-:S02]  /*dcc0*/  USEL UR23, UR23, URZ, UP0 ;  /* 0x0000003f17177287 */ /* 0x000fc40008000000 */
[----:B------:R-:W-:Y:S02]  /*dcd0*/  USEL UR24, UR24, URZ, UP1 ;  /* 0x0000003f18187287 */ /* 0x000fe40008800000 */
[----:B------:R-:W-:Y:S01]  /*dce0*/  LOP3.LUT R6, R6, UR8, RZ, 0x3c, !PT ;  /* 0x0000000806067c12 */ /* 0x000fe2000f8e3cff */
[----:B------:R-:W-:Y:S01]  /*dcf0*/  UMOV UR8, 0x1 ;  /* 0x0000000100087882 */ /* 0x000fe20000000000 */
[----:B------:R-:W-:Y:S08]  /*dd00*/  @P0 BRA `(.L_x_31) ;  /* 0xffffffa000fc0947 */ /* 0x000ff0000383ffff */
.L_x_23:
[----:B------:R-:W-:-:S04]  /*dd10*/  UISETP.NE.AND UP0, UPT, UR6, URZ, UPT ;  /* 0x0000003f0600728c */ /* 0x000fc8000bf05270 */
[----:B------:R-:W-:-:S06]  /*dd20*/  USEL UR6, URZ, 0x1, !UP0 ;  /* 0x000000013f067887 */ /* 0x000fcc000c000000 */
[----:B------:R-:W-:-:S13]  /*dd30*/  ISETP.NE.AND P0, PT, RZ, UR6, PT ;  /* 0x00000006ff007c0c */ /* 0x000fda000bf05270 */
[----:B------:R-:W-:Y:S05]  /*dd40*/  @!P0 BRA `(.L_x_32) ;  /* 0x0000003c00b08947 */ /* 0x000fea0003800000 */
[----:B------:R-:W4:Y:S04]  /*dd50*/  LDL.LU R6, [R1+0x198] ;  /* 0x0001980001067983 */ /* 0x000f280000300800 */
[----:B------:R-:W2:Y:S04]  /*dd60*/  LDL.LU R7, [R1+0xb0] ;  /* 0x0000b00001077983 */ /* 0x000ea80000300800 */
[----:B------:R-:W2:Y:S04]  /*dd70*/  LDL.LU R8, [R1+0x19c] ;  /* 0x00019c0001087983 */ /* 0x000ea80000300800 */
[----:B------:R1:W-:Y:S04]  /*dd80*/  STL [R1+0x674], R66 ;  /* 0x0006744201007387 */ /* 0x0003e80000100800 */
[----:B-1----:R-:W4:Y:S04]  /*dd90*/  LDL.LU R66, [R1+0xac] ;  /* 0x0000ac0001427983 */ /* 0x002f280000300800 */
[----:B------:R1:W-:Y:S04]  /*dda0*/  STL [R1+0x670], R67 ;  /* 0x0006704301007387 */ /* 0x0003e80000100800 */
[----:B-1----:R-:W3:Y:S04]  /*ddb0*/  LDL.LU R67, [R1+0x194] ;  /* 0x0001940001437983 */ /* 0x002ee80000300800 */
[----:B------:R1:W-:Y:S04]  /*ddc0*/  STL [R1+0x66c], R68 ;  /* 0x00066c4401007387 */ /* 0x0003e80000100800 */
[----:B-1----:R-:W3:Y:S04]  /*ddd0*/  LDL.LU R68, [R1+0xa8] ;  /* 0x0000a80001447983 */ /* 0x002ee80000300800 */
[----:B------:R1:W-:Y:S04]  /*dde0*/  STL [R1+0x668], R69 ;  /* 0x0006684501007387 */ /* 0x0003e80000100800 */
[----:B-1----:R-:W2:Y:S04]  /*ddf0*/  LDL.LU R69, [R1+0x190] ;  /* 0x0001900001457983 */ /* 0x002ea80000300800 */
[----:B------:R1:W-:Y:S04]  /*de00*/  STL [R1+0x664], R70 ;  /* 0x0006644601007387 */ /* 0x0003e80000100800 */
[----:B-1----:R-:W2:Y:S04]  /*de10*/  LDL.LU R70, [R1+0xa4] ;  /* 0x0000a40001467983 */ /* 0x002ea80000300800 */
[----:B------:R1:W-:Y:S04]  /*de20*/  STL [R1+0x660], R71 ;  /* 0x0006604701007387 */ /* 0x0003e80000100800 */
[----:B-1----:R-:W4:Y:S04]  /*de30*/  LDL.LU R71, [R1+0x18c] ;  /* 0x00018c0001477983 */ /* 0x002f280000300800 */
        /* <DEDUP_REMOVED lines=87> */
[----:B-1----:R-:W3:Y:S01]  /*e3b0*/  LDL.LU R115, [R1] ;  /* 0x0000000001737983 */ /* 0x002ee20000300800 */
[----:B----4-:R-:W-:Y:S01]  /*e3c0*/  FADD R77, R78, R77 ;  /* 0x0000004d4e4d7221 */ /* 0x010fe20000000000 */
[----:B--2---:R-:W-:Y:S01]  /*e3d0*/  FADD R75, R76, R75 ;  /* 0x0000004b4c4b7221 */ /* 0x004fe20000000000 */
[----:B---3--:R-:W-:Y:S01]  /*e3e0*/  FADD R73, R74, R73 ;  /* 0x000000494a497221 */ /* 0x008fe20000000000 */
[----:B------:R-:W-:Y:S01]  /*e3f0*/  STL [R1+0x5ac], R116 ;  /* 0x0005ac7401007387 */ /* 0x000fe20000100800 */
[----:B------:R-:W-:Y:S01]  /*e400*/  FADD R71, R72, R71 ;  /* 0x0000004748477221 */ /* 0x000fe20000000000 */
[----:B------:R-:W-:Y:S01]  /*e410*/  FADD R69, R70, R69 ;  /* 0x0000004546457221 */ /* 0x000fe20000000000 */
[----:B------:R-:W-:Y:S01]  /*e420*/  FADD R67, R68, R67 ;  /* 0x0000004344437221 */ /* 0x000fe20000000000 */
        /* <DEDUP_REMOVED lines=12> */
[----:B-----5:R-:W-:Y:S01]  /*e4f0*/  STL [R1+0x59c], R5 ;  /* 0x00059c0501007387 */ /* 0x020fe20000100800 */
        /* <DEDUP_REMOVED lines=13> */
[----:B------:R-:W-:-:S02]  /*e5d0*/  FADD R220, R96, R220 ;  /* 0x000000dc60dc7221 */ /* 0x000fc40000000000 */
[----:B------:R-:W-:Y:S04]  /*e5e0*/  STL [R1+0x58c], R0 ;  /* 0x00058c0001007387 */ /* 0x000fe80000100800 */
[----:B------:R-:W-:Y:S04]  /*e5f0*/  STL [R1+0x180], R77 ;  /* 0x0001804d01007387 */ /* 0x000fe80000100800 */
[----:B------:R-:W-:Y:S04]  /*e600*/  STL [R1+0x184], R75 ;  /* 0x0001844b01007387 */ /* 0x000fe80000100800 */
[----:B------:R-:W-:Y:S01]  /*e610*/  STL [R1+0x188], R73 ;  /* 0x0001884901007387 */ /* 0x000fe20000100800 */
[----:B------:R-:W-:-:S03]  /*e620*/  FADD R219, R97, R219 ;  /* 0x000000db61db7221 */ /* 0x000fc60000000000 */
[----:B------:R-:W-:Y:S04]  /*e630*/  STL [R1+0x18c], R71 ;  /* 0x00018c4701007387 */ /* 0x000fe80000100800 */
[----:B------:R-:W-:Y:S04]  /*e640*/  STL [R1+0x190], R69 ;  /* 0x0001904501007387 */ /* 0x000fe80000100800 */
[----:B------:R-:W2:Y:S01]  /*e650*/  LDL.LU R66, [R1+0xb4] ;  /* 0x0000b40001427983 */ /* 0x000ea20000300800 */
[----:B------:R-:W-:-:S03]  /*e660*/  FADD R218, R98, R218 ;  /* 0x000000da62da7221 */ /* 0x000fc60000000000 */
[----:B------:R1:W-:Y:S04]  /*e670*/  STL [R1+0x194], R67 ;  /* 0x0001944301007387 */ /* 0x0003e80000100800 */
[----:B-1----:R-:W2:Y:S01]  /*e680*/  LDL.LU R67, [R1+0x1a0] ;  /* 0x0001a00001437983 */ /* 0x002ea20000300800 */
[----:B------:R-:W-:-:S03]  /*e690*/  FADD R217, R99, R217 ;  /* 0x000000d963d97221 */ /* 0x000fc60000000000 */
[----:B------:R1:W-:Y:S04]  /*e6a0*/  STL [R1+0x198], R6 ;  /* 0x0001980601007387 */ /* 0x0003e80000100800 */
[----:B------:R-:W3:Y:S04]  /*e6b0*/  LDL.LU R68, [R1+0xb8] ;  /* 0x0000b80001447983 */ /* 0x000ee80000300800 */
[----:B------:R4:W-:Y:S04]  /*e6c0*/  STL [R1+0x19c], R8 ;  /* 0x00019c0801007387 */ /* 0x0009e80000100800 */
[----:B------:R-:W3:Y:S01]  /*e6d0*/  LDL.LU R69, [R1+0x1a4] ;  /* 0x0001a40001457983 */ /* 0x000ee20000300800 */
[----:B------:R-:W-:-:S03]  /*e6e0*/  FADD R216, R100, R216 ;  /* 0x000000d864d87221 */ /* 0x000fc60000000000 */
[----:B------:R-:W3:Y:S04]  /*e6f0*/  LDL.LU R70, [R1+0xbc] ;  /* 0x0000bc0001467983 */ /* 0x000ee80000300800 */
[----:B------:R-:W3:Y:S04]  /*e700*/  LDL.LU R71, [R1+0x1a8] ;  /* 0x0001a80001477983 */ /* 0x000ee80000300800 */
[----:B------:R-:W3:Y:S01]  /*e710*/  LDL.LU R72, [R1+0xc0] ;  /* 0x0000c00001487983 */ /* 0x000ee20000300800 */
[----:B------:R-:W-:-:S03]  /*e720*/  FADD R23, R101, R23 ;  /* 0x0000001765177221 */ /* 0x000fc60000000000 */
[----:B------:R-:W3:Y:S04]  /*e730*/  LDL.LU R73, [R1+0x1ac] ;  /* 0x0001ac0001497983 */ /* 0x000ee80000300800 */
[----:B------:R-:W3:Y:S04]  /*e740*/  LDL.LU R74, [R1+0xc4] ;  /* 0x0000c400014a7983 */ /* 0x000ee80000300800 */
[----:B------:R-:W3:Y:S04]  /*e750*/  LDL.LU R75, [R1+0x1b0] ;  /* 0x0001b000014b7983 */ /* 0x000ee80000300800 */
        /* <DEDUP_REMOVED lines=26> */
[----:B------:R-:W3:Y:S01]  /*e900*/  LDL.LU R116, [R1+0xf0] ;  /* 0x0000f00001747983 */ /* 0x000ee20000300800 */
[----:B------:R-:W-:Y:S01]  /*e910*/  FADD R16, R108, R16 ;  /* 0x000000106c107221 */ /* 0x000fe20000000000 */
[----:B------:R-:W-:Y:S01]  /*e920*/  FADD R15, R109, R15 ;  /* 0x0000000f6d0f7221 */ /* 0x000fe20000000000 */
[----:B------:R-:W-:Y:S01]  /*e930*/  FADD R14, R110, R14 ;  /* 0x0000000e6e0e7221 */ /* 0x000fe20000000000 */
[----:B------:R-:W-:Y:S01]  /*e940*/  FADD R13, R111, R13 ;  /* 0x0000000d6f0d7221 */ /* 0x000fe20000000000 */
[----:B------:R-:W-:Y:S01]  /*e950*/  FADD R12, R112, R12 ;  /* 0x0000000c700c7221 */ /* 0x000fe20000000000 */
[----:B------:R-:W-:Y:S01]  /*e960*/  FADD R11, R113, R11 ;  /* 0x0000000b710b7221 */ /* 0x000fe20000000000 */
[----:B------:R-:W-:Y:S01]  /*e970*/  FADD R10, R114, R10 ;  /* 0x0000000a720a7221 */ /* 0x000fe20000000000 */
[----:B------:R-:W-:-:S02]  /*e980*/  FADD R9, R115, R9 ;  /* 0x0000000973097221 */ /* 0x000fc40000000000 */
[----:B------:R-:W3:Y:S04]  /*e990*/  LDL.LU R115, [R1+0x1dc] ;  /* 0x0001dc0001737983 */ /* 0x000ee80000300800 */
        /* <DEDUP_REMOVED lines=27> */
[----:B-1----:R-:W3:Y:S04]  /*eb50*/  LDL.LU R6, [R1+0x214] ;  /* 0x0002140001067983 */ /* 0x002ee80000300800 */
[----:B------:R-:W3:Y:S04]  /*eb60*/  LDL.LU R7, [R1+0x12c] ;  /* 0x00012c0001077983 */ /* 0x000ee80000300800 */
[----:B----4-:R-:W4:Y:S01]  /*eb70*/  LDL.LU R8, [R1+0x218] ;  /* 0x0002180001087983 */ /* 0x010f220000300800 */
[----:B--2---:R-:W-:Y:S01]  /*eb80*/  FADD R67, R66, R67 ;  /* 0x0000004342437221 */ /* 0x004fe20000000000 */
[----:B---3--:R-:W-:-:S02]  /*eb90*/  FADD R69, R68, R69 ;  /* 0x0000004544457221 */ /* 0x008fc40000000000 */
[----:B------:R-:W2:Y:S01]  /*eba0*/  LDL.LU R66, [R1+0x674] ;  /* 0x0006740001427983 */ /* 0x000ea20000300800 */
[----:B------:R-:W-:-:S03]  /*ebb0*/  FADD R71, R70, R71 ;  /* 0x0000004746477221 */ /* 0x000fc60000000000 */
[----:B------:R1:W-:Y:S01]  /*ebc0*/  STL [R1+0x1a0], R67 ;  /* 0x0001a04301007387 */ /* 0x0003e20000100800 */
[----:B------:R-:W-:Y:S01]  /*ebd0*/  FADD R73, R72, R73 ;  /* 0x0000004948497221 */ /* 0x000fe20000000000 */
[----:B------:R-:W-:Y:S02]  /*ebe0*/  FADD R75, R74, R75 ;  /* 0x0000004b4a4b7221 */ /* 0x000fe40000000000 */
[----:B-1----:R-:W3:Y:S04]  /*ebf0*/  LDL.LU R67, [R1+0x670] ;  /* 0x0006700001437983 */ /* 0x002ee80000300800 */
[----:B------:R-:W3:Y:S04]  /*ec00*/  LDL.LU R68, [R1+0x66c] ;  /* 0x00066c0001447983 */ /* 0x000ee80000300800 */
[----:B------:R1:W-:Y:S01]  /*ec10*/  STL [R1+0x1a4], R69 ;  /* 0x0001a44501007387 */ /* 0x0003e20000100800 */
[----:B------:R-:W-:-:S03]  /*ec20*/  FADD R77, R76, R77 ;  /* 0x0000004d4c4d7221 */ /* 0x000fc60000000000 */
        /* <DEDUP_REMOVED lines=19> */
[----:B------:R-:W-:Y:S01]  /*ed60*/  FADD R87, R86, R87 ;  /* 0x0000005756577221 */ /* 0x000fe20000000000 */
[----:B------:R-:W-:-:S02]  /*ed70*/  FADD R2, R0, R2 ;  /* 0x0000000200027221 */ /* 0x000fc40000000000 */
        /* <DEDUP_REMOVED lines=8> */
[----:B------:R-:W-:-:S03]  /*ee00*/  FADD R117, R118, R117 ;  /* 0x0000007576757221 */ /* 0x000fc60000000000 */
[----:B-1----:R-:W3:Y:S04]  /*ee10*/  LDL.LU R83, [R1+0x630] ;  /* 0x0006300001537983 */ /* 0x002ee80000300800 */
[----:B------:R-:W3:Y:S04]  /*ee20*/  LDL.LU R84, [R1+0x62c] ;  /* 0x00062c0001547983 */ /* 0x000ee80000300800 */
[----:B------:R1:W-:Y:S04]  /*ee30*/  STL [R1+0x1c4], R85 ;  /* 0x0001c45501007387 */ /* 0x0003e80000100800 */
[----:B-1----:R-:W3:Y:S01]  /*ee40*/  LDL.LU R85, [R1+0x628] ;  /* 0x0006280001557983 */ /* 0x002ee20000300800 */
[----:B------:R-:W-:-:S03]  /*ee50*/  FADD R115, R116, R115 ;  /* 0x0000007374737221 */ /* 0x000fc60000000000 */
[----:B------:R-:W3:Y:S04]  /*ee60*/  LDL.LU R86, [R1+0x624] ;  /* 0x0006240001567983 */ /* 0x000ee80000300800 */
[----:B------:R1:W-:Y:S01]  /*ee70*/  STL [R1+0x1c8], R87 ;  /* 0x0001c85701007387 */ /* 0x0003e20000100800 */
[----:B------:R-:W-:Y:S01]  /*ee80*/  FADD R113, R114, R113 ;  /* 0x0000007172717221 */ /* 0x000fe20000000000 */
[----:B------:R-:W-:Y:S02]  /*ee90*/  FADD R111, R112, R111 ;  /* 0x0000006f706f7221 */ /* 0x000fe40000000000 */
[----:B-1----:R-:W3:Y:S04]  /*eea0*/  LDL.LU R87, [R1+0x620] ;  /* 0x0006200001577983 */ /* 0x002ee80000300800 */
[----:B------:R-:W-:Y:S01]  /*eeb0*/  STL [R1+0x1cc], R2 ;  /* 0x0001cc0201007387 */ /* 0x000fe20000100800 */
[----:B------:R-:W-:-:S03]  /*eec0*/  FADD R109, R110, R109 ;  /* 0x0000006d6e6d7221 */ /* 0x000fc60000000000 */
[----:B------:R-:W-:Y:S04]  /*eed0*/  STL [R1+0x1d0], R4 ;  /* 0x0001d00401007387 */ /* 0x000fe80000100800 */
        /* <DEDUP_REMOVED lines=11> */
[----:B------:R-:W-:Y:S01]  /*ef90*/  STL [R1+0x1f0], R105 ;  /* 0x0001f06901007387 */ /* 0x000fe20000100800 */
[----:B------:R-:W-:-:S03]  /*efa0*/  FADD R99, R100, R99 ;  /* 0x0000006364637221 */ /* 0x000fc60000000000 */
[----:B------:R-:W-:Y:S04]  /*efb0*/  STL [R1+0x1f4], R103 ;  /* 0x0001f46701007387 */ /* 0x000fe80000100800 */
        /* <DEDUP_REMOVED lines=8> */
[----:B------:R-:W-:Y:S04]  /*f040*/  STL [R1+0x208], R93 ;  /* 0x0002085d01007387 */ /* 0x000fe80000100800 */
[----:B------:R-:W-:Y:S01]  /*f050*/  STL [R1+0x20c], R91 ;  /* 0x00020c5b01007387 */ /* 0x000fe20000100800 */
[----:B------:R-:W-:Y:S01]  /*f060*/  FADD R89, R90, R89 ;  /* 0x000000595a597221 */ /* 0x000fe20000000000 */
[----:B------:R-:W-:Y:S02]  /*f070*/  FADD R6, R88, R6 ;  /* 0x0000000658067221 */ /* 0x000fe40000000000 */
[----:B------:R-:W2:Y:S04]  /*f080*/  LDL.LU R88, [R1+0x130] ;  /* 0x0001300001587983 */ /* 0x000ea80000300800 */
[----:B------:R1:W-:Y:S01]  /*f090*/  STL [R1+0x210], R89 ;  /* 0x0002105901007387 */ /* 0x0003e20000100800 */
[----:B----4-:R-:W-:-:S03]  /*f0a0*/  FADD R8, R7, R8 ;  /* 0x0000000807087221 */ /* 0x010fc60000000000 */
[----:B------:R-:W2:Y:S04]  /*f0b0*/  LDL.LU R5, [R1+0x21c] ;  /* 0x00021c0001057983 */ /* 0x000ea80000300800 */
[----:B------:R4:W-:Y:S04]  /*f0c0*/  STL [R1+0x214], R6 ;  /* 0x0002140601007387 */ /* 0x0009e80000100800 */
[----:B-1----:R-:W3:Y:S04]  /*f0d0*/  LDL.LU R89, [R1+0x134] ;  /* 0x0001340001597983 */ /* 0x002ee80000300800 */
[----:B------:R1:W-:Y:S04]  /*f0e0*/  STL [R1+0x218], R8 ;  /* 0x0002180801007387 */ /* 0x0003e80000100800 */
[----:B------:R-:W3:Y:S04]  /*f0f0*/  LDL.LU R4, [R1+0x220] ;  /* 0x0002200001047983 */ /* 0x000ee80000300800 */
[----:B------:R-:W3:Y:S04]  /*f100*/  LDL.LU R90, [R1+0x138] ;  /* 0x00013800015a7983 */ /* 0x000ee80000300800 */
[----:B------:R-:W3:Y:S04]  /*f110*/  LDL.LU R3, [R1+0x224] ;  /* 0x0002240001037983 */ /* 0x000ee80000300800 */
[----:B------:R-:W3:Y:S04]  /*f120*/  LDL.LU R91, [R1+0x13c] ;  /* 0x00013c00015b7983 */ /* 0x000ee80000300800 */
[----:B----4-:R-:W4:Y:S04]  /*f130*/  LDL.LU R6, [R1+0x228] ;  /* 0x0002280001067983 */ /* 0x010f280000300800 */
[----:B------:R-:W4:Y:S04]  /*f140*/  LDL.LU R92, [R1+0x140] ;  /* 0x00014000015c7983 */ /* 0x000f280000300800 */
[----:B------:R-:W4:Y:S04]  /*f150*/  LDL.LU R7, [R1+0x22c] ;  /* 0x00022c0001077983 */ /* 0x000f280000300800 */
        /* <DEDUP_REMOVED lines=34> */
[----:B-1----:R-:W3:Y:S04]  /*f380*/  LDL.LU R5, [R1+0x26c] ;  /* 0x00026c0001057983 */ /* 0x002ee80000300800 */
[----:B------:R-:W2:Y:S01]  /*f390*/  LDL.LU R89, [R1+0x618] ;  /* 0x0006180001597983 */ /* 0x000ea20000300800 */
[----:B------:R-:W-:-:S03]  /*f3a0*/  FADD R3, R90, R3 ;  /* 0x000000035a037221 */ /* 0x000fc60000000000 */
[----:B------:R1:W-:Y:S04]  /*f3b0*/  STL [R1+0x220], R4 ;  /* 0x0002200401007387 */ /* 0x0003e80000100800 */
[----:B-1----:R-:W2:Y:S04]  /*f3c0*/  LDL.LU R4, [R1+0x270] ;  /* 0x0002700001047983 */ /* 0x002ea80000300800 */
[----:B------:R-:W2:Y:S04]  /*f3d0*/  LDL.LU R90, [R1+0x614] ;  /* 0x00061400015a7983 */ /* 0x000ea80000300800 */
[----:B------:R1:W-:Y:S04]  /*f3e0*/  STL [R1+0x224], R3 ;  /* 0x0002240301007387 */ /* 0x0003e80000100800 */
[----:B-1----:R-:W2:Y:S01]  /*f3f0*/  LDL.LU R3, [R1+0x274] ;  /* 0x0002740001037983 */ /* 0x002ea20000300800 */
[----:B----4-:R-:W-:Y:S01]  /*f400*/  FADD R6, R91, R6 ;  /* 0x000000065b067221 */ /* 0x010fe20000000000 */
[----:B------:R-:W-:-:S02]  /*f410*/  FADD R7, R92, R7 ;  /* 0x000000075c077221 */ /* 0x000fc40000000000 */
[----:B------:R-:W4:Y:S01]  /*f420*/  LDL.LU R91, [R1+0x610] ;  /* 0x00061000015b7983 */ /* 0x000f220000300800 */
[----:B------:R-:W-:-:S03]  /*f430*/  FADD R8, R93, R8 ;  /* 0x000000085d087221 */ /* 0x000fc60000000000 */
[----:B------:R1:W-:Y:S01]  /*f440*/  STL [R1+0x228], R6 ;  /* 0x0002280601007387 */ /* 0x0003e20000100800 */
[----:B------:R-:W-:Y:S01]  /*f450*/  FADD R95, R94, R95 ;  /* 0x0000005f5e5f7221 */ /* 0x000fe20000000000 */
[----:B------:R-:W-:Y:S02]  /*f460*/  FADD R97, R96, R97 ;  /* 0x0000006160617221 */ /* 0x000fe40000000000 */
[----:B-1----:R-:W4:Y:S04]  /*f470*/  LDL.LU R6, [R1+0x278] ;  /* 0x0002780001067983 */ /* 0x002f280000300800 */
[----:B------:R-:W4:Y:S04]  /*f480*/  LDL.LU R92, [R1+0x60c] ;  /* 0x00060c00015c7983 */ /* 0x000f280000300800 */
[----:B------:R1:W-:Y:S01]  /*f490*/  STL [R1+0x22c], R7 ;  /* 0x00022c0701007387 */ /* 0x0003e20000100800 */
[----:B------:R-:W-:-:S03]  /*f4a0*/  FADD R99, R98, R99 ;  /* 0x0000006362637221 */ /* 0x000fc60000000000 */
        /* <DEDUP_REMOVED lines=46> */
[----:B------:R1:W-:Y:S04]  /*f790*/  STL [R1+0x25c], R116 ;  /* 0x00025c7401007387 */ /* 0x0003e80000100800 */
[----:B-1----:R-:W4:Y:S04]  /*f7a0*/  LDL.LU R116, [R1+0x28c] ;  /* 0x00028c0001747983 */ /* 0x002f280000300800 */
[----:B------:R-:W4:Y:S04]  /*f7b0*/  LDL.LU R113, [R1+0x5b8] ;  /* 0x0005b80001717983 */ /* 0x000f280000300800 */
[----:B------:R1:W-:Y:S01]  /*f7c0*/  STL [R1+0x260], R117 ;  /* 0x0002607501007387 */ /* 0x0003e20000100800 */
[----:B---3--:R-:W-:-:S03]  /*f7d0*/  FADD R5, R120, R5 ;  /* 0x0000000578057221 */ /* 0x008fc60000000000 */
[----:B-1----:R-:W3:Y:S04]  /*f7e0*/  LDL.LU R117, [R1+0x290] ;  /* 0x0002900001757983 */ /* 0x002ee80000300800 */
[----:B------:R1:W-:Y:S04]  /*f7f0*/  STL [R1+0x264], R118 ;  /* 0x0002647601007387 */ /* 0x0003e80000100800 */
[----:B-1----:R-:W3:Y:S01]  /*f800*/  LDL.LU R118, [R1+0x294] ;  /* 0x0002940001767983 */ /* 0x002ee20000300800 */
[----:B--2---:R-:W-:-:S03]  /*f810*/  FADD R4, R121, R4 ;  /* 0x0000000479047221 */ /* 0x004fc60000000000 */
[----:B------:R1:W-:Y:S04]  /*f820*/  STL [R1+0x268], R119 ;  /* 0x0002687701007387 */ /* 0x0003e80000100800 */
[----:B-1----:R-:W2:Y:S01]  /*f830*/  LDL.LU R119, [R1+0x298] ;  /* 0x0002980001777983 */ /* 0x002ea20000300800 */
[----:B------:R-:W-:-:S03]  /*f840*/  FADD R3, R122, R3 ;  /* 0x000000037a037221 */ /* 0x000fc60000000000 */
[----:B------:R1:W-:Y:S04]  /*f850*/  STL [R1+0x26c], R5 ;  /* 0x00026c0501007387 */ /* 0x0003e80000100800 */
[----:B-1----:R-:W2:Y:S04]  /*f860*/  LDL.LU R5, [R1+0x29c] ;  /* 0x00029c0001057983 */ /* 0x002ea80000300800 */
[----:B------:R1:W-:Y:S04]  /*f870*/  STL [R1+0x270], R4 ;  /* 0x0002700401007387 */ /* 0x0003e80000100800 */
[----:B-1----:R-:W2:Y:S04]  /*f880*/  LDL.LU R4, [R1+0x2a0] ;  /* 0x0002a00001047983 */ /* 0x002ea80000300800 */
[----:B------:R1:W-:Y:S04]  /*f890*/  STL [R1+0x274], R3 ;  /* 0x0002740301007387 */ /* 0x0003e80000100800 */
[----:B-1----:R-:W2:Y:S04]  /*f8a0*/  LDL.LU R3, [R1+0x2a4] ;  /* 0x0002a40001037983 */ /* 0x002ea80000300800 */
[----:B------:R-:W2:Y:S04]  /*f8b0*/  LDL.LU R2, [R1+0x2a8] ;  /* 0x0002a80001027983 */ /* 0x000ea80000300800 */
[----:B------:R-:W2:Y:S01]  /*f8c0*/  LDL.LU R0, [R1+0x2ac] ;  /* 0x0002ac0001007983 */ /* 0x000ea20000300800 */
[----:B----4-:R-:W-:Y:S01]  /*f8d0*/  FADD R6, R123, R6 ;  /* 0x000000067b067221 */ /* 0x010fe20000000000 */
[----:B------:R-:W-:-:S04]  /*f8e0*/  FADD R7, R124, R7 ;  /* 0x000000077c077221 */ /* 0x000fc80000000000 */
[----:B------:R1:W-:Y:S01]  /*f8f0*/  STL [R1+0x278], R6 ;  /* 0x0002780601007387 */ /* 0x0003e20000100800 */
[----:B------:R-:W-:-:S03]  /*f900*/  FADD R8, R125, R8 ;  /* 0x000000087d087221 */ /* 0x000fc60000000000 */
[----:B------:R-:W4:Y:S04]  /*f910*/  LDL.LU R125, [R1+0x2dc] ;  /* 0x0002dc00017d7983 */ /* 0x000f280000300800 */
[----:B------:R0:W-:Y:S04]  /*f920*/  STL [R1+0x27c], R7 ;  /* 0x00027c0701007387 */ /* 0x0001e80000100800 */
[----:B------:R-:W4:Y:S04]  /*f930*/  LDL.LU R124, [R1+0x2e0] ;  /* 0x0002e000017c7983 */ /* 0x000f280000300800 */
[----:B------:R-:W4:Y:S04]  /*f940*/  LDL.LU R123, [R1+0x2e4] ;  /* 0x0002e400017b7983 */ /* 0x000f280000300800 */
[----:B------:R0:W-:Y:S04]  /*f950*/  STL [R1+0x280], R8 ;  /* 0x0002800801007387 */ /* 0x0001e80000100800 */
[----:B------:R-:W4:Y:S04]  /*f960*/  LDL.LU R122, [R1+0x2e8] ;  /* 0x0002e800017a7983 */ /* 0x000f280000300800 */
[----:B------:R-:W4:Y:S04]  /*f970*/  LDL.LU R121, [R1+0x2ec] ;  /* 0x0002ec0001797983 */ /* 0x000f280000300800 */
[----:B------:R-:W4:Y:S04]  /*f980*/  LDL.LU R120, [R1+0x2f0] ;  /* 0x0002f00001787983 */ /* 0x000f280000300800 */
[----:B-1----:R-:W4:Y:S04]  /*f990*/  LDL.LU R6, [R1+0x2f4] ;  /* 0x0002f40001067983 */ /* 0x002f280000300800 */
[----:B0-----:R-:W4:Y:S04]  /*f9a0*/  LDL.LU R7, [R1+0x2f8] ;  /* 0x0002f80001077983 */ /* 0x001f280000300800 */
[----:B------:R-:W4:Y:S01]  /*f9b0*/  LDL.LU R8, [R1+0x2fc] ;  /* 0x0002fc0001087983 */ /* 0x000f220000300800 */
[----:B------:R-:W-:-:S05]  /*f9c0*/  FADD R114, R126, R114 ;  /* 0x000000727e727221 */ /* 0x000fca0000000000 */
[----:B------:R0:W-:Y:S04]  /*f9d0*/  STL [R1+0x284], R114 ;  /* 0x0002847201007387 */ /* 0x0001e80000100800 */
[----:B0-----:R-:W4:Y:S01]  /*f9e0*/  LDL.LU R114, [R1+0x5b4] ;  /* 0x0005b40001727983 */ /* 0x001f220000300800 */
[----:B------:R-:W-:-:S03]  /*f9f0*/  FADD R115, R127, R115 ;  /* 0x000000737f737221 */ /* 0x000fc60000000000 */
[----:B------:R-:W4:Y:S04]  /*fa00*/  LDL.LU R126, [R1+0x2d8] ;  /* 0x0002d800017e7983 */ /* 0x000f280000300800 */
[----:B------:R0:W-:Y:S04]  /*fa10*/  STL [R1+0x288], R115 ;  /* 0x0002887301007387 */ /* 0x0001e80000100800 */
[----:B0-----:R-:W4:Y:S01]  /*fa20*/  LDL.LU R115, [R1+0x5b0] ;  /* 0x0005b00001737983 */ /* 0x001f220000300800 */
[----:B------:R-:W-:-:S03]  /*fa30*/  FADD R116, R128, R116 ;  /* 0x0000007480747221 */ /* 0x000fc60000000000 */
[----:B------:R-:W4:Y:S04]  /*fa40*/  LDL.LU R127, [R1+0x2d4] ;  /* 0x0002d400017f7983 */ /* 0x000f280000300800 */
[----:B------:R0:W-:Y:S04]  /*fa50*/  STL [R1+0x28c], R116 ;  /* 0x00028c7401007387 */ /* 0x0001e80000100800 */
[----:B0-----:R-:W4:Y:S01]  /*fa60*/  LDL.LU R116, [R1+0x5ac] ;  /* 0x0005ac0001747983 */ /* 0x001f220000300800 */
[----:B---3--:R-:W-:-:S03]  /*fa70*/  FADD R117, R129, R117 ;  /* 0x0000007581757221 */ /* 0x008fc60000000000 */
[----:B------:R-:W3:Y:S04]  /*fa80*/  LDL.LU R128, [R1+0x2d0] ;  /* 0x0002d00001807983 */ /* 0x000ee80000300800 */
[----:B------:R0:W-:Y:S01]  /*fa90*/  STL [R1+0x290], R117 ;  /* 0x0002907501007387 */ /* 0x0001e20000100800 */
[----:B------:R-:W-:-:S03]  /*faa0*/  FADD R118, R130, R118 ;  /* 0x0000007682767221 */ /* 0x000fc60000000000 */
[----:B0-----:R-:W3:Y:S04]  /*fab0*/  LDL.LU R117, [R1+0x5a8] ;  /* 0x0005a80001757983 */ /* 0x001ee80000300800 */
[----:B------:R-:W3:Y:S04]  /*fac0*/  LDL.LU R129, [R1+0x2cc] ;  /* 0x0002cc0001817983 */ /* 0x000ee80000300800 */
[----:B------:R0:W-:Y:S01]  /*fad0*/  STL [R1+0x294], R118 ;  /* 0x0002947601007387 */ /* 0x0001e20000100800 */
[----:B--2---:R-:W-:-:S03]  /*fae0*/  FADD R119, R131, R119 ;  /* 0x0000007783777221 */ /* 0x004fc60000000000 */
[----:B0-----:R-:W2:Y:S04]  /*faf0*/  LDL.LU R118, [R1+0x5a4] ;  /* 0x0005a40001767983 */ /* 0x001ea80000300800 */
[----:B------:R-:W2:Y:S01]  /*fb00*/  LDL.LU R130, [R1+0x2c8] ;  /* 0x0002c80001827983 */ /* 0x000ea20000300800 */
[----:B------:R-:W-:-:S03]  /*fb10*/  FADD R5, R132, R5 ;  /* 0x0000000584057221 */ /* 0x000fc60000000000 */
[----:B------:R0:W-:Y:S04]  /*fb20*/  STL [R1+0x298], R119 ;  /* 0x0002987701007387 */ /* 0x0001e80000100800 */
[----:B0-----:R-:W2:Y:S01]  /*fb30*/  LDL.LU R119, [R1+0x5a0] ;  /* 0x0005a00001777983 */ /* 0x001ea20000300800 */
[----:B------:R-:W-:-:S03]  /*fb40*/  FADD R4, R133, R4 ;  /* 0x0000000485047221 */ /* 0x000fc60000000000 */
[----:B------:R-:W2:Y:S04]  /*fb50*/  LDL.LU R131, [R1+0x2c4] ;  /* 0x0002c40001837983 */ /* 0x000ea80000300800 */
[----:B------:R0:W-:Y:S01]  /*fb60*/  STL [R1+0x29c], R5 ;  /* 0x00029c0501007387 */ /* 0x0001e20000100800 */
[----:B------:R-:W-:-:S03]  /*fb70*/  FADD R3, R134, R3 ;  /* 0x0000000386037221 */ /* 0x000fc60000000000 */
[----:B0-----:R1:W5:Y:S04]  /*fb80*/  LDL.LU R5, [R1+0x59c] ;  /* 0x00059c0001057983 */ /* 0x0013680000300800 */
[----:B------:R-:W2:Y:S01]  /*fb90*/  LDL.LU R132, [R1+0x2c0] ;  /* 0x0002c00001847983 */ /* 0x000ea20000300800 */
[----:B------:R-:W-:-:S03]  /*fba0*/  FADD R2, R135, R2 ;  /* 0x0000000287027221 */ /* 0x000fc60000000000 */
[----:B------:R0:W-:Y:S01]  /*fbb0*/  STL [R1+0x2a0], R4 ;  /* 0x0002a00401007387 */ /* 0x0001e20000100800 */
[----:B------:R-:W-:-:S03]  /*fbc0*/  FADD R0, R136, R0 ;  /* 0x0000000088007221 */ /* 0x000fc60000000000 */
[----:B0-----:R1:W5:Y:S04]  /*fbd0*/  LDL.LU R4, [R1+0x598] ;  /* 0x0005980001047983 */ /* 0x0013680000300800 */
[----:B------:R-:W2:Y:S04]  /*fbe0*/  LDL.LU R133, [R1+0x2bc] ;  /* 0x0002bc0001857983 */ /* 0x000ea80000300800 */
[----:B------:R0:W-:Y:S04]  /*fbf0*/  STL [R1+0x2a4], R3 ;  /* 0x0002a40301007387 */ /* 0x0001e80000100800 */
[----:B0-----:R1:W5:Y:S04]  /*fc00*/  LDL.LU R3, [R1+0x594] ;  /* 0x0005940001037983 */ /* 0x0013680000300800 */
[----:B------:R-:W2:Y:S04]  /*fc10*/  LDL.LU R134, [R1+0x2b8] ;  /* 0x0002b80001867983 */ /* 0x000ea80000300800 */
[----:B------:R0:W-:Y:S04]  /*fc20*/  STL [R1+0x2a8], R2 ;  /* 0x0002a80201007387 */ /* 0x0001e80000100800 */
[----:B0-----:R1:W5:Y:S04]  /*fc30*/  LDL.LU R2, [R1+0x590] ;  /* 0x0005900001027983 */ /* 0x0013680000300800 */
[----:B------:R-:W2:Y:S04]  /*fc40*/  LDL.LU R135, [R1+0x2b4] ;  /* 0x0002b40001877983 */ /* 0x000ea80000300800 */
[----:B------:R0:W-:Y:S04]  /*fc50*/  STL [R1+0x2ac], R0 ;  /* 0x0002ac0001007387 */ /* 0x0001e80000100800 */
[----:B0-----:R1:W5:Y:S04]  /*fc60*/  LDL.LU R0, [R1+0x58c] ;  /* 0x00058c0001007983 */ /* 0x0013680000300800 */
[----:B------:R-:W2:Y:S01]  /*fc70*/  LDL.LU R136, [R1+0x2b0] ;  /* 0x0002b00001887983 */ /* 0x000ea20000300800 */
[----:B----4-:R-:W-:Y:S01]  /*fc80*/  FADD R125, R148, R125 ;  /* 0x0000007d947d7221 */ /* 0x010fe20000000000 */
[----:B------:R-:W-:Y:S01]  /*fc90*/  FADD R124, R149, R124 ;  /* 0x0000007c957c7221 */ /* 0x000fe20000000000 */
        /* <DEDUP_REMOVED lines=9> */
[----:B---3--:R-:W-:Y:S01]  /*fd30*/  FADD R128, R145, R128 ;  /* 0x0000008091807221 */ /* 0x008fe20000000000 */
[----:B------:R-:W-:Y:S01]  /*fd40*/  FADD R129, R144, R129 ;  /* 0x0000008190817221 */ /* 0x000fe20000000000 */
[----:B--2---:R-:W-:Y:S01]  /*fd50*/  FADD R130, R143, R130 ;  /* 0x000000828f827221 */ /* 0x004fe20000000000 */
[----:B------:R-:W-:Y:S01]  /*fd60*/  FADD R131, R142, R131 ;  /* 0x000000838e837221 */ /* 0x000fe20000000000 */
[----:B------:R-:W-:Y:S01]  /*fd70*/  FADD R132, R141, R132 ;  /* 0x000000848d847221 */ /* 0x000fe20000000000 */
[----:B------:R-:W-:Y:S01]  /*fd80*/  FADD R133, R140, R133 ;  /* 0x000000858c857221 */ /* 0x000fe20000000000 */
[----:B------:R-:W-:Y:S01]  /*fd90*/  FADD R134, R139, R134 ;  /* 0x000000868b867221 */ /* 0x000fe20000000000 */
[----:B------:R-:W-:Y:S01]  /*fda0*/  FADD R135, R138, R135 ;  /* 0x000000878a877221 */ /* 0x000fe20000000000 */
[----:B------:R-:W-:-:S05]  /*fdb0*/  FADD R136, R137, R136 ;  /* 0x0000008889887221 */ /* 0x000fca0000000000 */
[----:B------:R0:W-:Y:S04]  /*fdc0*/  STL [R1+0x2b0], R136 ;  /* 0x0002b08801007387 */ /* 0x0001e80000100800 */
        /* <DEDUP_REMOVED lines=16> */
[----:B------:R-:W4:Y:S04]  /*fed0*/  LDL.LU R147, [R1+0x300] ;  /* 0x0003000001937983 */ /* 0x000f280000300800 */
        /* <DEDUP_REMOVED lines=14> */
[----:B--2---:R-:W2:Y:S04]  /*ffc0*/  LDL.LU R135, [R1+0x330] ;  /* 0x0003300001877983 */ /* 0x004ea80000300800 */
[----:B---3--:R-:W3:Y:S04]  /*ffd0*/  LDL.LU R134, [R1+0x334] ;  /* 0x0003340001867983 */ /* 0x008ee80000300800 */
[----:B----4-:R-:W4:Y:S04]  /*ffe0*/  LDL.LU R133, [R1+0x338] ;  /* 0x0003380001857983 */ /* 0x010f280000300800 */
        /* <DEDUP_REMOVED lines=16> */
[----:B------:R-:W-:Y:S01]  /*100f0*/  FADD R147, R157, R147 ;  /* 0x000000939d937221 */ /* 0x000fe20000000000 */
[----:B------:R-:W-:-:S04]  /*10100*/  FADD R146, R158, R146 ;  /* 0x000000929e927221 */ /* 0x000fc80000000000 */
        /* <DEDUP_REMOVED lines=71> */
[----:B--2---:R-:W2:Y:S04]  /*10580*/  LDL.LU R136, [R1+0x3a8] ;  /* 0x0003a80001887983 */ /* 0x004ea80000300800 */
        /* <DEDUP_REMOVED lines=355> */
[----:B------:R-:W-:Y:S01]  /*11bc0*/  FADD R7, R118, R7 ;  /* 0x0000000776077221 */ /* 0x000fe20000000000 */
[----:B------:R-:W-:-:S05]  /*11bd0*/  FADD R8, R8, R119 ;  /* 0x0000007708087221 */ /* 0x000fca0000000000 */
[----:B------:R1:W-:Y:S04]  /*11be0*/  STL [R1+0x568], R8 ;  /* 0x0005680801007387 */ /* 0x0003e80000100800 */
[----:B------:R1:W-:Y:S04]  /*11bf0*/  STL [R1+0x560], R6 ;  /* 0x0005600601007387 */ /* 0x0003e80000100800 */
[----:B------:R1:W-:Y:S02]  /*11c00*/  STL [R1+0x564], R7 ;  /* 0x0005640701007387 */ /* 0x0003e40000100800 */
.L_x_32:
[----:B-1----:R-:W1:Y:S02]  /*11c10*/  LDC R6, c[0x0][0x28c] ;  /* 0x0000a300ff067b82 */ /* 0x002e640000000800 */
[----:B-1----:R-:W-:-:S13]  /*11c20*/  ISETP.GE.AND P0, PT, R6, 0x1, PT ;  /* 0x000000010600780c */ /* 0x002fda0003f06270 */
[----:B------:R-:W-:Y:S05]  /*11c30*/  @!P0 BRA `(.L_x_33) ;  /* 0x0000000000648947 */ /* 0x000fea0003800000 */
[----:B------:R-:W-:-:S06]  /*11c40*/  UISETP.NE.AND UP0, UPT, UR22, 0x3, UPT ;  /* 0x000000031600788c */ /* 0x000fcc000bf05270 */
[----:B------:R-:W-:-:S13]  /*11c50*/  PLOP3.LUT P0, PT, PT, PT, UP0, 0x80, 0x0 ;  /* 0x000000000000781c */ /* 0x000fda0003f0f008 */
[----:B------:R-:W-:Y:S05]  /*11c60*/  @!P0 BRA `(.L_x_34) ;  /* 0x0000000000048947 */ /* 0x000fea0003800000 */
[----:B------:R-:W-:Y:S01]  /*11c70*/  BPT.TRAP 0x1 ;  /* 0x000000040000795c */ /* 0x000fe20000300000 */
.L_x_34:
[----:B------:R-:W4:Y:S01]  /*11c80*/  LDL R6, [R1+0x56c] ;  /* 0x00056c0001067983 */ /* 0x000f220000100800 */
[----:B------:R-:W-:Y:S01]  /*11c90*/  BSSY B0, `(.L_x_35) ;  /* 0x000000f000007945 */ /* 0x000fe20003800000 */
[----:B----4-:R-:W-:-:S13]  /*11ca0*/  ISETP.NE.AND P0, PT, R6, RZ, PT ;  /* 0x000000ff0600720c */ /* 0x010fda0003f05270 */
[----:B------:R-:W-:Y:S05]  /*11cb0*/  @!P0 BRA `(.L_x_36) ;  /* 0x0000000000308947 */ /* 0x000fea0003800000 */
[----:B------:R-:W4:Y:S01]  /*11cc0*/  LDL R7, [R1+0x570] ;  /* 0x0005700001077983 */ /* 0x000f220000100800 */
[----:B------:R-:W-:-:S04]  /*11cd0*/  UISETP.LT.AND UP0, UPT, UR10, 0x1, UPT ;  /* 0x000000010a00788c */ /* 0x000fc8000bf01270 */
[----:B------:R-:W-:-:S04]  /*11ce0*/  USEL UR8, UR10, 0x1, UP0 ;  /* 0x000000010a087887 */ /* 0x000fc80008000000 */
[----:B------:R-:W-:-:S04]  /*11cf0*/  UIADD3 UR8, UR5, UR10, -UR8 ;  /* 0x0000000a05087290 */ /* 0x000fc8000fffe808 */
[----:B------:R-:W-:-:S04]  /*11d00*/  UIMAD.WIDE.U32 UR6, UR8, -0x55555555, URZ ;  /* 0xaaaaaaab080678a5 */ /* 0x000fc8000f8e003f */
[----:B------:R-:W-:-:S04]  /*11d10*/  USHF.R.U32.HI UR6, URZ, 0x2, UR7 ;  /* 0x000000023f067899 */ /* 0x000fc80008011607 */
[----:B------:R-:W-:-:S04]  /*11d20*/  UIMAD UR8, UR6, -0x6, UR8 ;  /* 0xfffffffa060878a4 */ /* 0x000fc8000f8e0208 */
[----:B------:R-:W-:-:S04]  /*11d30*/  ULEA UR8, UR8, UR12, 0x3 ;  /* 0x0000000c08087291 */ /* 0x000fc8000f8e183f */
[----:B------:R-:W-:-:S06]  /*11d40*/  UIADD3 UR8, UR8, 0x30, URZ ;  /* 0x0000003008087890 */ /* 0x000fcc000fffe03f */
[----:B------:R-:W-:-:S05]  /*11d50*/  IMAD.U32 R6, RZ, RZ, UR8 ;  /* 0x00000008ff067e24 */ /* 0x000fca000f8e00ff */
[----:B----4-:R-:W-:-:S04]  /*11d60*/  PRMT R6, R7, 0x654, R6 ;  /* 0x0000065407067816 */ /* 0x010fc80000000006 */
[----:B------:R1:W-:Y:S03]  /*11d70*/  SYNCS.ARRIVE.TRANS64.RED.A1T0 RZ, [R6+URZ], RZ ;  /* 0x000000ff06ff79a7 */ /* 0x0003e6000810043f */
.L_x_36:
[----:B------:R-:W-:Y:S05]  /*11d80*/  BSYNC B0 ;  /* 0x0000000000007941 */ /* 0x000fea0003800000 */
.L_x_35:
[----:B------:R-:W-:-:S06]  /*11d90*/  UISETP.GT.U32.AND UP0, UPT, UR13, 0x1, UPT ;  /* 0x000000010d00788c */ /* 0x000fcc000bf04070 */
[----:B------:R-:W-:-:S13]  /*11da0*/  PLOP3.LUT P0, PT, PT, PT, UP0, 0x80, 0x0 ;  /* 0x000000000000781c */ /* 0x000fda0003f0f008 */
[----:B------:R-:W-:Y:S05]  /*11db0*/  @P0 BRA `(.L_x_33) ;  /* 0x0000000000040947 */ /* 0x000fea0003800000 */
[----:B------:R-:W-:Y:S01]  /*11dc0*/  BPT.TRAP 0x1 ;  /* 0x000000040000795c */ /* 0x000fe20000300000 */
.L_x_33:
[----:B-1----:R-:W4:Y:S01]  /*11dd0*/  LDL.LU R6, [R1+0x578] ;  /* 0x0005780001067983 */ /* 0x002f220000300800 */
[----:B------:R-:W1:Y:S01]  /*11de0*/  LDC R28, c[0x0][0x288] ;  /* 0x0000a200ff1c7b82 */ /* 0x000e620000000800 */
[----:B------:R-:W-:Y:S01]  /*11df0*/  ULDC UR6, c[0x0][0x284] ;  /* 0x0000a10000067ab9 */ /* 0x000fe20000000800 */
[----:B------:R-:W0:Y:S01]  /*11e00*/  S2R R31, SR_TID.X ;  /* 0x00000000001f7919 */ /* 0x000e220000002100 */
[----:B------:R-:W-:Y:S02]  /*11e10*/  UISETP.GE.U32.AND UP1, UPT, UR10, 0x6, UPT ;  /* 0x000000060a00788c */ /* 0x000fe4000bf26070 */
[----:B------:R-:W-:Y:S01]  /*11e20*/  UIADD3 UR5, UR10, UR5, URZ ;  /* 0x000000050a057290 */ /* 0x000fe2000fffe03f */
[----:B------:R-:W2:Y:S01]  /*11e30*/  LDL.LU R29, [R1+0x574] ;  /* 0x00057400011d7983 */ /* 0x000ea20000300800 */
[----:B------:R-:W-:Y:S01]  /*11e40*/  USHF.R.S32.HI UR11, URZ, 0x1f, UR9 ;  /* 0x0000001f3f0b7899 */ /* 0x000fe20008011409 */
[----:B------:R-:W-:Y:S01]  /*11e50*/  ULDC.64 UR16, c[0x0][0x5d0] ;  /* 0x0001740000107ab9 */ /* 0x000fe20000000a00 */
[----:B------:R-:W-:-:S02]  /*11e60*/  UISETP.GT.U32.AND UP0, UPT, UR5, 0x5, UPT ;  /* 0x000000050500788c */ /* 0x000fc4000bf04070 */
[----:B------:R-:W-:Y:S02]  /*11e70*/  UIMAD UR8, UR11, UR16, URZ ;  /* 0x000000100b0872a4 */ /* 0x000fe4000f8e023f */
[----:B------:R-:W-:Y:S02]  /*11e80*/  UISETP.LT.U32.AND UP0, UPT, UR10, 0x6, UP0 ;  /* 0x000000060a00788c */ /* 0x000fe40008701070 */
[----:B------:R-:W-:Y:S01]  /*11e90*/  UIMAD UR8, UR9, UR17, UR8 ;  /* 0x00000011090872a4 */ /* 0x000fe2000f8e0208 */
[--C-:B0-----:R-:W-:Y:S02]  /*11ea0*/  SHF.R.U32.HI R8, RZ, 0x2, R31.reuse ;  /* 0x00000002ff087819 */ /* 0x101fe4000001161f */
[----:B------:R-:W-:Y:S02]  /*11eb0*/  LOP3.LUT R25, R31, 0x60, RZ, 0xc0, !PT ;  /* 0x000000601f197812 */ /* 0x000fe400078ec0ff */
[----:B------:R-:W-:Y:S02]  /*11ec0*/  SHF.R.U32.HI R7, RZ, 0x7, R31 ;  /* 0x00000007ff077819 */ /* 0x000fe4000001161f */
[----:B------:R-:W-:-:S02]  /*11ed0*/  LOP3.LUT R8, R8, 0x7, RZ, 0xc0, !PT ;  /* 0x0000000708087812 */ /* 0x000fc400078ec0ff */
[----:B------:R-:W-:Y:S02]  /*11ee0*/  SHF.R.U32.HI R25, RZ, 0x1, R25 ;  /* 0x00000001ff197819 */ /* 0x000fe40000011619 */
[----:B------:R-:W-:Y:S02]  /*11ef0*/  LOP3.LUT R7, R7, 0x1, RZ, 0xc0, !PT ;  /* 0x0000000107077812 */ /* 0x000fe400078ec0ff */
[----:B------:R-:W-:-:S03]  /*11f00*/  LOP3.LUT R27, R31, 0x3, RZ, 0xc0, !PT ;  /* 0x000000031f1b7812 */ /* 0x000fc600078ec0ff */
[----:B------:R-:W-:Y:S02]  /*11f10*/  IMAD.SHL.U32 R34, R7, 0x40, RZ ;  /* 0x0000004007227824 */ /* 0x000fe400078e00ff */
[----:B-1----:R-:W-:-:S03]  /*11f20*/  IMAD R27, R27, -0x2, R28 ;  /* 0xfffffffe1b1b7824 */ /* 0x002fc600078e021c */
[--C-:B------:R-:W-:Y:S01]  /*11f30*/  LOP3.LUT R34, R34, 0x40, R8.reuse, 0xe2, !PT ;  /* 0x0000004022227812 */ /* 0x100fe200078ee208 */
[----:B----4-:R-:W-:Y:S01]  /*11f40*/  IMAD R24, R6, 0xc0, RZ ;  /* 0x000000c006187824 */ /* 0x010fe200078e02ff */
[----:B------:R-:W-:Y:S01]  /*11f50*/  IADD3 R6, RZ, -R25, -R8 ;  /* 0x80000019ff067210 */ /* 0x000fe20007ffe808 */
[----:B------:R-:W-:Y:S02]  /*11f60*/  IMAD.MOV.U32 R8, RZ, RZ, -0x1 ;  /* 0xffffffffff087424 */ /* 0x000fe400078e00ff */
[----:B------:R-:W-:Y:S01]  /*11f70*/  IMAD.IADD R27, R27, 0x1, -R24 ;  /* 0x000000011b1b7824 */ /* 0x000fe200078e0a18 */
[----:B------:R-:W-:Y:S01]  /*11f80*/  ISETP.GE.AND P0, PT, R24, R28, PT ;  /* 0x0000001c1800720c */ /* 0x000fe20003f06270 */
[----:B------:R-:W-:Y:S01]  /*11f90*/  IMAD R6, R7, -0x40, R6 ;  /* 0xffffffc007067824 */ /* 0x000fe200078e0206 */
[----:B------:R0:W-:Y:S01]  /*11fa0*/  STL [R1], R8 ;  /* 0x0000000801007387 */ /* 0x0001e20000100800 */
[C---:B--2---:R-:W-:Y:S02]  /*11fb0*/  IMAD R26, R29.reuse, 0x180, RZ ;  /* 0x000001801d1a7824 */ /* 0x044fe400078e02ff */
[----:B------:R-:W-:-:S03]  /*11fc0*/  IMAD.WIDE R36, R29, 0x180, RZ ;  /* 0x000001801d247825 */ /* 0x000fc600078e02ff */
[C---:B------:R-:W-:Y:S02]  /*11fd0*/  ISETP.GE.OR P0, PT, R26.reuse, UR6, P0 ;  /* 0x000000061a007c0c */ /* 0x040fe40008706670 */
[----:B------:R-:W-:Y:S01]  /*11fe0*/  IADD3 R26, -R26, UR6, R6 ;  /* 0x000000061a1a7c10 */ /* 0x000fe2000fffe106 */
[----:B------:R-:W-:Y:S01]  /*11ff0*/  IMAD.SHL.U32 R6, R31, 0x2, RZ ;  /* 0x000000021f067824 */ /* 0x000fe200078e00ff */
[----:B------:R-:W-:Y:S01]  /*12000*/  LOP3.LUT R34, R36, R34, R25, 0xfe, !PT ;  /* 0x0000002224227212 */ /* 0x000fe200078efe19 */
[----:B------:R-:W-:-:S03]  /*12010*/  @UP1 UIMAD.WIDE.U32 UR6, UR5, -0x55555555, URZ ;  /* 0xaaaaaaab050618a5 */ /* 0x000fc6000f8e003f */
[----:B------:R-:W-:Y:S01]  /*12020*/  LOP3.LUT R24, R24, 0x6, R6, 0xf8, !PT ;  /* 0x0000000618187812 */ /* 0x000fe200078ef806 */
[----:B------:R-:W-:Y:S01]  /*12030*/  IMAD.U32 R6, RZ, RZ, UR16 ;  /* 0x00000010ff067e24 */ /* 0x000fe2000f8e00ff */
[----:B------:R-:W-:Y:S02]  /*12040*/  @UP1 USHF.R.U32.HI UR6, URZ, 0x2, UR7 ;  /* 0x000000023f061899 */ /* 0x000fe40008011607 */
[--C-:B------:R-:W-:Y:S01]  /*12050*/  SHF.R.S32.HI R25, RZ, 0x1f, R24.reuse ;  /* 0x0000001fff197819 */ /* 0x100fe20000011418 */
[----:B------:R-:W-:Y:S01]  /*12060*/  USEL UR7, URZ, 0x1, !UP0 ;  /* 0x000000013f077887 */ /* 0x000fe2000c000000 */
[----:B------:R-:W-:Y:S01]  /*12070*/  ULDC.64 UR16, c[0x0][0x5c8] ;  /* 0x0001720000107ab9 */ /* 0x000fe20000000a00 */
[----:B------:R-:W-:Y:S02]  /*12080*/  IMAD.WIDE.U32 R6, R6, UR9, R24 ;  /* 0x0000000906067c25 */ /* 0x000fe4000f8e0018 */
[----:B------:R-:W-:Y:S02]  /*12090*/  ULOP3.LUT UR4, UR4, UR7, URZ, 0x3c, !UPT ;  /* 0x0000000704047292 */ /* 0x000fe4000f8e3c3f */
[----:B------:R-:W-:-:S02]  /*120a0*/  VIADD R7, R7, UR8 ;  /* 0x0000000807077c36 */ /* 0x000fc40008000000 */
[----:B------:R-:W-:Y:S01]  /*120b0*/  @UP1 ULOP3.LUT UR4, UR4, 0x1, UR6, 0x78, !UPT ;  /* 0x0000000104041892 */ /* 0x000fe2000f8e7806 */
[----:B------:R-:W-:Y:S02]  /*120c0*/  IMAD R29, R37, UR16, RZ ;  /* 0x00000010251d7c24 */ /* 0x000fe4000f8e02ff */
[----:B------:R-:W-:-:S04]  /*120d0*/  IMAD.WIDE.U32 R6, R34, UR16, R6 ;  /* 0x0000001022067c25 */ /* 0x000fc8000f8e0006 */
[----:B------:R-:W-:Y:S01]  /*120e0*/  IMAD R29, R34, UR17, R29 ;  /* 0x00000011221d7c24 */ /* 0x000fe2000f8e021d */
[----:B0-----:R-:W-:Y:S06]  /*120f0*/  @P0 BRA `(.L_x_37) ;  /* 0x000001c000b00947 */ /* 0x001fec0003800000 */
[----:B------:R-:W-:Y:S01]  /*12100*/  FSETP.NEU.AND P0, PT, RZ, UR21, PT ;  /* 0x00000015ff007c0b */ /* 0x000fe2000bf0d000 */
[----:B------:R-:W-:Y:S01]  /*12110*/  BSSY B0, `(.L_x_37) ;  /* 0x0001c2a000007945 */ /* 0x000fe20003800000 */
[----:B------:R-:W-:-:S11]  /*12120*/  IMAD.IADD R29, R7, 0x1, R29 ;  /* 0x00000001071d7824 */ /* 0x000fd600078e021d */
[----:B------:R-:W-:Y:S05]  /*12130*/  @!P0 BRA `(.L_x_38) ;  /* 0x0000010800688947 */ /* 0x000fea0003800000 */
[----:B------:R-:W-:Y:S01]  /*12140*/  ULDC.64 UR6, c[0x0][0x5b8] ;  /* 0x00016e0000067ab9 */ /* 0x000fe20000000a00 */
[----:B------:R-:W-:Y:S01]  /*12150*/  ISETP.GE.AND P1, PT, R26, 0x1, PT ;  /* 0x000000011a00780c */ /* 0x000fe20003f26270 */
[----:B------:R-:W-:Y:S01]  /*12160*/  IMAD.U32 R8, RZ, RZ, UR6 ;  /* 0x00000006ff087e24 */ /* 0x000fe2000f8e00ff */
[----:B------:R-:W-:Y:S01]  /*12170*/  UIMAD UR6, UR11, UR6, URZ ;  /* 0x000000060b0672a4 */ /* 0x000fe2000f8e023f */
[----:B------:R-:W2:Y:S01]  /*12180*/  LDL.LU R38, [R1+0x180] ;  /* 0x0001800001267983 */ /* 0x000ea20000300800 */
[----:B------:R-:W-:Y:S02]  /*12190*/  ULDC.64 UR16, c[0x0][0x5a8] ;  /* 0x00016a0000107ab9 */ /* 0x000fe40000000a00 */
[----:B------:R-:W-:Y:S02]  /*121a0*/  UIMAD UR6, UR9, UR7, UR6 ;  /* 0x00000007090672a4 */ /* 0x000fe4000f8e0206 */
[----:B------:R-:W-:Y:S01]  /*121b0*/  IMAD.WIDE.U32 R24, R8, UR9, R24 ;  /* 0x0000000908187c25 */ /* 0x000fe2000f8e0018 */
[C---:B------:R-:W-:Y:S01]  /*121c0*/  ISETP.LT.OR P2, PT, R27.reuse, 0x1, !P1 ;  /* 0x000000011b00780c */ /* 0x040fe20004f41670 */
[----:B------:R-:W-:Y:S01]  /*121d0*/  ULDC.64 UR8, c[0x0][0x5b0] ;  /* 0x00016c0000087ab9 */ /* 0x000fe20000000a00 */
[----:B------:R-:W-:Y:S01]  /*121e0*/  ISETP.LT.OR P3, PT, R27, 0x2, !P1 ;  /* 0x000000021b00780c */ /* 0x000fe20004f61670 */
[----:B------:R-:W-:Y:S01]  /*121f0*/  IMAD.MOV.U32 R30, RZ, RZ, R24 ;  /* 0x000000ffff1e7224 */ /* 0x000fe200078e0018 */
[----:B------:R-:W4:Y:S01]  /*12200*/  LDL.LU R35, [R1+0x184] ;  /* 0x0001840001237983 */ /* 0x000f220000300800 */
[----:B------:R-:W-:Y:S01]  /*12210*/  VIADD R31, R25, UR6 ;  /* 0x00000006191f7c36 */ /* 0x000fe20008000000 */
[----:B------:R-:W-:Y:S01]  /*12220*/  ULDC.64 UR6, c[0x0][0x5c8] ;  /* 0x0001720000067ab9 */ /* 0x000fe20000000a00 */
[----:B------:R-:W-:Y:S01]  /*12230*/  IMAD R8, R37, UR8, RZ ;  /* 0x0000000825087c24 */ /* 0x000fe2000f8e02ff */
[----:B------:R-:W3:Y:S01]  /*12240*/  LDL.LU R39, [R1+0x188] ;  /* 0x0001880001277983 */ /* 0x000ee20000300800 */
[----:B------:R-:W-:-:S04]  /*12250*/  IMAD.WIDE.U32 R24, R34, UR8, R30 ;  /* 0x0000000822187c25 */ /* 0x000fc8000f8e001e */
[----:B------:R-:W-:Y:S01]  /*12260*/  IMAD R8, R34, UR9, R8 ;  /* 0x0000000922087c24 */ /* 0x000fe2000f8e0208 */
[----:B------:R-:W-:Y:S01]  /*12270*/  IADD3 R24, P0, R24, UR16, RZ ;  /* 0x0000001018187c10 */ /* 0x000fe2000ff1e0ff */
[----:B------:R-:W0:Y:S03]  /*12280*/  @!P2 LDC.64 R32, c[0x0][0x5c0] ;  /* 0x00017000ff20ab82 */ /* 0x000e260000000a00 */
[--C-:B------:R-:W-:Y:S02]  /*12290*/  IADD3.X R25, R25, UR17, R8.reuse, P0, !PT ;  /* 0x0000001119197c10 */ /* 0x100fe400087fe408 */
[----:B------:R-:W-:-:S06]  /*122a0*/  PRMT R8, RZ, 0x7610, R8 ;  /* 0x00007610ff087816 */ /* 0x000fcc0000000008 */
[----:B------:R-:W2:Y:S02]  /*122b0*/  @!P2 LDG.E.U8 R8, desc[UR14][R24.64] ;  /* 0x0000000e1808a981 */ /* 0x000ea4000c1e1100 */
[----:B--2---:R-:W-:-:S04]  /*122c0*/  LOP3.LUT R8, R8, 0xff, RZ, 0xc0, !PT ;  /* 0x000000ff08087812 */ /* 0x004fc800078ec0ff */
[----:B------:R-:W-:-:S05]  /*122d0*/  F2FP.F16.E4M3.UNPACK_B R8, R8 ;  /* 0x00000008ff08723e */ /* 0x000fca00020006ff */
[----:B------:R-:W-:-:S05]  /*122e0*/  HADD2.F32 R8, -RZ, R8.H0_H0 ;  /* 0x20000008ff087230 */ /* 0x000fca0000004100 */
[----:B------:R-:W-:-:S04]  /*122f0*/  FMUL R8, R8, UR21 ;  /* 0x0000001508087c20 */ /* 0x000fc80008400000 */
[----:B------:R-:W-:Y:S01]  /*12300*/  FFMA R28, R9, UR20, R8 ;  /* 0x00000014091c7c23 */ /* 0x000fe20008000008 */
[----:B0-----:R-:W-:-:S04]  /*12310*/  @!P2 IADD3 R8, P0, R6, R32, RZ ;  /* 0x000000200608a210 */ /* 0x001fc80007f1e0ff */
[----:B------:R-:W-:Y:S01]  /*12320*/  F2FP.SATFINITE.E4M3.F32.PACK_AB_MERGE_C R28, RZ, R28, RZ ;  /* 0x0000001cff1c723e */ /* 0x000fe200048070ff */
[----:B------:R-:W-:-:S05]  /*12330*/  @!P2 IMAD.X R9, R29, 0x1, R33, P0 ;  /* 0x000000011d09a824 */ /* 0x000fca00000e0621 */
[----:B------:R0:W-:Y:S02]  /*12340*/  @!P2 STG.E.U8 desc[UR14][R8.64], R28 ;  /* 0x0000001c0800a986 */ /* 0x0001e4000c10110e */
[----:B0-----:R-:W-:Y:S01]  /*12350*/  PRMT R28, RZ, 0x7610, R28 ;  /* 0x00007610ff1c7816 */ /* 0x001fe2000000001c */
[----:B------:R-:W0:Y:S05]  /*12360*/  @!P3 LDC.64 R8, c[0x0][0x5c0] ;  /* 0x00017000ff08bb82 */ /* 0x000e2a0000000a00 */
[----:B------:R-:W2:Y:S01]  /*12370*/  @!P3 LDG.E.U8 R28, desc[UR14][R24.64+0x1] ;  /* 0x0000010e181cb981 */ /* 0x000ea2000c1e1100 */
[----:B0-----:R-:W-:-:S05]  /*12380*/  @!P3 IADD3 R8, P0, R6, R8, RZ ;  /* 0x000000080608b210 */ /* 0x001fca0007f1e0ff */
[----:B------:R-:W-:Y:S01]  /*12390*/  @!P3 IMAD.X R9, R29, 0x1, R9, P0 ;  /* 0x000000011d09b824 */ /* 0x000fe200000e0609 */
[----:B--2---:R-:W-:-:S04]  /*123a0*/  LOP3.LUT R28, R28, 0xff, RZ, 0xc0, !PT ;  /* 0x000000ff1c1c7812 */ /* 0x004fc800078ec0ff */
[----:B------:R-:W-:-:S05]  /*123b0*/  F2FP.F16.E4M3.UNPACK_B R28, R28 ;  /* 0x0000001cff1c723e */ /* 0x000fca00020006ff */
[----:B------:R-:W-:-:S05]  /*123c0*/  HADD2.F32 R28, -RZ, R28.H0_H0 ;  /* 0x2000001cff1c7230 */ /* 0x000fca0000004100 */
[----:B------:R-:W-:-:S04]  /*123d0*/  FMUL R28, R28, UR21 ;  /* 0x000000151c1c7c20 */ /* 0x000fc80008400000 */
[----:B------:R-:W-:-:S05]  /*123e0*/  FFMA R28, R10, UR20, R28 ;  /* 0x000000140a1c7c23 */ /* 0x000fca000800001c */
[----:B------:R-:W-:-:S05]  /*123f0*/  F2FP.SATFINITE.E4M3.F32.PACK_AB_MERGE_C R28, RZ, R28, RZ ;  /* 0x0000001cff1c723e */ /* 0x000fca00048070ff */
[----:B------:R0:W-:Y:S02]  /*12400*/  @!P3 STG.E.U8 desc[UR14][R8.64+0x1], R28 ;  /* 0x0000011c0800b986 */ /* 0x0001e4000c10110e */
[----:B0-----:R-:W-:-:S05]  /*12410*/  IADD3 R8, P0, R34, 0x8, RZ ;  /* 0x0000000822087810 */ /* 0x001fca0007f1e0ff */
[----:B------:R-:W-:Y:S01]  /*12420*/  IMAD.X R10, RZ, RZ, R37, P0 ;  /* 0x000000ffff0a7224 */ /* 0x000fe200000e0625 */
[----:B------:R-:W-:-:S03]  /*12430*/  ISETP.GE.AND P0, PT, R26, 0x9, PT ;  /* 0x000000091a00780c */ /* 0x000fc60003f06270 */
[----:B------:R-:W-:Y:S01]  /*12440*/  IMAD R10, R10, UR8, RZ ;  /* 0x000000080a0a7c24 */ /* 0x000fe2000f8e02ff */
[----:B------:R-:W-:-:S03]  /*12450*/  ISETP.LT.OR P2, PT, R27, 0x1, !P0 ;  /* 0x000000011b00780c */ /* 0x000fc60004741670 */
[C---:B------:R-:W-:Y:S02]  /*12460*/  IMAD R10, R8.reuse, UR9, R10 ;  /* 0x00000009080a7c24 */ /* 0x040fe4000f8e020a */
[----:B------:R-:W-:-:S03]  /*12470*/  IMAD.WIDE.U32 R8, R8, UR8, R30 ;  /* 0x0000000808087c25 */ /* 0x000fc6000f8e001e */
[----:B------:R-:W-:-:S05]  /*12480*/  IADD3 R8, P3, R8, UR16, RZ ;  /* 0x0000001008087c10 */ /* 0x000fca000ff7e0ff */
[----:B------:R-:W0:Y:S01]  /*12490*/  @!P2 LDC.64 R32, c[0x0][0x5c0] ;  /* 0x00017000ff20ab82 */ /* 0x000e220000000a00 */
[--C-:B------:R-:W-:Y:S02]  /*124a0*/  IADD3.X R9, R9, UR17, R10.reuse, P3, !PT ;  /* 0x0000001109097c10 */ /* 0x100fe40009ffe40a */
[----:B------:R-:W-:-:S06]  /*124b0*/  PRMT R10, RZ, 0x7610, R10 ;  /* 0x00007610ff0a7816 */ /* 0x000fcc000000000a */
[----:B------:R-:W2:Y:S01]  /*124c0*/  @!P2 LDG.E.U8 R10, desc[UR14][R8.64] ;  /* 0x0000000e080aa981 */ /* 0x000ea2000c1e1100 */
[----:B------:R-:W-:Y:S02]  /*124d0*/  ISETP.LT.OR P3, PT, R27, 0x2, !P0 ;  /* 0x000000021b00780c */ /* 0x000fe40004761670 */
[----:B--2---:R-:W-:-:S04]  /*124e0*/  LOP3.LUT R10, R10, 0xff, RZ, 0xc0, !PT ;  /* 0x000000ff0a0a7812 */ /* 0x004fc800078ec0ff */
[----:B------:R-:W-:-:S05]  /*124f0*/  F2FP.F16.E4M3.UNPACK_B R10, R10 ;  /* 0x0000000aff0a723e */ /* 0x000fca00020006ff */
[----:B------:R-:W-:-:S05]  /*12500*/  HADD2.F32 R10, -RZ, R10.H0_H0 ;  /* 0x2000000aff0a7230 */ /* 0x000fca0000004100 */
[----:B------:R-:W-:-:S04]  /*12510*/  FMUL R10, R10, UR21 ;  /* 0x000000150a0a7c20 */ /* 0x000fc80008400000 */
[----:B------:R-:W-:Y:S01]  /*12520*/  FFMA R28, R11, UR20, R10 ;  /* 0x000000140b1c7c23 */ /* 0x000fe2000800000a */
[----:B0----5:R-:W-:-:S04]  /*12530*/  @!P2 IADD3 R10, P4, P5, R6, R32, R3 ;  /* 0x00000020060aa210 */ /* 0x021fc80007d9e003 */
[----:B------:R-:W-:Y:S02]  /*12540*/  @!P2 IADD3.X R11, R29, R33, R0, P4, P5 ;  /* 0x000000211d0ba210 */ /* 0x000fe400027ea400 */
[----:B------:R-:W-:-:S05]  /*12550*/  F2FP.SATFINITE.E4M3.F32.PACK_AB_MERGE_C R28, RZ, R28, RZ ;  /* 0x0000001cff1c723e */ /* 0x000fca00048070ff */
[----:B------:R0:W-:Y:S02]  /*12560*/  @!P2 STG.E.U8 desc[UR14][R10.64], R28 ;  /* 0x0000001c0a00a986 */ /* 0x0001e4000c10110e */
[----:B0-----:R-:W-:Y:S01]  /*12570*/  PRMT R28, RZ, 0x7610, R28 ;  /* 0x00007610ff1c7816 */ /* 0x001fe2000000001c */
[----:B------:R-:W0:Y:S05]  /*12580*/  @!P3 LDC.64 R10, c[0x0][0x5c0] ;  /* 0x00017000ff0abb82 */ /* 0x000e2a0000000a00 */
[----:B------:R-:W2:Y:S01]  /*12590*/  @!P3 LDG.E.U8 R28, desc[UR14][R8.64+0x1] ;  /* 0x0000010e081cb981 */ /* 0x000ea2000c1e1100 */
[----:B------:R-:W-:Y:S02]  /*125a0*/  ISETP.LT.OR P2, PT, R27, 0x9, !P1 ;  /* 0x000000091b00780c */ /* 0x000fe40004f41670 */
[----:B0-----:R-:W-:-:S04]  /*125b0*/  @!P3 IADD3 R10, P4, P5, R6, R10, R3 ;  /* 0x0000000a060ab210 */ /* 0x001fc80007d9e003 */
[----:B------:R-:W-:Y:S02]  /*125c0*/  @!P3 IADD3.X R11, R29, R11, R0, P4, P5 ;  /* 0x0000000b1d0bb210 */ /* 0x000fe400027ea400 */
[----:B--2---:R-:W-:-:S04]  /*125d0*/  LOP3.LUT R28, R28, 0xff, RZ, 0xc0, !PT ;  /* 0x000000ff1c1c7812 */ /* 0x004fc800078ec0ff */
[----:B------:R-:W-:-:S05]  /*125e0*/  F2FP.F16.E4M3.UNPACK_B R28, R28 ;  /* 0x0000001cff1c723e */ /* 0x000fca00020006ff */
[----:B------:R-:W-:-:S05]  /*125f0*/  HADD2.F32 R28, -RZ, R28.H0_H0 ;  /* 0x2000001cff1c7230 */ /* 0x000fca0000004100 */
[----:B------:R-:W-:-:S04]  /*12600*/  FMUL R28, R28, UR21 ;  /* 0x000000151c1c7c20 */ /* 0x000fc80008400000 */
[----:B------:R-:W-:Y:S01]  /*12610*/  FFMA R28, R12, UR20, R28 ;  /* 0x000000140c1c7c23 */ /* 0x000fe2000800001c */
[----:B------:R-:W-:-:S04]  /*12620*/  PRMT R12, RZ, 0x7610, R12 ;  /* 0x00007610ff0c7816 */ /* 0x000fc8000000000c */
[----:B------:R-:W-:-:S05]  /*12630*/  F2FP.SATFINITE.E4M3.F32.PACK_AB_MERGE_C R28, RZ, R28, RZ ;  /* 0x0000001cff1c723e */ /* 0x000fca00048070ff */
[----:B------:R0:W-:Y:S04]  /*12640*/  @!P3 STG.E.U8 desc[UR14][R10.64+0x1], R28 ;  /* 0x0000011c0a00b986 */ /* 0x0001e8000c10110e */
[----:B------:R-:W2:Y:S01]  /*12650*/  @!P2 LDG.E.U8 R12, desc[UR14][R24.64+0x8] ;  /* 0x0000080e180ca981 */ /* 0x000ea2000c1e1100 */
[----:B------:R-:W-:Y:S01]  /*12660*/  ISETP.LT.OR P3, PT, R27, 0xa, !P1 ;  /* 0x0000000a1b00780c */ /* 0x000fe20004f61670 */
[----:B0-----:R-:W0:Y:S02]  /*12670*/  @!P2 LDC.64 R10, c[0x0][0x5c0] ;  /* 0x00017000ff0aab82 */ /* 0x001e240000000a00 */
        /* <DEDUP_REMOVED lines=9> */
[----:B0-----:R-:W-:Y:S01]  /*12710*/  PRMT R12, RZ, 0x7610, R12 ;  /* 0x00007610ff0c7816 */ /* 0x001fe2000000000c */
[----:B------:R-:W0:Y:S05]  /*12720*/  @!P3 LDC.64 R10, c[0x0][0x5c0] ;  /* 0x00017000ff0abb82 */ /* 0x000e2a0000000a00 */
[----:B------:R-:W2:Y:S01]  /*12730*/  @!P3 LDG.E.U8 R12, desc[UR14][R24.64+0x9] ;  /* 0x0000090e180cb981 */ /* 0x000ea2000c1e1100 */
[----:B------:R-:W-:Y:S02]  /*12740*/  ISETP.LT.OR P2, PT, R27, 0x9, !P0 ;  /* 0x000000091b00780c */ /* 0x000fe40004741670 */
        /* <DEDUP_REMOVED lines=124> */
[----:B------:R-:W-:Y:S02]  /*12f10*/  F2FP.SATFINITE.E4M3.F32.PACK_AB_MERGE_C R13, RZ, R12, RZ ;  /* 0x0000000cff0d723e */ /* 0x000fe400048070ff */
[----:B------:R-:W-:-:S03]  /*12f20*/  PRMT R12, RZ, 0x7610, R12 ;  /* 0x00007610ff0c7816 */ /* 0x000fc6000000000c */
[----:B------:R0:W-:Y:S04]  /*12f30*/  @!P2 STG.E.U8 desc[UR14][R10.64+0x18], R13 ;  /* 0x0000180d0a00a986 */ /* 0x0001e8000c10110e */
[----:B------:R-:W2:Y:S01]  /*12f40*/  @!P3 LDG.E.U8 R12, desc[UR14][R8.64+0x19] ;  /* 0x0000190e080cb981 */ /* 0x000ea2000c1e1100 */
[----:B------:R-:W-:Y:S01]  /*12f50*/  ISETP.LT.OR P2, PT, R27, 0x21, !P1 ;  /* 0x000000211b00780c */ /* 0x000fe20004f41670 */
[----:B0-----:R-:W0:Y:S02]  /*12f60*/  @!P3 LDC.64 R10, c[0x0][0x5c0] ;  /* 0x00017000ff0abb82 */ /* 0x001e240000000a00 */
        /* <DEDUP_REMOVED lines=19> */
[--C-:B------:R-:W-:Y:S01]  /*130a0*/  FFMA R217, R217, UR20, R12.reuse ;  /* 0x00000014d9d97c23 */ /* 0x100fe2000800000c */
        /* <DEDUP_REMOVED lines=272> */
[----:B------:R-:W-:Y:S02]  /*141b0*/  FFMA R12, R38, UR20, R12 ;  /* 0x00000014260c7c23 */ /* 0x000fe4000800000c */
[----:B------:R-:W2:Y:S03]  /*141c0*/  LDL.LU R38, [R1+0x18c] ;  /* 0x00018c0001267983 */ /* 0x000ea60000300800 */
[----:B------:R-:W-:Y:S02]  /*141d0*/  F2FP.SATFINITE.E4M3.F32.PACK_AB_MERGE_C R13, RZ, R12, RZ ;  /* 0x0000000cff0d723e */ /* 0x000fe400048070ff */
[----:B------:R-:W-:-:S03]  /*141e0*/  PRMT R12, RZ, 0x7610, R12 ;  /* 0x00007610ff0c7816 */ /* 0x000fc6000000000c */
[----:B------:R0:W-:Y:S04]  /*141f0*/  @!P3 STG.E.U8 desc[UR14][R10.64+0x49], R13 ;  /* 0x0000490d0a00b986 */ /* 0x0001e8000c10110e */
[----:B------:R-:W4:Y:S01]  /*14200*/  @!P2 LDG.E.U8 R12, desc[UR14][R8.64+0x48] ;  /* 0x0000480e080ca981 */ /* 0x000f22000c1e1100 */
[----:B------:R-:W-:Y:S01]  /*14210*/  ISETP.LT.OR P3, PT, R27, 0x4a, !P0 ;  /* 0x0000004a1b00780c */ /* 0x000fe20004761670 */
[----:B0-----:R-:W0:Y:S02]  /*14220*/  @!P2 LDC.64 R10, c[0x0][0x5c0] ;  /* 0x00017000ff0aab82 */ /* 0x001e240000000a00 */
[----:B0-----:R-:W-:-:S04]  /*14230*/  @!P2 IADD3 R10, P4, P5, R6, R10, R3 ;  /* 0x0000000a060aa210 */ /* 0x001fc80007d9e003 */
[----:B------:R-:W-:Y:S02]  /*14240*/  @!P2 IADD3.X R11, R29, R11, R0, P4, P5 ;  /* 0x0000000b1d0ba210 */ /* 0x000fe400027ea400 */
[----:B----4-:R-:W-:-:S04]  /*14250*/  LOP3.LUT R12, R12, 0xff, RZ, 0xc0, !PT ;  /* 0x000000ff0c0c7812 */ /* 0x010fc800078ec0ff */
[----:B------:R-:W-:-:S05]  /*14260*/  F2FP.F16.E4M3.UNPACK_B R12, R12 ;  /* 0x0000000cff0c723e */ /* 0x000fca00020006ff */
[----:B------:R-:W-:-:S05]  /*14270*/  HADD2.F32 R12, -RZ, R12.H0_H0 ;  /* 0x2000000cff0c7230 */ /* 0x000fca0000004100 */
[----:B------:R-:W-:-:S04]  /*14280*/  FMUL R12, R12, UR21 ;  /* 0x000000150c0c7c20 */ /* 0x000fc80008400000 */
[----:B------:R-:W-:Y:S02]  /*14290*/  FFMA R12, R35, UR20, R12 ;  /* 0x00000014230c7c23 */ /* 0x000fe4000800000c */
[----:B------:R-:W4:Y:S03]  /*142a0*/  LDL.LU R35, [R1+0x190] ;  /* 0x0001900001237983 */ /* 0x000f260000300800 */
[----:B------:R-:W-:Y:S02]  /*142b0*/  F2FP.SATFINITE.E4M3.F32.PACK_AB_MERGE_C R13, RZ, R12, RZ ;  /* 0x0000000cff0d723e */ /* 0x000fe400048070ff */
[----:B------:R-:W-:-:S03]  /*142c0*/  PRMT R12, RZ, 0x7610, R12 ;  /* 0x00007610ff0c7816 */ /* 0x000fc6000000000c */
[----:B------:R0:W-:Y:S04]  /*142d0*/  @!P2 STG.E.U8 desc[UR14][R10.64+0x48], R13 ;  /* 0x0000480d0a00a986 */ /* 0x0001e8000c10110e */
[----:B------:R-:W3:Y:S01]  /*142e0*/  @!P3 LDG.E.U8 R12, desc[UR14][R8.64+0x49] ;  /* 0x0000490e080cb981 */ /* 0x000ee2000c1e1100 */
[----:B------:R-:W-:Y:S01]  /*142f0*/  ISETP.LT.OR P2, PT, R27, 0x51, !P1 ;  /* 0x000000511b00780c */ /* 0x000fe20004f41670 */
[----:B0-----:R-:W0:Y:S02]  /*14300*/  @!P3 LDC.64 R10, c[0x0][0x5c0] ;  /* 0x00017000ff0abb82 */ /* 0x001e240000000a00 */
[----:B0-----:R-:W-:-:S04]  /*14310*/  @!P3 IADD3 R10, P4, P5, R6, R10, R3 ;  /* 0x0000000a060ab210 */ /* 0x001fc80007d9e003 */
[----:B------:R-:W-:Y:S02]  /*14320*/  @!P3 IADD3.X R11, R29, R11, R0, P4, P5 ;  /* 0x0000000b1d0bb210 */ /* 0x000fe400027ea400 */
[----:B---3--:R-:W-:-:S04]  /*14330*/  LOP3.LUT R12, R12, 0xff, RZ, 0xc0, !PT ;  /* 0x000000ff0c0c7812 */ /* 0x008fc800078ec0ff */
[----:B------:R-:W-:-:S05]  /*14340*/  F2FP.F16.E4M3.UNPACK_B R12, R12 ;  /* 0x0000000cff0c723e */ /* 0x000fca00020006ff */
[----:B------:R-:W-:-:S05]  /*14350*/  HADD2.F32 R12, -RZ, R12.H0_H0 ;  /* 0x2000000cff0c7230 */ /* 0x000fca0000004100 */
[----:B------:R-:W-:-:S04]  /*14360*/  FMUL R12, R12, UR21 ;  /* 0x000000150c0c7c20 */ /* 0x000fc80008400000 */
[----:B------:R-:W-:Y:S02]  /*14370*/  FFMA R12, R39, UR20, R12 ;  /* 0x00000014270c7c23 */ /* 0x000fe4000800000c */
[----:B------:R-:W3:Y:S03]  /*14380*/  LDL.LU R39, [R1+0x194] ;  /* 0x0001940001277983 */ /* 0x000ee60000300800 */
        /* <DEDUP_REMOVED lines=20> */
[----:B0-----:R-:W-:-:S05]  /*144d0*/  @!P3 IADD3 R10, P4, R6, R10, RZ ;  /* 0x0000000a060ab210 */ /* 0x001fca0007f9e0ff */
[----:B------:R-:W-:Y:S01]  /*144e0*/  @!P3 IMAD.X R11, R29, 0x1, R11, P4 ;  /* 0x000000011d0bb824 */ /* 0x000fe200020e060b */
        /* <DEDUP_REMOVED lines=54> */
[----:B0-----:R-:W-:-:S05]  /*14850*/  @!P3 IADD3 R10, P4, R6, R10, RZ ;  /* 0x0000000a060ab210 */ /* 0x001fca0007f9e0ff */
[----:B------:R-:W-:Y:S01]  /*14860*/  @!P3 IMAD.X R11, R29, 0x1, R11, P4 ;  /* 0x000000011d0bb824 */ /* 0x000fe200020e060b */
        /* <DEDUP_REMOVED lines=648> */
[----:B------:R-:W-:Y:S01]  /*170f0*/  FFMA R12, R38, UR20, R12 ;  /* 0x00000014260c7c23 */ /* 0x000fe2000800000c */
[----:B------:R-:W-:Y:S01]  /*17100*/  ISETP.LT.OR P1, PT, R27, 0xba, !P1 ;  /* 0x000000ba1b00780c */ /* 0x000fe20004f21670 */
[----:B------:R-:W2:Y:S03]  /*17110*/  LDL.LU R38, [R1+0x264] ;  /* 0x0002640001267983 */ /* 0x000ea60000300800 */
[----:B------:R-:W-:Y:S02]  /*17120*/  F2FP.SATFINITE.E4M3.F32.PACK_AB_MERGE_C R13, RZ, R12, RZ ;  /* 0x0000000cff0d723e */ /* 0x000fe400048070ff */
[----:B------:R-:W-:-:S03]  /*17130*/  PRMT R12, RZ, 0x7610, R12 ;  /* 0x00007610ff0c7816 */ /* 0x000fc6000000000c */
[----:B------:R0:W-:Y:S04]  /*17140*/  @!P3 STG.E.U8 desc[UR14][R10.64+0xb1], R13 ;  /* 0x0000b10d0a00b986 */ /* 0x0001e8000c10110e */
[----:B------:R-:W4:Y:S01]  /*17150*/  @!P2 LDG.E.U8 R12, desc[UR14][R24.64+0xb8] ;  /* 0x0000b80e180ca981 */ /* 0x000f22000c1e1100 */
        /* <DEDUP_REMOVED lines=21> */
[----:B------:R-:W-:-:S05]  /*172b0*/  FFMA R12, R39, UR20, R12 ;  /* 0x00000014270c7c23 */ /* 0x000fca000800000c */
        /* <DEDUP_REMOVED lines=12> */
[----:B--2---:R-:W-:Y:S01]  /*17380*/  FFMA R12, R38, UR20, R12 ;  /* 0x00000014260c7c23 */ /* 0x004fe2000800000c */
[----:B------:R-:W-:Y:S01]  /*17390*/  IADD3 R13, P0, R34, 0x80, RZ ;  /* 0x00000080220d7810 */ /* 0x000fe20007f1e0ff */
[----:B------:R-:W2:Y:S03]  /*173a0*/  LDL.LU R38, [R1+0x26c] ;  /* 0x00026c0001267983 */ /* 0x000ea60000300800 */
[----:B------:R-:W-:Y:S02]  /*173b0*/  F2FP.SATFINITE.E4M3.F32.PACK_AB_MERGE_C R15, RZ, R12, RZ ;  /* 0x0000000cff0f723e */ /* 0x000fe400048070ff */
[----:B------:R-:W-:-:S03]  /*173c0*/  PRMT R12, RZ, 0x7610, R12 ;  /* 0x00007610ff0c7816 */ /* 0x000fc6000000000c */
[----:B------:R0:W-:Y:S04]  /*173d0*/  @!P2 STG.E.U8 desc[UR14][R10.64+0xb8], R15 ;  /* 0x0000b80f0a00a986 */ /* 0x0001e8000c10110e */
[----:B------:R1:W3:Y:S01]  /*173e0*/  @!P1 LDG.E.U8 R12, desc[UR14][R8.64+0xb9] ;  /* 0x0000b90e080c9981 */ /* 0x0002e2000c1e1100 */
[----:B------:R-:W-:Y:S01]  /*173f0*/  IMAD.X R14, RZ, RZ, R37, P0 ;  /* 0x000000ffff0e7224 */ /* 0x000fe200000e0625 */
[----:B------:R-:W-:-:S03]  /*17400*/  ISETP.GE.AND P0, PT, R26, 0x81, PT ;  /* 0x000000811a00780c */ /* 0x000fc60003f06270 */
[----:B------:R-:W-:Y:S01]  /*17410*/  IMAD R14, R14, UR8, RZ ;  /* 0x000000080e0e7c24 */ /* 0x000fe2000f8e02ff */
[----:B0-----:R-:W0:Y:S01]  /*17420*/  @!P1 LDC.64 R10, c[0x0][0x5c0] ;  /* 0x00017000ff0a9b82 */ /* 0x001e220000000a00 */
[----:B------:R-:W-:Y:S01]  /*17430*/  ISETP.LT.OR P3, PT, R27, 0x1, !P0 ;  /* 0x000000011b00780c */ /* 0x000fe20004761670 */
[----:B-1----:R-:W-:-:S04]  /*17440*/  IMAD.WIDE.U32 R8, R13, UR8, R30 ;  /* 0x000000080d087c25 */ /* 0x002fc8000f8e001e */
[----:B------:R-:W-:Y:S01]  /*17450*/  IMAD R13, R13, UR9, R14 ;  /* 0x000000090d0d7c24 */ /* 0x000fe2000f8e020e */
[----:B------:R-:W-:-:S04]  /*17460*/  IADD3 R8, P2, R8, UR16, RZ ;  /* 0x0000001008087c10 */ /* 0x000fc8000ff5e0ff */
[----:B------:R-:W-:Y:S02]  /*17470*/  IADD3.X R9, R9, UR17, R13, P2, !PT ;  /* 0x0000001109097c10 */ /* 0x000fe400097fe40d */
[----:B0-----:R-:W-:-:S04]  /*17480*/  @!P1 IADD3 R10, P4, P5, R6, R10, R3 ;  /* 0x0000000a060a9210 */ /* 0x001fc80007d9e003 */
[----:B------:R-:W-:Y:S02]  /*17490*/  @!P1 IADD3.X R11, R29, R11, R0, P4, P5 ;  /* 0x0000000b1d0b9210 */ /* 0x000fe400027ea400 */
[----:B---3--:R-:W-:-:S04]  /*174a0*/  LOP3.LUT R12, R12, 0xff, RZ, 0xc0, !PT ;  /* 0x000000ff0c0c7812 */ /* 0x008fc800078ec0ff */
[----:B------:R-:W-:-:S05]  /*174b0*/  F2FP.F16.E4M3.UNPACK_B R12, R12 ;  /* 0x0000000cff0c723e */ /* 0x000fca00020006ff */
[----:B------:R-:W-:-:S05]  /*174c0*/  HADD2.F32 R12, -RZ, R12.H0_H0 ;  /* 0x2000000cff0c7230 */ /* 0x000fca0000004100 */
[----:B------:R-:W-:-:S04]  /*174d0*/  FMUL R12, R12, UR21 ;  /* 0x000000150c0c7c20 */ /* 0x000fc80008400000 */
[----:B----4-:R-:W-:Y:S01]  /*174e0*/  FFMA R12, R35, UR20, R12 ;  /* 0x00000014230c7c23 */ /* 0x010fe2000800000c */
[----:B------:R-:W-:Y:S01]  /*174f0*/  ISETP.LT.OR P2, PT, R27, 0x2, !P0 ;  /* 0x000000021b00780c */ /* 0x000fe20004741670 */
[----:B------:R-:W3:Y:S03]  /*17500*/  LDL.LU R35, [R1+0x270] ;  /* 0x0002700001237983 */ /* 0x000ee60000300800 */
[----:B------:R-:W-:Y:S02]  /*17510*/  F2FP.SATFINITE.E4M3.F32.PACK_AB_MERGE_C R15, RZ, R12, RZ ;  /* 0x0000000cff0f723e */ /* 0x000fe400048070ff */
[----:B------:R-:W-:-:S03]  /*17520*/  PRMT R12, RZ, 0x7610, R12 ;  /* 0x00007610ff0c7816 */ /* 0x000fc6000000000c */
[----:B------:R0:W-:Y:S04]  /*17530*/  @!P1 STG.E.U8 desc[UR14][R10.64+0xb9], R15 ;  /* 0x0000b90f0a009986 */ /* 0x0001e8000c10110e */
[----:B------:R-:W4:Y:S01]  /*17540*/  @!P3 LDG.E.U8 R12, desc[UR14][R8.64] ;  /* 0x0000000e080cb981 */ /* 0x000f22000c1e1100 */
[----:B0-----:R-:W0:Y:S02]  /*17550*/  @!P3 LDC.64 R10, c[0x0][0x5c0] ;  /* 0x00017000ff0abb82 */ /* 0x001e240000000a00 */
[----:B0-----:R-:W-:-:S04]  /*17560*/  @!P3 IADD3 R10, P1, P4, R6, R10, R4 ;  /* 0x0000000a060ab210 */ /* 0x001fc80007c3e004 */
[----:B------:R-:W-:Y:S02]  /*17570*/  @!P3 IADD3.X R11, R29, R11, R2, P1, P4 ;  /* 0x0000000b1d0bb210 */ /* 0x000fe40000fe8402 */
[----:B----4-:R-:W-:-:S04]  /*17580*/  LOP3.LUT R12, R12, 0xff, RZ, 0xc0, !PT ;  /* 0x000000ff0c0c7812 */ /* 0x010fc800078ec0ff */
        /* <DEDUP_REMOVED lines=9> */
[----:B------:R-:W4:Y:S01]  /*17620*/  @!P2 LDG.E.U8 R12, desc[UR14][R8.64+0x1] ;  /* 0x0000010e080ca981 */ /* 0x000f22000c1e1100 */
[----:B------:R-:W-:Y:S01]  /*17630*/  IMAD.X R13, RZ, RZ, R37, P1 ;  /* 0x000000ffff0d7224 */ /* 0x000fe200008e0625 */
[----:B------:R-:W-:-:S03]  /*17640*/  ISETP.GE.AND P1, PT, R26, 0x89, PT ;  /* 0x000000891a00780c */ /* 0x000fc60003f26270 */
[----:B------:R-:W-:Y:S01]  /*17650*/  IMAD R16, R13, UR8, RZ ;  /* 0x000000080d107c24 */ /* 0x000fe2000f8e02ff */
[----:B------:R-:W-:Y:S01]  /*17660*/  ISETP.LT.OR P3, PT, R27, 0x1, !P1 ;  /* 0x000000011b00780c */ /* 0x000fe20004f61670 */
[----:B0-----:R-:W0:Y:S02]  /*17670*/  @!P2 LDC.64 R10, c[0x0][0x5c0] ;  /* 0x00017000ff0aab82 */ /* 0x001e240000000a00 */
[----:B------:R-:W-:Y:S01]  /*17680*/  IMAD R17, R15, UR9, R16 ;  /* 0x000000090f117c24 */ /* 0x000fe2000f8e0210 */
[----:B0-----:R-:W-:Y:S02]  /*17690*/  @!P2 IADD3 R14, P4, P5, R6, R10, R4 ;  /* 0x0000000a060ea210 */ /* 0x001fe40007d9e004 */
[----:B----4-:R-:W-:-:S04]  /*176a0*/  LOP3.LUT R12, R12, 0xff, RZ, 0xc0, !PT ;  /* 0x000000ff0c0c7812 */ /* 0x010fc800078ec0ff */
[----:B------:R-:W-:-:S05]  /*176b0*/  F2FP.F16.E4M3.UNPACK_B R12, R12 ;  /* 0x0000000cff0c723e */ /* 0x000fca00020006ff */
[----:B------:R-:W-:-:S05]  /*176c0*/  HADD2.F32 R12, -RZ, R12.H0_H0 ;  /* 0x2000000cff0c7230 */ /* 0x000fca0000004100 */
[----:B------:R-:W-:Y:S01]  /*176d0*/  FMUL R10, R12, UR21 ;  /* 0x000000150c0a7c20 */ /* 0x000fe20008400000 */
[----:B------:R-:W-:Y:S01]  /*176e0*/  IMAD.WIDE.U32 R12, R15, UR8, R30 ;  /* 0x000000080f0c7c25 */ /* 0x000fe2000f8e001e */
[----:B------:R-:W-:-:S03]  /*176f0*/  @!P2 IADD3.X R15, R29, R11, R2, P4, P5 ;  /* 0x0000000b1d0fa210 */ /* 0x000fc600027ea402 */
[----:B---3--:R-:W-:Y:S01]  /*17700*/  FFMA R16, R35, UR20, R10 ;  /* 0x0000001423107c23 */ /* 0x008fe2000800000a */
[----:B------:R-:W-:Y:S01]  /*17710*/  IADD3 R10, P4, R12, UR16, RZ ;  /* 0x000000100c0a7c10 */ /* 0x000fe2000ff9e0ff */
[----:B------:R-:W3:Y:S03]  /*17720*/  LDL.LU R35, [R1+0x278] ;  /* 0x0002780001237983 */ /* 0x000ee60000300800 */
[----:B------:R-:W-:Y:S02]  /*17730*/  F2FP.SATFINITE.E4M3.F32.PACK_AB_MERGE_C R19, RZ, R16, RZ ;  /* 0x00000010ff13723e */ /* 0x000fe400048070ff */
[----:B------:R-:W-:Y:S01]  /*17740*/  PRMT R16, RZ, 0x7610, R16 ;  /* 0x00007610ff107816 */ /* 0x000fe20000000010 */
[----:B------:R-:W4:Y:S01]  /*17750*/  LDL.LU R39, [R1+0x27c] ;  /* 0x00027c0001277983 */ /* 0x000f220000300800 */
[----:B------:R-:W-:Y:S02]  /*17760*/  IADD3.X R11, R13, UR17, R17, P4, !PT ;  /* 0x000000110d0b7c10 */ /* 0x000fe4000a7fe411 */
[----:B------:R-:W0:Y:S01]  /*17770*/  @!P3 LDC.64 R12, c[0x0][0x5c0] ;  /* 0x00017000ff0cbb82 */ /* 0x000e220000000a00 */
[----:B------:R1:W-:Y:S04]  /*17780*/  @!P2 STG.E.U8 desc[UR14][R14.64+0x1], R19 ;  /* 0x000001130e00a986 */ /* 0x0003e8000c10110e */
[----:B------:R-:W2:Y:S01]  /*17790*/  @!P3 LDG.E.U8 R16, desc[UR14][R10.64] ;  /* 0x0000000e0a10b981 */ /* 0x000ea2000c1e1100 */
[----:B------:R-:W-:-:S02]  /*177a0*/  @!P3 IADD3 R17, P4, P5, R3, R6, R4 ;  /* 0x000000060311b210 */ /* 0x000fc40007d9e004 */
[----:B------:R-:W-:Y:S02]  /*177b0*/  ISETP.LT.OR P2, PT, R27, 0x2, !P1 ;  /* 0x000000021b00780c */ /* 0x000fe40004f41670 */
[----:B------:R-:W-:Y:S02]  /*177c0*/  @!P3 IADD3.X R18, R0, R29, R2, P4, P5 ;  /* 0x0000001d0012b210 */ /* 0x000fe400027ea402 */
[----:B-1----:R-:W-:Y:S02]  /*177d0*/  PRMT R14, RZ, 0x7610, R14 ;  /* 0x00007610ff0e7816 */ /* 0x002fe4000000000e */
[----:B0-----:R-:W-:-:S05]  /*177e0*/  @!P3 IADD3 R12, P4, R17, R12, RZ ;  /* 0x0000000c110cb210 */ /* 0x001fca0007f9e0ff */
[----:B------:R-:W-:Y:S01]  /*177f0*/  @!P3 IMAD.X R13, R18, 0x1, R13, P4 ;  /* 0x00000001120db824 */ /* 0x000fe200020e060d */
[----:B--2---:R-:W-:-:S04]  /*17800*/  LOP3.LUT R16, R16, 0xff, RZ, 0xc0, !PT ;  /* 0x000000ff10107812 */ /* 0x004fc800078ec0ff */
[----:B------:R-:W-:-:S05]  /*17810*/  F2FP.F16.E4M3.UNPACK_B R16, R16 ;  /* 0x00000010ff10723e */ /* 0x000fca00020006ff */
[----:B------:R-:W-:-:S05]  /*17820*/  HADD2.F32 R16, -RZ, R16.H0_H0 ;  /* 0x20000010ff107230 */ /* 0x000fca0000004100 */
[----:B------:R-:W-:-:S04]  /*17830*/  FMUL R16, R16, UR21 ;  /* 0x0000001510107c20 */ /* 0x000fc80008400000 */
[----:B------:R-:W-:Y:S01]  /*17840*/  FFMA R16, R38, UR20, R16 ;  /* 0x0000001426107c23 */ /* 0x000fe20008000010 */
[----:B------:R-:W-:Y:S01]  /*17850*/  @!P2 IADD3 R17, P4, P5, R3, R6, R4 ;  /* 0x000000060311a210 */ /* 0x000fe20007d9e004 */
[----:B------:R-:W2:Y:S03]  /*17860*/  LDL.LU R38, [R1+0x280] ;  /* 0x0002800001267983 */ /* 0x000ea60000300800 */
[----:B------:R-:W-:-:S05]  /*17870*/  F2FP.SATFINITE.E4M3.F32.PACK_AB_MERGE_C R15, RZ, R16, RZ ;  /* 0x00000010ff0f723e */ /* 0x000fca00048070ff */
[----:B------:R0:W-:Y:S04]  /*17880*/  @!P3 STG.E.U8 desc[UR14][R12.64], R15 ;  /* 0x0000000f0c00b986 */ /* 0x0001e8000c10110e */
[----:B------:R-:W3:Y:S01]  /*17890*/  @!P2 LDG.E.U8 R14, desc[UR14][R10.64+0x1] ;  /* 0x0000010e0a0ea981 */ /* 0x000ee2000c1e1100 */
[----:B------:R-:W-:Y:S02]  /*178a0*/  ISETP.LT.OR P3, PT, R27, 0x9, !P0 ;  /* 0x000000091b00780c */ /* 0x000fe40004761670 */
[----:B------:R-:W-:Y:S01]  /*178b0*/  @!P2 IADD3.X R16, R0, R29, R2, P4, P5 ;  /* 0x0000001d0010a210 */ /* 0x000fe200027ea402 */
        /* <DEDUP_REMOVED lines=21> */
[----:B------:R-:W-:-:S05]  /*17a10*/  FFMA R14, R39, UR20, R14 ;  /* 0x00000014270e7c23 */ /* 0x000fca000800000e */
        /* <DEDUP_REMOVED lines=13> */
[----:B------:R-:W-:Y:S01]  /*17af0*/  @!P3 IADD3 R17, P4, P5, R3, R6, R4 ;  /* 0x000000060311b210 */ /* 0x000fe20007d9e004 */
[----:B------:R-:W2:Y:S03]  /*17b00*/  LDL.LU R38, [R1+0x288] ;  /* 0x0002880001267983 */ /* 0x000ea60000300800 */
[----:B------:R-:W-:Y:S01]  /*17b10*/  F2FP.SATFINITE.E4M3.F32.PACK_AB_MERGE_C R15, RZ, R14, RZ ;  /* 0x0000000eff0f723e */ /* 0x000fe200048070ff */
[----:B------:R-:W4:Y:S01]  /*17b20*/  LDL.LU R39, [R1+0x28c] ;  /* 0x00028c0001277983 */ /* 0x000f220000300800 */
[----:B------:R-:W-:-:S03]  /*17b30*/  PRMT R14, RZ, 0x7610, R14 ;  /* 0x00007610ff0e7816 */ /* 0x000fc6000000000e */
        /* <DEDUP_REMOVED lines=11> */
[----:B------:R-:W-:Y:S01]  /*17bf0*/  FFMA R14, R35, UR20, R14 ;  /* 0x00000014230e7c23 */ /* 0x000fe2000800000e */
[----:B------:R-:W-:Y:S01]  /*17c00*/  @!P2 IADD3 R17, P4, P5, R3, R6, R4 ;  /* 0x000000060311a210 */ /* 0x000fe20007d9e004 */
[----:B------:R-:W3:Y:S03]  /*17c10*/  LDL.LU R35, [R1+0x290] ;  /* 0x0002900001237983 */ /* 0x000ee60000300800 */
[----:B------:R-:W-:Y:S02]  /*17c20*/  F2FP.SATFINITE.E4M3.F32.PACK_AB_MERGE_C R15, RZ, R14, RZ ;  /* 0x0000000eff0f723e */ /* 0x000fe400048070ff */
[----:B------:R-:W-:-:S03]  /*17c30*/  PRMT R14, RZ, 0x7610, R14 ;  /* 0x00007610ff0e7816 */ /* 0x000fc6000000000e */
[----:B------:R0:W-:Y:S04]  /*17c40*/  @!P3 STG.E.U8 desc[UR14][R12.64+0x8], R15 ;  /* 0x0000080f0c00b986 */ /* 0x0001e8000c10110e */
[----:B------:R-:W2:Y:S01]  /*17c50*/  @!P2 LDG.E.U8 R14, desc[UR14][R10.64+0x9] ;  /* 0x0000090e0a0ea981 */ /* 0x000ea2000c1e1100 */
[----:B------:R-:W-:Y:S02]  /*17c60*/  ISETP.LT.OR P3, PT, R27, 0x11, !P0 ;  /* 0x000000111b00780c */ /* 0x000fe40004761670 */
[----:B------:R-:W-:Y:S01]  /*17c70*/  @!P2 IADD3.X R16, R0, R29, R2, P4, P5 ;  /* 0x0000001d0010a210 */ /* 0x000fe200027ea402 */
        /* <DEDUP_REMOVED lines=34> */
[----:B---3--:R-:W-:Y:S01]  /*17ea0*/  FFMA R14, R35, UR20, R14 ;  /* 0x00000014230e7c23 */ /* 0x008fe2000800000e */
[----:B------:R-:W-:Y:S01]  /*17eb0*/  @!P3 IADD3 R17, P4, P5, R3, R6, R4 ;  /* 0x000000060311b210 */ /* 0x000fe20007d9e004 */
[----:B------:R-:W3:Y:S03]  /*17ec0*/  LDL.LU R35, [R1+0x298] ;  /* 0x0002980001237983 */ /* 0x000ee60000300800 */
[----:B------:R-:W-:Y:S01]  /*17ed0*/  F2FP.SATFINITE.E4M3.F32.PACK_AB_MERGE_C R15, RZ, R14, RZ ;  /* 0x0000000eff0f723e */ /* 0x000fe200048070ff */
[----:B------:R-:W4:Y:S01]  /*17ee0*/  LDL.LU R39, [R1+0x29c] ;  /* 0x00029c0001277983 */ /* 0x000f220000300800 */
        /* <DEDUP_REMOVED lines=15> */
[----:B------:R-:W-:Y:S02]  /*17fe0*/  F2FP.SATFINITE.E4M3.F32.PACK_AB_MERGE_C R15, RZ, R14, RZ ;  /* 0x0000000eff0f723e */ /* 0x000fe400048070ff */
        /* <DEDUP_REMOVED lines=1127> */
[----:B0-----:R-:W0:Y:S01]  /*1c660*/  @!P3 LDC.64 R12, c[0x0][0x5c0] ;  /* 0x00017000ff0cbb82 */ /* 0x001e220000000a00 */
[----:B------:R-:W-:Y:S02]  /*1c670*/  ISETP.LT.OR P2, PT, R27, 0xaa, !P1 ;  /* 0x000000aa1b00780c */ /* 0x000fe40004f41670 */
[----:B------:R-:W-:Y:S02]  /*1c680*/  @!P3 IADD3.X R16, R0, R29, R2, P4, P5 ;  /* 0x0000001d0010b210 */ /* 0x000fe400027ea402 */
        /* <DEDUP_REMOVED lines=12> */
[----:B------:R-:W4:Y:S01]  /*1c750*/  @!P2 LDG.E.U8 R14, desc[UR14][R10.64+0xa9] ;  /* 0x0000a90e0a0ea981 */ /* 0x000f22000c1e1100 */
[----:B0-----:R-:W0:Y:S01]  /*1c760*/  @!P2 LDC.64 R12, c[0x0][0x5c0] ;  /* 0x00017000ff0cab82 */ /* 0x001e220000000a00 */
[----:B------:R-:W-:Y:S02]  /*1c770*/  ISETP.LT.OR P3, PT, R27, 0xb1, !P0 ;  /* 0x000000b11b00780c */ /* 0x000fe40004761670 */
[----:B------:R-:W-:Y:S02]  /*1c780*/  @!P2 IADD3.X R16, R0, R29, R2, P4, P5 ;  /* 0x0000001d0010a210 */ /* 0x000fe400027ea402 */
        /* <DEDUP_REMOVED lines=12> */
[----:B0-----:R-:W0:Y:S01]  /*1c850*/  @!P3 LDC.64 R12, c[0x0][0x5c0] ;  /* 0x00017000ff0cbb82 */ /* 0x001e220000000a00 */
        /* <DEDUP_REMOVED lines=20> */
[----:B---3--:R-:W-:Y:S01]  /*1c9a0*/  FFMA R14, R35, UR20, R14 ;  /* 0x00000014230e7c23 */ /* 0x008fe2000800000e */
[----:B------:R-:W-:Y:S01]  /*1c9b0*/  @!P3 IADD3 R17, P4, P5, R3, R6, R4 ;  /* 0x000000060311b210 */ /* 0x000fe20007d9e004 */
[----:B------:R-:W2:Y:S03]  /*1c9c0*/  LDL.LU R35, [R1+0x3d8] ;  /* 0x0003d80001237983 */ /* 0x000ea60000300800 */
[----:B------:R-:W-:Y:S01]  /*1c9d0*/  F2FP.SATFINITE.E4M3.F32.PACK_AB_MERGE_C R15, RZ, R14, RZ ;  /* 0x0000000eff0f723e */ /* 0x000fe200048070ff */
[----:B------:R-:W3:Y:S01]  /*1c9e0*/  LDL.LU R38, [R1+0x3dc] ;  /* 0x0003dc0001267983 */ /* 0x000ee20000300800 */
        /* <DEDUP_REMOVED lines=12> */
[----:B------:R-:W-:Y:S01]  /*1cab0*/  FFMA R14, R39, UR20, R14 ;  /* 0x00000014270e7c23 */ /* 0x000fe2000800000e */
[----:B------:R-:W-:Y:S01]  /*1cac0*/  @!P2 IADD3 R17, P4, P5, R3, R6, R4 ;  /* 0x000000060311a210 */ /* 0x000fe20007d9e004 */
[----:B------:R-:W4:Y:S03]  /*1cad0*/  LDL.LU R39, [R1+0x3e0] ;  /* 0x0003e00001277983 */ /* 0x000f260000300800 */
[----:B------:R-:W-:Y:S02]  /*1cae0*/  F2FP.SATFINITE.E4M3.F32.PACK_AB_MERGE_C R15, RZ, R14, RZ ;  /* 0x0000000eff0f723e */ /* 0x000fe400048070ff */
[----:B------:R-:W-:-:S03]  /*1caf0*/  PRMT R14, RZ, 0x7610, R14 ;  /* 0x00007610ff0e7816 */ /* 0x000fc6000000000e */
[----:B------:R0:W-:Y:S04]  /*1cb00*/  @!P3 STG.E.U8 desc[UR14][R12.64+0xb0], R15 ;  /* 0x0000b00f0c00b986 */ /* 0x0001e8000c10110e */
[----:B------:R-:W2:Y:S01]  /*1cb10*/  @!P2 LDG.E.U8 R14, desc[UR14][R10.64+0xb1] ;  /* 0x0000b10e0a0ea981 */ /* 0x000ea2000c1e1100 */
[----:B0-----:R-:W0:Y:S01]  /*1cb20*/  @!P2 LDC.64 R12, c[0x0][0x5c0] ;  /* 0x00017000ff0cab82 */ /* 0x001e220000000a00 */
[----:B------:R-:W-:Y:S02]  /*1cb30*/  ISETP.LT.OR P3, PT, R27, 0xb9, !P0 ;  /* 0x000000b91b00780c */ /* 0x000fe40004761670 */
[----:B------:R-:W-:Y:S02]  /*1cb40*/  @!P2 IADD3.X R16, R0, R29, R2, P4, P5 ;  /* 0x0000001d0010a210 */ /* 0x000fe400027ea402 */
[----:B0-----:R-:W-:-:S05]  /*1cb50*/  @!P2 IADD3 R12, P4, R17, R12, RZ ;  /* 0x0000000c110ca210 */ /* 0x001fca0007f9e0ff */
[----:B------:R-:W-:Y:S01]  /*1cb60*/  @!P2 IMAD.X R13, R16, 0x1, R13, P4 ;  /* 0x00000001100da824 */ /* 0x000fe200020e060d */
        /* <DEDUP_REMOVED lines=10> */
[----:B------:R-:W3:Y:S01]  /*1cc10*/  @!P3 LDG.E.U8 R14, desc[UR14][R8.64+0xb8] ;  /* 0x0000b80e080eb981 */ /* 0x000ee2000c1e1100 */
[----:B0-----:R-:W0:Y:S02]  /*1cc20*/  @!P3 LDC.64 R12, c[0x0][0x5c0] ;  /* 0x00017000ff0cbb82 */ /* 0x001e240000000a00 */
[----:B0-----:R-:W-:-:S04]  /*1cc30*/  @!P3 IADD3 R12, P2, P4, R6, R12, R4 ;  /* 0x0000000c060cb210 */ /* 0x001fc80007c5e004 */
[----:B------:R-:W-:Y:S02]  /*1cc40*/  @!P3 IADD3.X R13, R29, R13, R2, P2, P4 ;  /* 0x0000000d1d0db210 */ /* 0x000fe400017e8402 */
[----:B---3--:R-:W-:-:S04]  /*1cc50*/  LOP3.LUT R14, R14, 0xff, RZ, 0xc0, !PT ;  /* 0x000000ff0e0e7812 */ /* 0x008fc800078ec0ff */
[----:B------:R-:W-:-:S05]  /*1cc60*/  F2FP.F16.E4M3.UNPACK_B R14, R14 ;  /* 0x0000000eff0e723e */ /* 0x000fca00020006ff */
[----:B------:R-:W-:-:S05]  /*1cc70*/  HADD2.F32 R14, -RZ, R14.H0_H0 ;  /* 0x2000000eff0e7230 */ /* 0x000fca0000004100 */
[----:B------:R-:W-:-:S04]  /*1cc80*/  FMUL R14, R14, UR21 ;  /* 0x000000150e0e7c20 */ /* 0x000fc80008400000 */
[----:B------:R-:W-:Y:S01]  /*1cc90*/  FFMA R14, R38, UR20, R14 ;  /* 0x00000014260e7c23 */ /* 0x000fe2000800000e */
[----:B------:R-:W-:Y:S01]  /*1cca0*/  ISETP.LT.OR P2, PT, R27, 0xb9, !P1 ;  /* 0x000000b91b00780c */ /* 0x000fe20004f41670 */
[----:B------:R-:W3:Y:S03]  /*1ccb0*/  LDL.LU R38, [R1+0x3e8] ;  /* 0x0003e80001267983 */ /* 0x000ee60000300800 */
[----:B------:R-:W-:Y:S02]  /*1ccc0*/  F2FP.SATFINITE.E4M3.F32.PACK_AB_MERGE_C R15, RZ, R14, RZ ;  /* 0x0000000eff0f723e */ /* 0x000fe400048070ff */
[----:B------:R-:W-:-:S03]  /*1ccd0*/  PRMT R14, RZ, 0x7610, R14 ;  /* 0x00007610ff0e7816 */ /* 0x000fc6000000000e */
[----:B------:R0:W-:Y:S04]  /*1cce0*/  @!P3 STG.E.U8 desc[UR14][R12.64+0xb8], R15 ;  /* 0x0000b80f0c00b986 */ /* 0x0001e8000c10110e */
[----:B------:R1:W4:Y:S02]  /*1ccf0*/  @!P0 LDG.E.U8 R14, desc[UR14][R8.64+0xb9] ;  /* 0x0000b90e080e8981 */ /* 0x000324000c1e1100 */
[----:B-1----:R-:W1:Y:S01]  /*1cd00*/  @!P0 LDC.64 R8, c[0x0][0x5c0] ;  /* 0x00017000ff088b82 */ /* 0x002e620000000a00 */
[----:B0-----:R-:W-:Y:S02]  /*1cd10*/  PRMT R12, RZ, 0x7610, R12 ;  /* 0x00007610ff0c7816 */ /* 0x001fe4000000000c */
[----:B-1----:R-:W-:-:S04]  /*1cd20*/  @!P0 IADD3 R8, P3, P4, R6, R8, R4 ;  /* 0x0000000806088210 */ /* 0x002fc80007c7e004 */
[----:B------:R-:W-:Y:S02]  /*1cd30*/  @!P0 IADD3.X R9, R29, R9, R2, P3, P4 ;  /* 0x000000091d098210 */ /* 0x000fe40001fe8402 */
[----:B----4-:R-:W-:-:S04]  /*1cd40*/  LOP3.LUT R14, R14, 0xff, RZ, 0xc0, !PT ;  /* 0x000000ff0e0e7812 */ /* 0x010fc800078ec0ff */
[----:B------:R-:W-:-:S05]  /*1cd50*/  F2FP.F16.E4M3.UNPACK_B R14, R14 ;  /* 0x0000000eff0e723e */ /* 0x000fca00020006ff */
[----:B------:R-:W-:-:S05]  /*1cd60*/  HADD2.F32 R14, -RZ, R14.H0_H0 ;  /* 0x2000000eff0e7230 */ /* 0x000fca0000004100 */
[----:B------:R-:W-:-:S04]  /*1cd70*/  FMUL R14, R14, UR21 ;  /* 0x000000150e0e7c20 */ /* 0x000fc80008400000 */
[----:B------:R-:W-:-:S05]  /*1cd80*/  FFMA R14, R39, UR20, R14 ;  /* 0x00000014270e7c23 */ /* 0x000fca000800000e */
[----:B------:R-:W-:-:S05]  /*1cd90*/  F2FP.SATFINITE.E4M3.F32.PACK_AB_MERGE_C R13, RZ, R14, RZ ;  /* 0x0000000eff0d723e */ /* 0x000fca00048070ff */
[----:B------:R0:W-:Y:S04]  /*1cda0*/  @!P0 STG.E.U8 desc[UR14][R8.64+0xb9], R13 ;  /* 0x0000b90d08008986 */ /* 0x0001e8000c10110e */
[----:B------:R-:W4:Y:S01]  /*1cdb0*/  @!P2 LDG.E.U8 R12, desc[UR14][R10.64+0xb8] ;  /* 0x0000b80e0a0ca981 */ /* 0x000f22000c1e1100 */
[----:B0-----:R-:W0:Y:S01]  /*1cdc0*/  @!P2 LDC.64 R8, c[0x0][0x5c0] ;  /* 0x00017000ff08ab82 */ /* 0x001e220000000a00 */
[----:B------:R-:W-:Y:S02]  /*1cdd0*/  @!P2 IADD3 R15, P0, P3, R3, R6, R4 ;  /* 0x00000006030fa210 */ /* 0x000fe40007b1e004 */
[----:B------:R-:W-:Y:S02]  /*1cde0*/  ISETP.LT.OR P1, PT, R27, 0xba, !P1 ;  /* 0x000000ba1b00780c */ /* 0x000fe40004f21670 */
[----:B------:R-:W-:-:S02]  /*1cdf0*/  @!P2 IADD3.X R14, R0, R29, R2, P0, P3 ;  /* 0x0000001d000ea210 */ /* 0x000fc400007e6402 */
[----:B0-----:R-:W-:-:S05]  /*1ce00*/  @!P2 IADD3 R8, P4, R15, R8, RZ ;  /* 0x000000080f08a210 */ /* 0x001fca0007f9e0ff */
[----:B------:R-:W-:Y:S01]  /*1ce10*/  @!P2 IMAD.X R9, R14, 0x1, R9, P4 ;  /* 0x000000010e09a824 */ /* 0x000fe200020e0609 */
[----:B------:R-:W-:Y:S02]  /*1ce20*/  PRMT R14, RZ, 0x7610, R14 ;  /* 0x00007610ff0e7816 */ /* 0x000fe4000000000e */
        /* <DEDUP_REMOVED lines=8> */
[----:B------:R-:W0:Y:S03]  /*1ceb0*/  @!P1 LDC.64 R12, c[0x0][0x5c0] ;  /* 0x00017000ff0c9b82 */ /* 0x000e260000000a00 */
[----:B------:R1:W-:Y:S04]  /*1cec0*/  @!P2 STG.E.U8 desc[UR14][R8.64+0xb8], R17 ;  /* 0x0000b8110800a986 */ /* 0x0003e8000c10110e */
[----:B------:R4:W3:Y:S01]  /*1ced0*/  @!P1 LDG.E.U8 R14, desc[UR14][R10.64+0xb9] ;  /* 0x0000b90e0a0e9981 */ /* 0x0008e2000c1e1100 */
[----:B------:R-:W-:Y:S01]  /*1cee0*/  IMAD.X R16, RZ, RZ, R37, P0 ;  /* 0x000000ffff107224 */ /* 0x000fe200000e0625 */
[----:B------:R-:W-:-:S02]  /*1cef0*/  ISETP.GE.AND P0, PT, R26, 0x101, PT ;  /* 0x000001011a00780c */ /* 0x000fc40003f06270 */
[----:B------:R-:W-:Y:S01]  /*1cf00*/  @!P1 IADD3 R19, P4, P5, R3, R6, R4 ;  /* 0x0000000603139210 */ /* 0x000fe20007d9e004 */
[----:B------:R-:W-:Y:S01]  /*1cf10*/  IMAD R16, R16, UR8, RZ ;  /* 0x0000000810107c24 */ /* 0x000fe2000f8e02ff */
[----:B------:R-:W-:Y:S01]  /*1cf20*/  ISETP.LT.OR P2, PT, R27, 0x1, !P0 ;  /* 0x000000011b00780c */ /* 0x000fe20004741670 */
[----:B-1----:R-:W-:Y:S01]  /*1cf30*/  IMAD.WIDE.U32 R8, R15, UR8, R30 ;  /* 0x000000080f087c25 */ /* 0x002fe2000f8e001e */
[----:B----4-:R-:W-:-:S03]  /*1cf40*/  @!P1 IADD3.X R10, R0, R29, R2, P4, P5 ;  /* 0x0000001d000a9210 */ /* 0x010fc600027ea402 */
[----:B------:R-:W-:Y:S01]  /*1cf50*/  IMAD R15, R15, UR9, R16 ;  /* 0x000000090f0f7c24 */ /* 0x000fe2000f8e0210 */
[----:B------:R-:W-:Y:S02]  /*1cf60*/  IADD3 R8, P4, R8, UR16, RZ ;  /* 0x0000001008087c10 */ /* 0x000fe4000ff9e0ff */
[----:B0-----:R-:W-:Y:S02]  /*1cf70*/  @!P1 IADD3 R12, P3, R19, R12, RZ ;  /* 0x0000000c130c9210 */ /* 0x001fe40007f7e0ff */
[----:B------:R-:W-:-:S03]  /*1cf80*/  IADD3.X R9, R9, UR17, R15, P4, !PT ;  /* 0x0000001109097c10 */ /* 0x000fc6000a7fe40f */
[----:B------:R-:W-:Y:S02]  /*1cf90*/  @!P1 IMAD.X R13, R10, 0x1, R13, P3 ;  /* 0x000000010a0d9824 */ /* 0x000fe400018e060d */
[----:B------:R-:W0:Y:S01]  /*1cfa0*/  @!P2 LDC.64 R10, c[0x0][0x5c0] ;  /* 0x00017000ff0aab82 */ /* 0x000e220000000a00 */
[----:B---3--:R-:W-:-:S04]  /*1cfb0*/  LOP3.LUT R14, R14, 0xff, RZ, 0xc0, !PT ;  /* 0x000000ff0e0e7812 */ /* 0x008fc800078ec0ff */
[----:B------:R-:W-:-:S05]  /*1cfc0*/  F2FP.F16.E4M3.UNPACK_B R14, R14 ;  /* 0x0000000eff0e723e */ /* 0x000fca00020006ff */
[----:B------:R-:W-:-:S05]  /*1cfd0*/  HADD2.F32 R14, -RZ, R14.H0_H0 ;  /* 0x2000000eff0e7230 */ /* 0x000fca0000004100 */
[----:B------:R-:W-:-:S04]  /*1cfe0*/  FMUL R14, R14, UR21 ;  /* 0x000000150e0e7c20 */ /* 0x000fc80008400000 */
[----:B------:R-:W-:Y:S01]  /*1cff0*/  FFMA R14, R38, UR20, R14 ;  /* 0x00000014260e7c23 */ /* 0x000fe2000800000e */
[----:B------:R-:W-:Y:S01]  /*1d000*/  USHF.L.U32 UR11, UR6, 0x8, URZ ;  /* 0x00000008060b7899 */ /* 0x000fe2000800063f */
[----:B------:R-:W-:Y:S01]  /*1d010*/  ISETP.LT.OR P3, PT, R27, 0x2, !P0 ;  /* 0x000000021b00780c */ /* 0x000fe20004761670 */
[----:B------:R-:W-:Y:S01]  /*1d020*/  USHF.L.U64.HI UR7, UR6, 0x8, UR7 ;  /* 0x0000000806077899 */ /* 0x000fe20008010207 */
[----:B------:R-:W3:Y:S01]  /*1d030*/  LDL.LU R38, [R1+0x3f0] ;  /* 0x0003f00001267983 */ /* 0x000ee20000300800 */
[----:B------:R-:W-:Y:S02]  /*1d040*/  F2FP.SATFINITE.E4M3.F32.PACK_AB_MERGE_C R17, RZ, R14, RZ ;  /* 0x0000000eff11723e */ /* 0x000fe400048070ff */
[----:B------:R-:W-:-:S03]  /*1d050*/  PRMT R14, RZ, 0x7610, R14 ;  /* 0x00007610ff0e7816 */ /* 0x000fc6000000000e */
[----:B------:R1:W-:Y:S04]  /*1d060*/  @!P1 STG.E.U8 desc[UR14][R12.64+0xb9], R17 ;  /* 0x0000b9110c009986 */ /* 0x0003e8000c10110e */
[----:B------:R-:W4:Y:S01]  /*1d070*/  @!P2 LDG.E.U8 R14, desc[UR14][R8.64] ;  /* 0x0000000e080ea981 */ /* 0x000f22000c1e1100 */
[----:B0-----:R-:W-:-:S04]  /*1d080*/  @!P2 IADD3 R10, P1, P4, R6, UR11, R10 ;  /* 0x0000000b060aac10 */ /* 0x001fc8000fc3e00a */
[----:B------:R-:W-:Y:S01]  /*1d090*/  @!P2 IADD3.X R11, R29, UR7, R11, P1, P4 ;  /* 0x000000071d0bac10 */ /* 0x000fe20008fe840b */
[----:B-1----:R-:W0:Y:S01]  /*1d0a0*/  @!P3 LDC.64 R12, c[0x0][0x5c0] ;  /* 0x00017000ff0cbb82 */ /* 0x002e220000000a00 */
        /* <DEDUP_REMOVED lines=12> */
[----:B------:R-:W-:Y:S01]  /*1d170*/  ISETP.GE.AND P1, PT, R26, 0x109, PT ;  /* 0x000001091a00780c */ /* 0x000fe20003f26270 */
[----:B------:R-:W-:Y:S01]  /*1d180*/  IMAD.WIDE.U32 R30, R15, UR8, R30 ;  /* 0x000000080f1e7c25 */ /* 0x000fe2000f8e001e */
[----:B0-----:R-:W-:Y:S02]  /*1d190*/  @!P3 IADD3 R12, P4, P5, R6, UR11, R12 ;  /* 0x0000000b060cbc10 */ /* 0x001fe4000fd9e00c */
[----:B------:R-:W-:Y:S01]  /*1d1a0*/  ISETP.LT.OR P2, PT, R27, 0x1, !P1 ;  /* 0x000000011b00780c */ /* 0x000fe20004f41670 */
[----:B------:R-:W-:Y:S01]  /*1d1b0*/  IMAD R36, R36, UR8, RZ ;  /* 0x0000000824247c24 */ /* 0x000fe2000f8e02ff */
[----:B------:R-:W-:-:S02]  /*1d1c0*/  @!P3 IADD3.X R13, R29, UR7, R13, P4, P5 ;  /* 0x000000071d0dbc10 */ /* 0x000fc4000a7ea40d */
[----:B-1----:R-:W-:Y:S01]  /*1d1d0*/  IADD3 R10, P4, R30, UR16, RZ ;  /* 0x000000101e0a7c10 */ /* 0x002fe2000ff9e0ff */
[----:B------:R-:W-:Y:S01]  /*1d1e0*/  IMAD R15, R15, UR9, R36 ;  /* 0x000000090f0f7c24 */ /* 0x000fe2000f8e0224 */
[----:B------:R-:W-:-:S04]  /*1d1f0*/  PRMT R16, RZ, 0x7610, R16 ;  /* 0x00007610ff107816 */ /* 0x000fc80000000010 */
[----:B------:R-:W-:Y:S02]  /*1d200*/  IADD3.X R11, R31, UR17, R15, P4, !PT ;  /* 0x000000111f0b7c10 */ /* 0x000fe4000a7fe40f */
[----:B----4-:R-:W-:-:S04]  /*1d210*/  LOP3.LUT R14, R14, 0xff, RZ, 0xc0, !PT ;  /* 0x000000ff0e0e7812 */ /* 0x010fc800078ec0ff */
[----:B------:R-:W-:-:S05]  /*1d220*/  F2FP.F16.E4M3.UNPACK_B R14, R14 ;  /* 0x0000000eff0e723e */ /* 0x000fca00020006ff */
[----:B------:R-:W-:-:S05]  /*1d230*/  HADD2.F32 R14, -RZ, R14.H0_H0 ;  /* 0x2000000eff0e7230 */ /* 0x000fca0000004100 */
[----:B------:R-:W-:-:S04]  /*1d240*/  FMUL R14, R14, UR21 ;  /* 0x000000150e0e7c20 */ /* 0x000fc80008400000 */
[----:B---3--:R-:W-:Y:S01]  /*1d250*/  FFMA R14, R38, UR20, R14 ;  /* 0x00000014260e7c23 */ /* 0x008fe2000800000e */
[----:B------:R-:W-:Y:S01]  /*1d260*/  @!P2 IADD3 R17, P4, P5, R3, UR11, R6 ;  /* 0x0000000b0311ac10 */ /* 0x000fe2000fd9e006 */
[----:B------:R-:W3:Y:S03]  /*1d270*/  LDL.LU R38, [R1+0x3f8] ;  /* 0x0003f80001267983 */ /* 0x000ee60000300800 */
[----:B------:R-:W-:Y:S01]  /*1d280*/  F2FP.SATFINITE.E4M3.F32.PACK_AB_MERGE_C R19, RZ, R14, RZ ;  /* 0x0000000eff13723e */ /* 0x000fe200048070ff */
[----:B------:R-:W4:Y:S01]  /*1d290*/  LDL.LU R39, [R1+0x3fc] ;  /* 0x0003fc0001277983 */ /* 0x000f220000300800 */
[----:B------:R-:W0:Y:S03]  /*1d2a0*/  @!P2 LDC.64 R14, c[0x0][0x5c0] ;  /* 0x00017000ff0eab82 */ /* 0x000e260000000a00 */
[----:B------:R1:W-:Y:S04]  /*1d2b0*/  @!P3 STG.E.U8 desc[UR14][R12.64+0x1], R19 ;  /* 0x000001130c00b986 */ /* 0x0003e8000c10110e */
[----:B------:R-:W2:Y:S01]  /*1d2c0*/  @!P2 LDG.E.U8 R16, desc[UR14][R10.64] ;  /* 0x0000000e0a10a981 */ /* 0x000ea2000c1e1100 */
[----:B------:R-:W-:-:S02]  /*1d2d0*/  ISETP.LT.OR P3, PT, R27, 0x2, !P1 ;  /* 0x000000021b00780c */ /* 0x000fc40004f61670 */
[----:B------:R-:W-:-:S11]  /*1d2e0*/  @!P2 IADD3.X R18, R0, UR7, R29, P4, P5 ;  /* 0x000000070012ac10 */ /* 0x000fd6000a7ea41d */
[----:B-1----:R-:W1:Y:S01]  /*1d2f0*/  @!P3 LDC.64 R12, c[0x0][0x5c0] ;  /* 0x00017000ff0cbb82 */ /* 0x002e620000000a00 */
[----:B0-----:R-:W-:-:S05]  /*1d300*/  @!P2 IADD3 R14, P4, R17, R14, RZ ;  /* 0x0000000e110ea210 */ /* 0x001fca0007f9e0ff */
[----:B------:R-:W-:Y:S01]  /*1d310*/  @!P2 IMAD.X R15, R18, 0x1, R15, P4 ;  /* 0x00000001120fa824 */ /* 0x000fe200020e060f */
[----:B--2---:R-:W-:-:S04]  /*1d320*/  LOP3.LUT R16, R16, 0xff, RZ, 0xc0, !PT ;  /* 0x000000ff10107812 */ /* 0x004fc800078ec0ff */
[----:B------:R-:W-:-:S05]  /*1d330*/  F2FP.F16.E4M3.UNPACK_B R16, R16 ;  /* 0x00000010ff10723e */ /* 0x000fca00020006ff */
[----:B------:R-:W-:-:S05]  /*1d340*/  HADD2.F32 R16, -RZ, R16.H0_H0 ;  /* 0x20000010ff107230 */ /* 0x000fca0000004100 */
[----:B------:R-:W-:-:S04]  /*1d350*/  FMUL R16, R16, UR21 ;  /* 0x0000001510107c20 */ /* 0x000fc80008400000 */
[----:B------:R-:W-:Y:S01]  /*1d360*/  FFMA R16, R35, UR20, R16 ;  /* 0x0000001423107c23 */ /* 0x000fe20008000010 */
[----:B------:R-:W-:Y:S01]  /*1d370*/  @!P3 IADD3 R19, P4, P5, R3, UR11, R6 ;  /* 0x0000000b0313bc10 */ /* 0x000fe2000fd9e006 */
[----:B------:R-:W2:Y:S03]  /*1d380*/  LDL.LU R35, [R1+0x400] ;  /* 0x0004000001237983 */ /* 0x000ea60000300800 */
[----:B------:R-:W-:Y:S02]  /*1d390*/  F2FP.SATFINITE.E4M3.F32.PACK_AB_MERGE_C R17, RZ, R16, RZ ;  /* 0x00000010ff11723e */ /* 0x000fe400048070ff */
[----:B------:R-:W-:-:S03]  /*1d3a0*/  PRMT R16, RZ, 0x7610, R16 ;  /* 0x00007610ff107816 */ /* 0x000fc60000000010 */
[----:B------:R0:W-:Y:S04]  /*1d3b0*/  @!P2 STG.E.U8 desc[UR14][R14.64], R17 ;  /* 0x000000110e00a986 */ /* 0x0001e8000c10110e */
[----:B------:R-:W3:Y:S01]  /*1d3c0*/  @!P3 LDG.E.U8 R16, desc[UR14][R10.64+0x1] ;  /* 0x0000010e0a10b981 */ /* 0x000ee2000c1e1100 */
[----:B------:R-:W-:Y:S02]  /*1d3d0*/  ISETP.LT.OR P2, PT, R27, 0x9, !P0 ;  /* 0x000000091b00780c */ /* 0x000fe40004741670 */
[----:B------:R-:W-:Y:S02]  /*1d3e0*/  @!P3 IADD3.X R18, R0, UR7, R29, P4, P5 ;  /* 0x000000070012bc10 */ /* 0x000fe4000a7ea41d */
[----:B-1----:R-:W-:Y:S02]  /*1d3f0*/  @!P3 IADD3 R12, P4, R19, R12, RZ ;  /* 0x0000000c130cb210 */ /* 0x002fe40007f9e0ff */
[----:B0-----:R-:W-:-:S03]  /*1d400*/  PRMT R14, RZ, 0x7610, R14 ;  /* 0x00007610ff0e7816 */ /* 0x001fc6000000000e */
[----:B------:R-:W-:-:S04]  /*1d410*/  @!P3 IMAD.X R13, R18, 0x1, R13, P4 ;  /* 0x00000001120db824 */ /* 0x000fc800020e060d */
[----:B------:R-:W0:Y:S01]  /*1d420*/  @!P2 LDC.64 R18, c[0x0][0x5c0] ;  /* 0x00017000ff12ab82 */ /* 0x000e220000000a00 */
[----:B---3--:R-:W-:-:S04]  /*1d430*/  LOP3.LUT R16, R16, 0xff, RZ, 0xc0, !PT ;  /* 0x000000ff10107812 */ /* 0x008fc800078ec0ff */
[----:B------:R-:W-:-:S05]  /*1d440*/  F2FP.F16.E4M3.UNPACK_B R16, R16 ;  /* 0x00000010ff10723e */ /* 0x000fca00020006ff */
[----:B------:R-:W-:-:S05]  /*1d450*/  HADD2.F32 R16, -RZ, R16.H0_H0 ;  /* 0x20000010ff107230 */ /* 0x000fca0000004100 */
[----:B------:R-:W-:-:S04]  /*1d460*/  FMUL R16, R16, UR21 ;  /* 0x0000001510107c20 */ /* 0x000fc80008400000 */
[----:B------:R-:W-:Y:S02]  /*1d470*/  FFMA R16, R38, UR20, R16 ;  /* 0x0000001426107c23 */ /* 0x000fe40008000010 */
[----:B------:R-:W3:Y:S03]  /*1d480*/  LDL.LU R38, [R1+0x404] ;  /* 0x0004040001267983 */ /* 0x000ee60000300800 */
[----:B------:R-:W-:-:S05]  /*1d490*/  F2FP.SATFINITE.E4M3.F32.PACK_AB_MERGE_C R17, RZ, R16, RZ ;  /* 0x00000010ff11723e */ /* 0x000fca00048070ff */
[----:B------:R1:W-:Y:S04]  /*1d4a0*/  @!P3 STG.E.U8 desc[UR14][R12.64+0x1], R17 ;  /* 0x000001110c00b986 */ /* 0x0003e8000c10110e */
[----:B------:R-:W4:Y:S01]  /*1d4b0*/  @!P2 LDG.E.U8 R14, desc[UR14][R8.64+0x8] ;  /* 0x0000080e080ea981 */ /* 0x000f22000c1e1100 */
[----:B------:R-:W-:Y:S02]  /*1d4c0*/  ISETP.LT.OR P3, PT, R27, 0xa, !P0 ;  /* 0x0000000a1b00780c */ /* 0x000fe40004761670 */
[----:B-1----:R-:W-:Y:S02]  /*1d4d0*/  PRMT R12, RZ, 0x7610, R12 ;  /* 0x00007610ff0c7816 */ /* 0x002fe4000000000c */
[----:B----4-:R-:W-:-:S04]  /*1d4e0*/  LOP3.LUT R14, R14, 0xff, RZ, 0xc0, !PT ;  /* 0x000000ff0e0e7812 */ /* 0x010fc800078ec0ff */
[----:B------:R-:W-:-:S05]  /*1d4f0*/  F2FP.F16.E4M3.UNPACK_B R14, R14 ;  /* 0x0000000eff0e723e */ /* 0x000fca00020006ff */
[----:B------:R-:W-:-:S05]  /*1d500*/  HADD2.F32 R14, -RZ, R14.H0_H0 ;  /* 0x2000000eff0e7230 */ /* 0x000fca0000004100 */
[----:B------:R-:W-:Y:S01]  /*1d510*/  FMUL R15, R14, UR21 ;  /* 0x000000150e0f7c20 */ /* 0x000fe20008400000 */
[----:B0-----:R-:W-:-:S03]  /*1d520*/  @!P2 IADD3 R14, P4, P5, R6, UR11, R18 ;  /* 0x0000000b060eac10 */ /* 0x001fc6000fd9e012 */
[----:B------:R-:W-:Y:S01]  /*1d530*/  FFMA R16, R39, UR20, R15 ;  /* 0x0000001427107c23 */ /* 0x000fe2000800000f */
[----:B------:R-:W-:Y:S02]  /*1d540*/  @!P2 IADD3.X R15, R29, UR7, R19, P4, P5 ;  /* 0x000000071d0fac10 */ /* 0x000fe4000a7ea413 */
[----:B------:R-:W0:Y:S02]  /*1d550*/  @!P3 LDC.64 R18, c[0x0][0x5c0] ;  /* 0x00017000ff12bb82 */ /* 0x000e240000000a00 */
[----:B------:R-:W-:-:S05]  /*1d560*/  F2FP.SATFINITE.E4M3.F32.PACK_AB_MERGE_C R17, RZ, R16, RZ ;  /* 0x00000010ff11723e */ /* 0x000fca00048070ff */
[----:B------:R1:W-:Y:S04]  /*1d570*/  @!P2 STG.E.U8 desc[UR14][R14.64+0x8], R17 ;  /* 0x000008110e00a986 */ /* 0x0003e8000c10110e */
[----:B------:R-:W4:Y:S01]  /*1d580*/  @!P3 LDG.E.U8 R12, desc[UR14][R8.64+0x9] ;  /* 0x0000090e080cb981 */ /* 0x000f22000c1e1100 */
[----:B------:R-:W-:Y:S02]  /*1d590*/  ISETP.LT.OR P2, PT, R27, 0x9, !P1 ;  /* 0x000000091b00780c */ /* 0x000fe40004f41670 */
[----:B-1----:R-:W-:-:S11]  /*1d5a0*/  PRMT R14, RZ, 0x7610, R14 ;  /* 0x00007610ff0e7816 */ /* 0x002fd6000000000e */
[----:B------:R-:W1:Y:S01]  /*1d5b0*/  @!P2 LDC.64 R20, c[0x0][0x5c0] ;  /* 0x00017000ff14ab82 */ /* 0x000e620000000a00 */
[----:B----4-:R-:W-:-:S04]  /*1d5c0*/  LOP3.LUT R12, R12, 0xff, RZ, 0xc0, !PT ;  /* 0x000000ff0c0c7812 */ /* 0x010fc800078ec0ff */
[----:B------:R-:W-:-:S05]  /*1d5d0*/  F2FP.F16.E4M3.UNPACK_B R12, R12 ;  /* 0x0000000cff0c723e */ /* 0x000fca00020006ff */
[----:B------:R-:W-:-:S05]  /*1d5e0*/  HADD2.F32 R12, -RZ, R12.H0_H0 ;  /* 0x2000000cff0c7230 */ /* 0x000fca0000004100 */
[----:B------:R-:W-:Y:S01]  /*1d5f0*/  FMUL R13, R12, UR21 ;  /* 0x000000150c0d7c20 */ /* 0x000fe20008400000 */
[----:B0-----:R-:W-:-:S03]  /*1d600*/  @!P3 IADD3 R12, P4, P5, R6, UR11, R18 ;  /* 0x0000000b060cbc10 */ /* 0x001fc6000fd9e012 */
[----:B--2---:R-:W-:Y:S01]  /*1d610*/  FFMA R16, R35, UR20, R13 ;  /* 0x0000001423107c23 */ /* 0x004fe2000800000d */
[----:B------:R-:W-:Y:S01]  /*1d620*/  @!P3 IADD3.X R13, R29, UR7, R19, P4, P5 ;  /* 0x000000071d0dbc10 */ /* 0x000fe2000a7ea413 */
[----:B------:R-:W2:Y:S03]  /*1d630*/  LDL.LU R35, [R1+0x408] ;  /* 0x0004080001237983 */ /* 0x000ea60000300800 */
[----:B------:R-:W-:Y:S01]  /*1d640*/  F2FP.SATFINITE.E4M3.F32.PACK_AB_MERGE_C R17, RZ, R16, RZ ;  /* 0x00000010ff11723e */ /* 0x000fe200048070ff */
[----:B------:R-:W4:Y:S04]  /*1d650*/  LDL.LU R39, [R1+0x40c] ;  /* 0x00040c0001277983 */ /* 0x000f280000300800 */
[----:B------:R3:W-:Y:S04]  /*1d660*/  @!P3 STG.E.U8 desc[UR14][R12.64+0x9], R17 ;  /* 0x000009110c00b986 */ /* 0x0007e8000c10110e */
[----:B------:R-:W3:Y:S01]  /*1d670*/  @!P2 LDG.E.U8 R14, desc[UR14][R10.64+0x8] ;  /* 0x0000080e0a0ea981 */ /* 0x000ee2000c1e1100 */
[----:B------:R-:W-:-:S02]  /*1d680*/  @!P2 IADD3 R19, P4, P5, R3, UR11, R6 ;  /* 0x0000000b0313ac10 */ /* 0x000fc4000fd9e006 */
[----:B------:R-:W-:Y:S02]  /*1d690*/  ISETP.LT.OR P3, PT, R27, 0xa, !P1 ;  /* 0x0000000a1b00780c */ /* 0x000fe40004f61670 */
[----:B------:R-:W-:Y:S02]  /*1d6a0*/  @!P2 IADD3.X R16, R0, UR7, R29, P4, P5 ;  /* 0x000000070010ac10 */ /* 0x000fe4000a7ea41d */
[----:B---3--:R-:W-:-:S04]  /*1d6b0*/  LOP3.LUT R14, R14, 0xff, RZ, 0xc0, !PT ;  /* 0x000000ff0e0e7812 */ /* 0x008fc800078ec0ff */
[----:B------:R-:W-:-:S05]  /*1d6c0*/  F2FP.F16.E4M3.UNPACK_B R14, R14 ;  /* 0x0000000eff0e723e */ /* 0x000fca00020006ff */
[----:B------:R-:W-:-:S05]  /*1d6d0*/  HADD2.F32 R14, -RZ, R14.H0_H0 ;  /* 0x2000000eff0e7230 */ /* 0x000fca0000004100 */
[----:B------:R-:W-:Y:S01]  /*1d6e0*/  FMUL R15, R14, UR21 ;  /* 0x000000150e0f7c20 */ /* 0x000fe20008400000 */
[----:B-1----:R-:W-:-:S03]  /*1d6f0*/  @!P2 IADD3 R14, P4, R19, R20, RZ ;  /* 0x00000014130ea210 */ /* 0x002fc60007f9e0ff */
[----:B------:R-:W-:Y:S02]  /*1d700*/  FFMA R12, R38, UR20, R15 ;  /* 0x00000014260c7c23 */ /* 0x000fe4000800000f */
[----:B------:R-:W-:Y:S01]  /*1d710*/  @!P2 IMAD.X R15, R16, 0x1, R21, P4 ;  /* 0x00000001100fa824 */ /* 0x000fe200020e0615 */
[----:B------:R-:W3:Y:S01]  /*1d720*/  LDL.LU R38, [R1+0x410] ;  /* 0x0004100001267983 */ /* 0x000ee20000300800 */
[----:B------:R-:W0:Y:S01]  /*1d730*/  @!P3 LDC.64 R20, c[0x0][0x5c0] ;  /* 0x00017000ff14bb82 */ /* 0x000e220000000a00 */
[----:B------:R-:W-:Y:S02]  /*1d740*/  F2FP.SATFINITE.E4M3.F32.PACK_AB_MERGE_C R17, RZ, R12, RZ ;  /* 0x0000000cff11723e */ /* 0x000fe400048070ff */
[----:B------:R-:W-:-:S03]  /*1d750*/  PRMT R12, RZ, 0x7610, R12 ;  /* 0x00007610ff0c7816 */ /* 0x000fc6000000000c */
[----:B------:R2:W-:Y:S04]  /*1d760*/  @!P2 STG.E.U8 desc[UR14][R14.64+0x8], R17 ;  /* 0x000008110e00a986 */ /* 0x0005e8000c10110e */
[----:B------:R-:W4:Y:S01]  /*1d770*/  @!P3 LDG.E.U8 R12, desc[UR14][R10.64+0x9] ;  /* 0x0000090e0a0cb981 */ /* 0x000f22000c1e1100 */
[----:B------:R-:W-:Y:S02]  /*1d780*/  @!P3 IADD3 R19, P4, P5, R3, UR11, R6 ;  /* 0x0000000b0313bc10 */ /* 0x000fe4000fd9e006 */
[----:B------:R-:W-:Y:S02]  /*1d790*/  ISETP.LT.OR P2, PT, R27, 0x11, !P0 ;  /* 0x000000111b00780c */ /* 0x000fe40004741670 */
[----:B------:R-:W-:Y:S02]  /*1d7a0*/  @!P3 IADD3.X R16, R0, UR7, R29, P4, P5 ;  /* 0x000000070010bc10 */ /* 0x000fe4000a7ea41d */
[----:B----4-:R-:W-:-:S04]  /*1d7b0*/  LOP3.LUT R12, R12, 0xff, RZ, 0xc0, !PT ;  /* 0x000000ff0c0c7812 */ /* 0x010fc800078ec0ff */
[----:B------:R-:W-:-:S05]  /*1d7c0*/  F2FP.F16.E4M3.UNPACK_B R12, R12 ;  /* 0x0000000cff0c723e */ /* 0x000fca00020006ff */
[----:B------:R-:W-:-:S05]  /*1d7d0*/  HADD2.F32 R12, -RZ, R12.H0_H0 ;  /* 0x2000000cff0c7230 */ /* 0x000fca0000004100 */
[----:B------:R-:W-:Y:S01]  /*1d7e0*/  FMUL R13, R12, UR21 ;  /* 0x000000150c0d7c20 */ /* 0x000fe20008400000 */
[----:B0-----:R-:W-:Y:S02]  /*1d7f0*/  @!P3 IADD3 R12, P4, R19, R20, RZ ;  /* 0x00000014130cb210 */ /* 0x001fe40007f9e0ff */
[----:B------:R-:W0:Y:S01]  /*1d800*/  @!P2 LDC.64 R18, c[0x0][0x5c0] ;  /* 0x00017000ff12ab82 */ /* 0x000e220000000a00 */
[----:B--2---:R-:W-:Y:S02]  /*1d810*/  FFMA R14, R35, UR20, R13 ;  /* 0x00000014230e7c23 */ /* 0x004fe4000800000d */
[----:B------:R-:W-:Y:S01]  /*1d820*/  @!P3 IMAD.X R13, R16, 0x1, R21, P4 ;  /* 0x00000001100db824 */ /* 0x000fe200020e0615 */
[----:B------:R-:W2:Y:S02]  /*1d830*/  LDL.LU R35, [R1+0x414] ;  /* 0x0004140001237983 */ /* 0x000ea40000300800 */
[----:B------:R-:W-:Y:S02]  /*1d840*/  F2FP.SATFINITE.E4M3.F32.PACK_AB_MERGE_C R17, RZ, R14, RZ ;  /* 0x0000000eff11723e */ /* 0x000fe400048070ff */
[----:B------:R-:W-:-:S03]  /*1d850*/  PRMT R14, RZ, 0x7610, R14 ;  /* 0x00007610ff0e7816 */ /* 0x000fc6000000000e */
        /* <DEDUP_REMOVED lines=23> */
[----:B---3--:R-:W-:Y:S01]  /*1d9d0*/  FFMA R16, R38, UR20, R13 ;  /* 0x0000001426107c23 */ /* 0x008fe2000800000d */
[----:B------:R-:W-:Y:S01]  /*1d9e0*/  @!P3 IADD3.X R13, R29, UR7, R19, P4, P5 ;  /* 0x000000071d0dbc10 */ /* 0x000fe2000a7ea413 */
[----:B------:R-:W3:Y:S03]  /*1d9f0*/  LDL.LU R38, [R1+0x418] ;  /* 0x0004180001267983 */ /* 0x000ee60000300800 */
[----:B------:R-:W-:Y:S01]  /*1da00*/  F2FP.SATFINITE.E4M3.F32.PACK_AB_MERGE_C R17, RZ, R16, RZ ;  /* 0x00000010ff11723e */ /* 0x000fe200048070ff */
[----:B------:R-:W4:Y:S04]  /*1da10*/  LDL.LU R39, [R1+0x41c] ;  /* 0x00041c0001277983 */ /* 0x000f280000300800 */
[----:B------:R2:W-:Y:S04]  /*1da20*/  @!P3 STG.E.U8 desc[UR14][R12.64+0x11], R17 ;  /* 0x000011110c00b986 */ /* 0x0005e8000c10110e */
[----:B------:R-:W2:Y:S01]  /*1da30*/  @!P2 LDG.E.U8 R14, desc[UR14][R10.64+0x10] ;  /* 0x0000100e0a0ea981 */ /* 0x000ea2000c1e1100 */
[----:B------:R-:W-:-:S02]  /*1da40*/  @!P2 IADD3 R19, P4, P5, R3, UR11, R6 ;  /* 0x0000000b0313ac10 */ /* 0x000fc4000fd9e006 */
[----:B------:R-:W-:Y:S02]  /*1da50*/  ISETP.LT.OR P3, PT, R27, 0x12, !P1 ;  /* 0x000000121b00780c */ /* 0x000fe40004f61670 */
[----:B------:R-:W-:Y:S02]  /*1da60*/  @!P2 IADD3.X R16, R0, UR7, R29, P4, P5 ;  /* 0x000000070010ac10 */ /* 0x000fe4000a7ea41d */
[----:B--2---:R-:W-:-:S04]  /*1da70*/  LOP3.LUT R14, R14, 0xff, RZ, 0xc0, !PT ;  /* 0x000000ff0e0e7812 */ /* 0x004fc800078ec0ff */
[----:B------:R-:W-:-:S05]  /*1da80*/  F2FP.F16.E4M3.UNPACK_B R14, R14 ;  /* 0x0000000eff0e723e */ /* 0x000fca00020006ff */
[----:B------:R-:W-:-:S05]  /*1da90*/  HADD2.F32 R14, -RZ, R14.H0_H0 ;  /* 0x2000000eff0e7230 */ /* 0x000fca0000004100 */
[----:B------:R-:W-:Y:S01]  /*1daa0*/  FMUL R15, R14, UR21 ;  /* 0x000000150e0f7c20 */ /* 0x000fe20008400000 */
[----:B-1----:R-:W-:-:S03]  /*1dab0*/  @!P2 IADD3 R14, P4, R19, R20, RZ ;  /* 0x00000014130ea210 */ /* 0x002fc60007f9e0ff */
[----:B------:R-:W-:Y:S02]  /*1dac0*/  FFMA R12, R35, UR20, R15 ;  /* 0x00000014230c7c23 */ /* 0x000fe4000800000f */
[----:B------:R-:W-:Y:S01]  /*1dad0*/  @!P2 IMAD.X R15, R16, 0x1, R21, P4 ;  /* 0x00000001100fa824 */ /* 0x000fe200020e0615 */
[----:B------:R-:W2:Y:S01]  /*1dae0*/  LDL.LU R35, [R1+0x420] ;  /* 0x0004200001237983 */ /* 0x000ea20000300800 */
        /* <DEDUP_REMOVED lines=14> */
[----:B---3--:R-:W-:Y:S02]  /*1dbd0*/  FFMA R14, R38, UR20, R13 ;  /* 0x00000014260e7c23 */ /* 0x008fe4000800000d */
[----:B------:R-:W-:Y:S01]  /*1dbe0*/  @!P3 IMAD.X R13, R16, 0x1, R21, P4 ;  /* 0x00000001100db824 */ /* 0x000fe200020e0615 */
[----:B------:R-:W3:Y:S02]  /*1dbf0*/  LDL.LU R38, [R1+0x424] ;  /* 0x0004240001267983 */ /* 0x000ee40000300800 */
        /* <DEDUP_REMOVED lines=912> */
[----:B------:R-:W-:Y:S01]  /*21500*/  @!P2 IADD3.X R15, R29, UR7, R19, P4, P5 ;  /* 0x000000071d0fac10 */ /* 0x000fe2000a7ea413 */
[----:B------:R-:W4:Y:S01]  /*21510*/  LDL.LU R39, [R1+0x518] ;  /* 0x0005180001277983 */ /* 0x000f220000300800 */
[----:B------:R-:W0:Y:S02]  /*21520*/  @!P3 LDC.64 R18, c[0x0][0x5c0] ;  /* 0x00017000ff12bb82 */ /* 0x000e240000000a00 */
[----:B------:R-:W-:-:S05]  /*21530*/  F2FP.SATFINITE.E4M3.F32.PACK_AB_MERGE_C R17, RZ, R16, RZ ;  /* 0x00000010ff11723e */ /* 0x000fca00048070ff */
[----:B------:R1:W-:Y:S04]  /*21540*/  @!P2 STG.E.U8 desc[UR14][R14.64+0x90], R17 ;  /* 0x000090110e00a986 */ /* 0x0003e8000c10110e */
[----:B------:R-:W3:Y:S01]  /*21550*/  @!P3 LDG.E.U8 R12, desc[UR14][R8.64+0x91] ;  /* 0x0000910e080cb981 */ /* 0x000ee2000c1e1100 */
[----:B------:R-:W-:Y:S02]  /*21560*/  ISETP.LT.OR P2, PT, R27, 0x91, !P1 ;  /* 0x000000911b00780c */ /* 0x000fe40004f41670 */
[----:B-1----:R-:W-:-:S11]  /*21570*/  PRMT R14, RZ, 0x7610, R14 ;  /* 0x00007610ff0e7816 */ /* 0x002fd6000000000e */
[----:B------:R-:W1:Y:S01]  /*21580*/  @!P2 LDC.64 R20, c[0x0][0x5c0] ;  /* 0x00017000ff14ab82 */ /* 0x000e620000000a00 */
[----:B---3--:R-:W-:-:S04]  /*21590*/  LOP3.LUT R12, R12, 0xff, RZ, 0xc0, !PT ;  /* 0x000000ff0c0c7812 */ /* 0x008fc800078ec0ff */
[----:B------:R-:W-:-:S05]  /*215a0*/  F2FP.F16.E4M3.UNPACK_B R12, R12 ;  /* 0x0000000cff0c723e */ /* 0x000fca00020006ff */
[----:B------:R-:W-:-:S05]  /*215b0*/  HADD2.F32 R12, -RZ, R12.H0_H0 ;  /* 0x2000000cff0c7230 */ /* 0x000fca0000004100 */
[----:B------:R-:W-:Y:S01]  /*215c0*/  FMUL R13, R12, UR21 ;  /* 0x000000150c0d7c20 */ /* 0x000fe20008400000 */
[----:B0-----:R-:W-:-:S03]  /*215d0*/  @!P3 IADD3 R12, P4, P5, R6, UR11, R18 ;  /* 0x0000000b060cbc10 */ /* 0x001fc6000fd9e012 */
[----:B------:R-:W-:Y:S01]  /*215e0*/  FFMA R16, R38, UR20, R13 ;  /* 0x0000001426107c23 */ /* 0x000fe2000800000d */
[----:B------:R-:W-:Y:S01]  /*215f0*/  @!P3 IADD3.X R13, R29, UR7, R19, P4, P5 ;  /* 0x000000071d0dbc10 */ /* 0x000fe2000a7ea413 */
[----:B------:R-:W3:Y:S03]  /*21600*/  LDL.LU R38, [R1+0x51c] ;  /* 0x00051c0001267983 */ /* 0x000ee60000300800 */
[----:B------:R-:W-:-:S05]  /*21610*/  F2FP.SATFINITE.E4M3.F32.PACK_AB_MERGE_C R17, RZ, R16, RZ ;  /* 0x00000010ff11723e */ /* 0x000fca00048070ff */
        /* <DEDUP_REMOVED lines=9> */
[----:B-1----:R-:W-:-:S03]  /*216b0*/  @!P2 IADD3 R14, P4, R19, R20, RZ ;  /* 0x00000014130ea210 */ /* 0x002fc60007f9e0ff */
[----:B--2---:R-:W-:Y:S02]  /*216c0*/  FFMA R12, R35, UR20, R15 ;  /* 0x00000014230c7c23 */ /* 0x004fe4000800000f */
        /* <DEDUP_REMOVED lines=16> */
[----:B-1----:R-:W-:Y:S02]  /*217d0*/  FFMA R14, R39, UR20, R13 ;  /* 0x00000014270e7c23 */ /* 0x002fe4000800000d */
[----:B------:R-:W-:Y:S01]  /*217e0*/  @!P3 IMAD.X R13, R16, 0x1, R21, P4 ;  /* 0x00000001100db824 */ /* 0x000fe200020e0615 */
[----:B------:R-:W4:Y:S02]  /*217f0*/  LDL.LU R39, [R1+0x524] ;  /* 0x0005240001277983 */ /* 0x000f240000300800 */
[----:B------:R-:W-:Y:S02]  /*21800*/  F2FP.SATFINITE.E4M3.F32.PACK_AB_MERGE_C R17, RZ, R14, RZ ;  /* 0x0000000eff11723e */ /* 0x000fe400048070ff */
[----:B------:R-:W-:-:S03]  /*21810*/  PRMT R14, RZ, 0x7610, R14 ;  /* 0x00007610ff0e7816 */ /* 0x000fc6000000000e */
[----:B------:R1:W-:Y:S04]  /*21820*/  @!P3 STG.E.U8 desc[UR14][R12.64+0x91], R17 ;  /* 0x000091110c00b986 */ /* 0x0003e8000c10110e */
[----:B------:R-:W3:Y:S01]  /*21830*/  @!P2 LDG.E.U8 R14, desc[UR14][R8.64+0x98] ;  /* 0x0000980e080ea981 */ /* 0x000ee2000c1e1100 */
[----:B------:R-:W-:Y:S02]  /*21840*/  ISETP.LT.OR P3, PT, R27, 0x9a, !P0 ;  /* 0x0000009a1b00780c */ /* 0x000fe40004761670 */
[----:B-1----:R-:W-:Y:S02]  /*21850*/  PRMT R12, RZ, 0x7610, R12 ;  /* 0x00007610ff0c7816 */ /* 0x002fe4000000000c */
[----:B---3--:R-:W-:-:S04]  /*21860*/  LOP3.LUT R14, R14, 0xff, RZ, 0xc0, !PT ;  /* 0x000000ff0e0e7812 */ /* 0x008fc800078ec0ff */
[----:B------:R-:W-:-:S05]  /*21870*/  F2FP.F16.E4M3.UNPACK_B R14, R14 ;  /* 0x0000000eff0e723e */ /* 0x000fca00020006ff */
[----:B------:R-:W-:-:S05]  /*21880*/  HADD2.F32 R14, -RZ, R14.H0_H0 ;  /* 0x2000000eff0e7230 */ /* 0x000fca0000004100 */
[----:B------:R-:W-:Y:S01]  /*21890*/  FMUL R15, R14, UR21 ;  /* 0x000000150e0f7c20 */ /* 0x000fe20008400000 */
[----:B0-----:R-:W-:-:S03]  /*218a0*/  @!P2 IADD3 R14, P4, P5, R6, UR11, R18 ;  /* 0x0000000b060eac10 */ /* 0x001fc6000fd9e012 */
[----:B------:R-:W-:Y:S01]  /*218b0*/  FFMA R16, R38, UR20, R15 ;  /* 0x0000001426107c23 */ /* 0x000fe2000800000f */
[----:B------:R-:W-:Y:S01]  /*218c0*/  @!P2 IADD3.X R15, R29, UR7, R19, P4, P5 ;  /* 0x000000071d0fac10 */ /* 0x000fe2000a7ea413 */
[----:B------:R-:W3:Y:S01]  /*218d0*/  LDL.LU R38, [R1+0x528] ;  /* 0x0005280001267983 */ /* 0x000ee20000300800 */
[----:B------:R-:W0:Y:S02]  /*218e0*/  @!P3 LDC.64 R18, c[0x0][0x5c0] ;  /* 0x00017000ff12bb82 */ /* 0x000e240000000a00 */
[----:B------:R-:W-:-:S05]  /*218f0*/  F2FP.SATFINITE.E4M3.F32.PACK_AB_MERGE_C R17, RZ, R16, RZ ;  /* 0x00000010ff11723e */ /* 0x000fca00048070ff */
[----:B------:R1:W-:Y:S04]  /*21900*/  @!P2 STG.E.U8 desc[UR14][R14.64+0x98], R17 ;  /* 0x000098110e00a986 */ /* 0x0003e8000c10110e */
[----:B------:R-:W2:Y:S01]  /*21910*/  @!P3 LDG.E.U8 R12, desc[UR14][R8.64+0x99] ;  /* 0x0000990e080cb981 */ /* 0x000ea2000c1e1100 */
[----:B------:R-:W-:Y:S02]  /*21920*/  ISETP.LT.OR P2, PT, R27, 0x99, !P1 ;  /* 0x000000991b00780c */ /* 0x000fe40004f41670 */
[----:B-1----:R-:W-:-:S11]  /*21930*/  PRMT R14, RZ, 0x7610, R14 ;  /* 0x00007610ff0e7816 */ /* 0x002fd6000000000e */
[----:B------:R-:W1:Y:S01]  /*21940*/  @!P2 LDC.64 R20, c[0x0][0x5c0] ;  /* 0x00017000ff14ab82 */ /* 0x000e620000000a00 */
[----:B--2---:R-:W-:-:S04]  /*21950*/  LOP3.LUT R12, R12, 0xff, RZ, 0xc0, !PT ;  /* 0x000000ff0c0c7812 */ /* 0x004fc800078ec0ff */
[----:B------:R-:W-:-:S05]  /*21960*/  F2FP.F16.E4M3.UNPACK_B R12, R12 ;  /* 0x0000000cff0c723e */ /* 0x000fca00020006ff */
[----:B------:R-:W-:-:S05]  /*21970*/  HADD2.F32 R12, -RZ, R12.H0_H0 ;  /* 0x2000000cff0c7230 */ /* 0x000fca0000004100 */
[----:B------:R-:W-:Y:S01]  /*21980*/  FMUL R13, R12, UR21 ;  /* 0x000000150c0d7c20 */ /* 0x000fe20008400000 */
[----:B0-----:R-:W-:-:S03]  /*21990*/  @!P3 IADD3 R12, P4, P5, R6, UR11, R18 ;  /* 0x0000000b060cbc10 */ /* 0x001fc6000fd9e012 */
[----:B------:R-:W-:Y:S01]  /*219a0*/  FFMA R16, R35, UR20, R13 ;  /* 0x0000001423107c23 */ /* 0x000fe2000800000d */
[----:B------:R-:W-:Y:S01]  /*219b0*/  @!P3 IADD3.X R13, R29, UR7, R19, P4, P5 ;  /* 0x000000071d0dbc10 */ /* 0x000fe2000a7ea413 */
[----:B------:R-:W2:Y:S03]  /*219c0*/  LDL.LU R35, [R1+0x52c] ;  /* 0x00052c0001237983 */ /* 0x000ea60000300800 */
[----:B------:R-:W-:-:S05]  /*219d0*/  F2FP.SATFINITE.E4M3.F32.PACK_AB_MERGE_C R17, RZ, R16, RZ ;  /* 0x00000010ff11723e */ /* 0x000fca00048070ff */
[----:B------:R4:W-:Y:S04]  /*219e0*/  @!P3 STG.E.U8 desc[UR14][R12.64+0x99], R17 ;  /* 0x000099110c00b986 */ /* 0x0009e8000c10110e */
[----:B------:R-:W3:Y:S01]  /*219f0*/  @!P2 LDG.E.U8 R14, desc[UR14][R10.64+0x98] ;  /* 0x0000980e0a0ea981 */ /* 0x000ee2000c1e1100 */
[----:B------:R-:W-:Y:S02]  /*21a00*/  @!P2 IADD3 R19, P4, P5, R3, UR11, R6 ;  /* 0x0000000b0313ac10 */ /* 0x000fe4000fd9e006 */
[----:B------:R-:W-:Y:S02]  /*21a10*/  ISETP.LT.OR P3, PT, R27, 0x9a, !P1 ;  /* 0x0000009a1b00780c */ /* 0x000fe40004f61670 */
[----:B------:R-:W-:Y:S02]  /*21a20*/  @!P2 IADD3.X R16, R0, UR7, R29, P4, P5 ;  /* 0x000000070010ac10 */ /* 0x000fe4000a7ea41d */
[----:B---3--:R-:W-:-:S04]  /*21a30*/  LOP3.LUT R14, R14, 0xff, RZ, 0xc0, !PT ;  /* 0x000000ff0e0e7812 */ /* 0x008fc800078ec0ff */
[----:B------:R-:W-:-:S05]  /*21a40*/  F2FP.F16.E4M3.UNPACK_B R14, R14 ;  /* 0x0000000eff0e723e */ /* 0x000fca00020006ff */
[----:B------:R-:W-:-:S05]  /*21a50*/  HADD2.F32 R14, -RZ, R14.H0_H0 ;  /* 0x2000000eff0e7230 */ /* 0x000fca0000004100 */
[----:B------:R-:W-:Y:S01]  /*21a60*/  FMUL R15, R14, UR21 ;  /* 0x000000150e0f7c20 */ /* 0x000fe20008400000 */
[----:B-1----:R-:W-:-:S03]  /*21a70*/  @!P2 IADD3 R14, P4, R19, R20, RZ ;  /* 0x00000014130ea210 */ /* 0x002fc60007f9e0ff */
[----:B----4-:R-:W-:Y:S02]  /*21a80*/  FFMA R12, R39, UR20, R15 ;  /* 0x00000014270c7c23 */ /* 0x010fe4000800000f */
        /* <DEDUP_REMOVED lines=22> */
[----:B------:R-:W2:Y:S01]  /*21bf0*/  @!P2 LDG.E.U8 R14, desc[UR14][R8.64+0xa0] ;  /* 0x0000a00e080ea981 */ /* 0x000ea2000c1e1100 */
[----:B------:R-:W-:Y:S02]  /*21c00*/  ISETP.LT.OR P3, PT, R27, 0xa2, !P0 ;  /* 0x000000a21b00780c */ /* 0x000fe40004761670 */
[----:B-1----:R-:W-:Y:S02]  /*21c10*/  PRMT R12, RZ, 0x7610, R12 ;  /* 0x00007610ff0c7816 */ /* 0x002fe4000000000c */
[----:B--2---:R-:W-:-:S04]  /*21c20*/  LOP3.LUT R14, R14, 0xff, RZ, 0xc0, !PT ;  /* 0x000000ff0e0e7812 */ /* 0x004fc800078ec0ff */
[----:B------:R-:W-:-:S05]  /*21c30*/  F2FP.F16.E4M3.UNPACK_B R14, R14 ;  /* 0x0000000eff0e723e */ /* 0x000fca00020006ff */
[----:B------:R-:W-:-:S05]  /*21c40*/  HADD2.F32 R14, -RZ, R14.H0_H0 ;  /* 0x2000000eff0e7230 */ /* 0x000fca0000004100 */
[----:B------:R-:W-:Y:S01]  /*21c50*/  FMUL R15, R14, UR21 ;  /* 0x000000150e0f7c20 */ /* 0x000fe20008400000 */
[----:B0-----:R-:W-:-:S03]  /*21c60*/  @!P2 IADD3 R14, P4, P5, R6, UR11, R18 ;  /* 0x0000000b060eac10 */ /* 0x001fc6000fd9e012 */
[----:B------:R-:W-:Y:S01]  /*21c70*/  FFMA R16, R35, UR20, R15 ;  /* 0x0000001423107c23 */ /* 0x000fe2000800000f */
[----:B------:R-:W-:Y:S01]  /*21c80*/  @!P2 IADD3.X R15, R29, UR7, R19, P4, P5 ;  /* 0x000000071d0fac10 */ /* 0x000fe2000a7ea413 */
[----:B------:R-:W2:Y:S01]  /*21c90*/  LDL.LU R35, [R1+0x538] ;  /* 0x0005380001237983 */ /* 0x000ea20000300800 */
        /* <DEDUP_REMOVED lines=17> */
[----:B------:R-:W2:Y:S01]  /*21db0*/  @!P2 LDG.E.U8 R14, desc[UR14][R10.64+0xa0] ;  /* 0x0000a00e0a0ea981 */ /* 0x000ea2000c1e1100 */
[----:B------:R-:W-:Y:S02]  /*21dc0*/  @!P2 IADD3 R19, P4, P5, R3, UR11, R6 ;  /* 0x0000000b0313ac10 */ /* 0x000fe4000fd9e006 */
[----:B------:R-:W-:Y:S02]  /*21dd0*/  ISETP.LT.OR P3, PT, R27, 0xa2, !P1 ;  /* 0x000000a21b00780c */ /* 0x000fe40004f61670 */
[----:B------:R-:W-:Y:S02]  /*21de0*/  @!P2 IADD3.X R16, R0, UR7, R29, P4, P5 ;  /* 0x000000070010ac10 */ /* 0x000fe4000a7ea41d */
[----:B--2---:R-:W-:-:S04]  /*21df0*/  LOP3.LUT R14, R14, 0xff, RZ, 0xc0, !PT ;  /* 0x000000ff0e0e7812 */ /* 0x004fc800078ec0ff */
[----:B------:R-:W-:-:S05]  /*21e00*/  F2FP.F16.E4M3.UNPACK_B R14, R14 ;  /* 0x0000000eff0e723e */ /* 0x000fca00020006ff */
[----:B------:R-:W-:-:S05]  /*21e10*/  HADD2.F32 R14, -RZ, R14.H0_H0 ;  /* 0x2000000eff0e7230 */ /* 0x000fca0000004100 */
[----:B------:R-:W-:Y:S01]  /*21e20*/  FMUL R15, R14, UR21 ;  /* 0x000000150e0f7c20 */ /* 0x000fe20008400000 */
[----:B-1----:R-:W-:-:S03]  /*21e30*/  @!P2 IADD3 R14, P4, R19, R20, RZ ;  /* 0x00000014130ea210 */ /* 0x002fc60007f9e0ff */
[----:B----4-:R-:W-:Y:S02]  /*21e40*/  FFMA R12, R38, UR20, R15 ;  /* 0x00000014260c7c23 */ /* 0x010fe4000800000f */
        /* <DEDUP_REMOVED lines=10> */
[----:B-1----:R-:W-:-:S02]  /*21ef0*/  PRMT R14, RZ, 0x7610, R14 ;  /* 0x00007610ff0e7816 */ /* 0x002fc4000000000e */
[----:B----4-:R-:W-:-:S04]  /*21f00*/  LOP3.LUT R12, R12, 0xff, RZ, 0xc0, !PT ;  /* 0x000000ff0c0c7812 */ /* 0x010fc800078ec0ff */
[----:B------:R-:W-:-:S05]  /*21f10*/  F2FP.F16.E4M3.UNPACK_B R12, R12 ;  /* 0x0000000cff0c723e */ /* 0x000fca00020006ff */
[----:B------:R-:W-:-:S05]  /*21f20*/  HADD2.F32 R12, -RZ, R12.H0_H0 ;  /* 0x2000000cff0c7230 */ /* 0x000fca0000004100 */
[----:B------:R-:W-:-:S04]  /*21f30*/  FMUL R12, R12, UR21 ;  /* 0x000000150c0c7c20 */ /* 0x000fc80008400000 */
[----:B------:R-:W-:Y:S01]  /*21f40*/  FFMA R16, R35, UR20, R12 ;  /* 0x0000001423107c23 */ /* 0x000fe2000800000c */
[----:B0-----:R-:W-:Y:S01]  /*21f50*/  @!P3 IADD3 R12, P4, R17, R20, RZ ;  /* 0x00000014110cb210 */ /* 0x001fe20007f9e0ff */
[----:B------:R-:W4:Y:S03]  /*21f60*/  LDL.LU R35, [R1+0x544] ;  /* 0x0005440001237983 */ /* 0x000f260000300800 */
[----:B------:R-:W-:Y:S01]  /*21f70*/  F2FP.SATFINITE.E4M3.F32.PACK_AB_MERGE_C R17, RZ, R16, RZ ;  /* 0x00000010ff11723e */ /* 0x000fe200048070ff */
[----:B------:R-:W-:Y:S02]  /*21f80*/  @!P3 IMAD.X R13, R18, 0x1, R21, P4 ;  /* 0x00000001120db824 */ /* 0x000fe400020e0615 */
[----:B------:R-:W0:Y:S03]  /*21f90*/  @!P2 LDC.64 R18, c[0x0][0x5c0] ;  /* 0x00017000ff12ab82 */ /* 0x000e260000000a00 */
[----:B------:R1:W-:Y:S04]  /*21fa0*/  @!P3 STG.E.U8 desc[UR14][R12.64+0xa1], R17 ;  /* 0x0000a1110c00b986 */ /* 0x0003e8000c10110e */
[----:B------:R-:W3:Y:S01]  /*21fb0*/  @!P2 LDG.E.U8 R14, desc[UR14][R8.64+0xa8] ;  /* 0x0000a80e080ea981 */ /* 0x000ee2000c1e1100 */
[----:B------:R-:W-:-:S02]  /*21fc0*/  ISETP.LT.OR P3, PT, R27, 0xaa, !P0 ;  /* 0x000000aa1b00780c */ /* 0x000fc40004761670 */
[----:B-1----:R-:W-:Y:S02]  /*21fd0*/  PRMT R12, RZ, 0x7610, R12 ;  /* 0x00007610ff0c7816 */ /* 0x002fe4000000000c */
[----:B---3--:R-:W-:-:S04]  /*21fe0*/  LOP3.LUT R14, R14, 0xff, RZ, 0xc0, !PT ;  /* 0x000000ff0e0e7812 */ /* 0x008fc800078ec0ff */
        /* <DEDUP_REMOVED lines=22> */
[----:B------:R-:W3:Y:S04]  /*22150*/  LDL.LU R39, [R1+0x54c] ;  /* 0x00054c0001277983 */ /* 0x000ee80000300800 */
[----:B------:R4:W-:Y:S04]  /*22160*/  @!P3 STG.E.U8 desc[UR14][R12.64+0xa9], R17 ;  /* 0x0000a9110c00b986 */ /* 0x0009e8000c10110e */
[----:B------:R-:W4:Y:S01]  /*22170*/  @!P2 LDG.E.U8 R14, desc[UR14][R10.64+0xa8] ;  /* 0x0000a80e0a0ea981 */ /* 0x000f22000c1e1100 */
[----:B------:R-:W-:-:S02]  /*22180*/  @!P2 IADD3 R19, P4, P5, R3, UR11, R6 ;  /* 0x0000000b0313ac10 */ /* 0x000fc4000fd9e006 */
[----:B------:R-:W-:Y:S02]  /*22190*/  ISETP.LT.OR P3, PT, R27, 0xaa, !P1 ;  /* 0x000000aa1b00780c */ /* 0x000fe40004f61670 */
[----:B------:R-:W-:Y:S02]  /*221a0*/  @!P2 IADD3.X R16, R0, UR7, R29, P4, P5 ;  /* 0x000000070010ac10 */ /* 0x000fe4000a7ea41d */
[----:B----4-:R-:W-:-:S04]  /*221b0*/  LOP3.LUT R14, R14, 0xff, RZ, 0xc0, !PT ;  /* 0x000000ff0e0e7812 */ /* 0x010fc800078ec0ff */
[----:B------:R-:W-:-:S05]  /*221c0*/  F2FP.F16.E4M3.UNPACK_B R14, R14 ;  /* 0x0000000eff0e723e */ /* 0x000fca00020006ff */
[----:B------:R-:W-:-:S05]  /*221d0*/  HADD2.F32 R14, -RZ, R14.H0_H0 ;  /* 0x2000000eff0e7230 */ /* 0x000fca0000004100 */
[----:B------:R-:W-:Y:S01]  /*221e0*/  FMUL R15, R14, UR21 ;  /* 0x000000150e0f7c20 */ /* 0x000fe20008400000 */
[----:B-1----:R-:W-:-:S03]  /*221f0*/  @!P2 IADD3 R14, P4, R19, R20, RZ ;  /* 0x00000014130ea210 */ /* 0x002fc60007f9e0ff */
[----:B------:R-:W-:Y:S02]  /*22200*/  FFMA R12, R35, UR20, R15 ;  /* 0x00000014230c7c23 */ /* 0x000fe4000800000f */
[----:B------:R-:W-:Y:S01]  /*22210*/  @!P2 IMAD.X R15, R16, 0x1, R21, P4 ;  /* 0x00000001100fa824 */ /* 0x000fe200020e0615 */
[----:B------:R-:W4:Y:S01]  /*22220*/  LDL.LU R35, [R1+0x550] ;  /* 0x0005500001237983 */ /* 0x000f220000300800 */
[----:B------:R-:W0:Y:S01]  /*22230*/  @!P3 LDC.64 R20, c[0x0][0x5c0] ;  /* 0x00017000ff14bb82 */ /* 0x000e220000000a00 */
[----:B------:R-:W-:Y:S02]  /*22240*/  F2FP.SATFINITE.E4M3.F32.PACK_AB_MERGE_C R17, RZ, R12, RZ ;  /* 0x0000000cff11723e */ /* 0x000fe400048070ff */
[----:B------:R-:W-:-:S03]  /*22250*/  PRMT R12, RZ, 0x7610, R12 ;  /* 0x00007610ff0c7816 */ /* 0x000fc6000000000c */
        /* <DEDUP_REMOVED lines=39> */
[----:B----4-:R-:W-:Y:S01]  /*224d0*/  FFMA R16, R35, UR20, R13 ;  /* 0x0000001423107c23 */ /* 0x010fe2000800000d */
        /* <DEDUP_REMOVED lines=33> */
[----:B------:R-:W-:Y:S01]  /*226f0*/  ISETP.LT.OR P0, PT, R27, 0xba, !P0 ;  /* 0x000000ba1b00780c */ /* 0x000fe20004701670 */
[----:B------:R-:W3:Y:S01]  /*22700*/  LDL.LU R35, [R1+0x564] ;  /* 0x0005640001237983 */ /* 0x000ee20000300800 */
[----:B------:R-:W-:Y:S02]  /*22710*/  F2FP.SATFINITE.E4M3.F32.PACK_AB_MERGE_C R17, RZ, R14, RZ ;  /* 0x0000000eff11723e */ /* 0x000fe400048070ff */
[----:B------:R-:W-:-:S03]  /*22720*/  PRMT R14, RZ, 0x7610, R14 ;  /* 0x00007610ff0e7816 */ /* 0x000fc6000000000e */
[----:B------:R1:W-:Y:S04]  /*22730*/  @!P3 STG.E.U8 desc[UR14][R12.64+0xb1], R17 ;  /* 0x0000b1110c00b986 */ /* 0x0003e8000c10110e */
[----:B------:R-:W4:Y:S01]  /*22740*/  @!P2 LDG.E.U8 R14, desc[UR14][R8.64+0xb8] ;  /* 0x0000b80e080ea981 */ /* 0x000f22000c1e1100 */
        /* <DEDUP_REMOVED lines=11> */
[----:B------:R4:W2:Y:S01]  /*22800*/  @!P0 LDG.E.U8 R12, desc[UR14][R8.64+0xb9] ;  /* 0x0000b90e080c8981 */ /* 0x0008a2000c1e1100 */
[----:B------:R-:W-:Y:S02]  /*22810*/  ISETP.LT.OR P2, PT, R27, 0xb9, !P1 ;  /* 0x000000b91b00780c */ /* 0x000fe40004f41670 */
[----:B----4-:R-:W-:Y:S02]  /*22820*/  PRMT R8, RZ, 0x7610, R8 ;  /* 0x00007610ff087816 */ /* 0x010fe40000000008 */
[----:B--2---:R-:W-:-:S04]  /*22830*/  LOP3.LUT R12, R12, 0xff, RZ, 0xc0, !PT ;  /* 0x000000ff0c0c7812 */ /* 0x004fc800078ec0ff */
[----:B------:R-:W-:-:S05]  /*22840*/  F2FP.F16.E4M3.UNPACK_B R12, R12 ;  /* 0x0000000cff0c723e */ /* 0x000fca00020006ff */
[----:B------:R-:W-:-:S05]  /*22850*/  HADD2.F32 R12, -RZ, R12.H0_H0 ;  /* 0x2000000cff0c7230 */ /* 0x000fca0000004100 */
[----:B------:R-:W-:Y:S01]  /*22860*/  FMUL R13, R12, UR21 ;  /* 0x000000150c0d7c20 */ /* 0x000fe20008400000 */
[----:B0-----:R-:W-:-:S03]  /*22870*/  @!P0 IADD3 R12, P3, P4, R6, UR11, R18 ;  /* 0x0000000b060c8c10 */ /* 0x001fc6000fc7e012 */
[----:B------:R-:W-:Y:S01]  /*22880*/  FFMA R16, R38, UR20, R13 ;  /* 0x0000001426107c23 */ /* 0x000fe2000800000d */
[----:B------:R-:W-:Y:S02]  /*22890*/  @!P0 IADD3.X R13, R29, UR7, R19, P3, P4 ;  /* 0x000000071d0d8c10 */ /* 0x000fe40009fe8413 */
[----:B------:R-:W0:Y:S02]  /*228a0*/  @!P2 LDC.64 R18, c[0x0][0x5c0] ;  /* 0x00017000ff12ab82 */ /* 0x000e240000000a00 */
[----:B-1----:R-:W-:-:S05]  /*228b0*/  F2FP.SATFINITE.E4M3.F32.PACK_AB_MERGE_C R15, RZ, R16, RZ ;  /* 0x00000010ff0f723e */ /* 0x002fca00048070ff */
[----:B------:R1:W-:Y:S04]  /*228c0*/  @!P0 STG.E.U8 desc[UR14][R12.64+0xb9], R15 ;  /* 0x0000b90f0c008986 */ /* 0x0003e8000c10110e */
[----:B------:R-:W2:Y:S01]  /*228d0*/  @!P2 LDG.E.U8 R8, desc[UR14][R10.64+0xb8] ;  /* 0x0000b80e0a08a981 */ /* 0x000ea2000c1e1100 */
[----:B------:R-:W-:-:S04]  /*228e0*/  @!P2 IADD3 R17, P0, P3, R3, UR11, R6 ;  /* 0x0000000b0311ac10 */ /* 0x000fc8000fb1e006 */
[----:B------:R-:W-:Y:S02]  /*228f0*/  @!P2 IADD3.X R16, R0, UR7, R29, P0, P3 ;  /* 0x000000070010ac10 */ /* 0x000fe400087e641d */
[----:B------:R-:W-:Y:S01]  /*22900*/  ISETP.LT.OR P1, PT, R27, 0xba, !P1 ;  /* 0x000000ba1b00780c */ /* 0x000fe20004f21670 */
[----:B------:R-:W-:Y:S01]  /*22910*/  BSSY B1, `(.L_x_39) ;  /* 0x000000d000017945 */ /* 0x000fe20003800000 */
[----:B-1----:R-:W-:Y:S02]  /*22920*/  PRMT R12, RZ, 0x7610, R12 ;  /* 0x00007610ff0c7816 */ /* 0x002fe4000000000c */
[----:B--2---:R-:W-:-:S04]  /*22930*/  LOP3.LUT R8, R8, 0xff, RZ, 0xc0, !PT ;  /* 0x000000ff08087812 */ /* 0x004fc800078ec0ff */
[----:B------:R-:W-:-:S05]  /*22940*/  F2FP.F16.E4M3.UNPACK_B R8, R8 ;  /* 0x00000008ff08723e */ /* 0x000fca00020006ff */
[----:B------:R-:W-:-:S05]  /*22950*/  HADD2.F32 R8, -RZ, R8.H0_H0 ;  /* 0x20000008ff087230 */ /* 0x000fca0000004100 */
[----:B------:R-:W-:Y:S01]  /*22960*/  FMUL R9, R8, UR21 ;  /* 0x0000001508097c20 */ /* 0x000fe20008400000 */
[----:B0-----:R-:W-:-:S03]  /*22970*/  @!P2 IADD3 R8, P4, R17, R18, RZ ;  /* 0x000000121108a210 */ /* 0x001fc60007f9e0ff */
[----:B---3--:R-:W-:Y:S02]  /*22980*/  FFMA R14, R35, UR20, R9 ;  /* 0x00000014230e7c23 */ /* 0x008fe40008000009 */
[----:B------:R-:W-:-:S03]  /*22990*/  @!P2 IMAD.X R9, R16, 0x1, R19, P4 ;  /* 0x000000011009a824 */ /* 0x000fc600020e0613 */
[----:B------:R-:W-:-:S05]  /*229a0*/  F2FP.SATFINITE.E4M3.F32.PACK_AB_MERGE_C R13, RZ, R14, RZ ;  /* 0x0000000eff0d723e */ /* 0x000fca00048070ff */
[----:B------:R0:W-:Y:S01]  /*229b0*/  @!P2 STG.E.U8 desc[UR14][R8.64+0xb8], R13 ;  /* 0x0000b80d0800a986 */ /* 0x0001e2000c10110e */
[----:B------:R-:W-:Y:S05]  /*229c0*/  @P1 BRA `(.L_x_40) ;  /* 0x0000000000041947 */ /* 0x000fea0003800000 */
[----:B------:R1:W5:Y:S02]  /*229d0*/  LDG.E.U8 R12, desc[UR14][R10.64+0xb9] ;  /* 0x0000b90e0a0c7981 */ /* 0x000364000c1e1100 */
.L_x_40:
[----:B------:R-:W-:Y:S05]  /*229e0*/  BSYNC B1 ;  /* 0x0000000000017941 */ /* 0x000fea0003800000 */
.L_x_39:
[----:B------:R-:W-:Y:S05]  /*229f0*/  @P1 BRA `(.L_x_41) ;  /* 0x000000b8006c1947 */ /* 0x000fea0003800000 */
[----:B0-----:R-:W2:Y:S01]  /*22a00*/  LDL.LU R8, [R1+0x568] ;  /* 0x0005680001087983 */ /* 0x001ea20000300800 */
[----:B-----5:R-:W-:Y:S01]  /*22a10*/  LOP3.LUT R12, R12, 0xff, RZ, 0xc0, !PT ;  /* 0x000000ff0c0c7812 */ /* 0x020fe200078ec0ff */
[----:B------:R-:W-:Y:S01]  /*22a20*/  ULDC.64 UR8, c[0x0][0x5c0] ;  /* 0x0001700000087ab9 */ /* 0x000fe20000000a00 */
[----:B------:R-:W-:Y:S02]  /*22a30*/  IADD3 R6, P0, P1, R3, UR11, R6 ;  /* 0x0000000b03067c10 */ /* 0x000fe4000f91e006 */
[----:B------:R-:W-:Y:S02]  /*22a40*/  F2FP.F16.E4M3.UNPACK_B R12, R12 ;  /* 0x0000000cff0c723e */ /* 0x000fe400020006ff */
[----:B------:R-:W-:Y:S02]  /*22a50*/  IADD3.X R29, R0, UR7, R29, P0, P1 ;  /* 0x00000007001d7c10 */ /* 0x000fe400087e241d */
[----:B------:R-:W-:Y:S01]  /*22a60*/  IADD3 R6, P0, R6, UR8, RZ ;  /* 0x0000000806067c10 */ /* 0x000fe2000ff1e0ff */
[----:B------:R-:W-:-:S03]  /*22a70*/  HADD2.F32 R12, -RZ, R12.H0_H0 ;  /* 0x2000000cff0c7230 */ /* 0x000fc60000004100 */
[----:B------:R-:W-:Y:S02]  /*22a80*/  IADD3.X R7, R29, UR9, RZ, P0, !PT ;  /* 0x000000091d077c10 */ /* 0x000fe400087fe4ff */
[----:B------:R-:W-:-:S04]  /*22a90*/  FMUL R12, R12, UR21 ;  /* 0x000000150c0c7c20 */ /* 0x000fc80008400000 */
[----:B--2---:R-:W-:-:S05]  /*22aa0*/  FFMA R12, R8, UR20, R12 ;  /* 0x00000014080c7c23 */ /* 0x004fca000800000c */
[----:B------:R-:W-:-:S05]  /*22ab0*/  F2FP.SATFINITE.E4M3.F32.PACK_AB_MERGE_C R9, RZ, R12, RZ ;  /* 0x0000000cff09723e */ /* 0x000fca00048070ff */
[----:B------:R2:W-:Y:S01]  /*22ac0*/  STG.E.U8 desc[UR14][R6.64+0xb9], R9 ;  /* 0x0000b90906007986 */ /* 0x0005e2000c10110e */
[----:B------:R-:W-:Y:S05]  /*22ad0*/  BRA `(.L_x_41) ;  /* 0x000000b800347947 */ /* 0x000fea0003800000 */
.L_x_38:
[----:B------:R-:W-:Y:S01]  /*22ae0*/  ISETP.GE.AND P4, PT, R26, 0x1, PT ;  /* 0x000000011a00780c */ /* 0x000fe20003f86270 */
[----:B------:R-:W-:Y:S01]  /*22af0*/  FMUL R28, R9, UR20 ;  /* 0x00000014091c7c20 */ /* 0x000fe20008400000 */
[----:B------:R-:W-:Y:S01]  /*22b00*/  FMUL R10, R10, UR20 ;  /* 0x000000140a0a7c20 */ /* 0x000fe20008400000 */
[----:B------:R-:W-:Y:S01]  /*22b10*/  FMUL R13, R13, UR20 ;  /* 0x000000140d0d7c20 */ /* 0x000fe20008400000 */
[----:B------:R-:W-:Y:S01]  /*22b20*/  ISETP.LT.OR P0, PT, R27, 0x1, !P4 ;  /* 0x000000011b00780c */ /* 0x000fe20006701670 */
[----:B------:R-:W-:Y:S01]  /*22b30*/  FMUL R14, R14, UR20 ;  /* 0x000000140e0e7c20 */ /* 0x000fe20008400000 */
[----:B------:R-:W-:Y:S01]  /*22b40*/  FMUL R15, R15, UR20 ;  /* 0x000000140f0f7c20 */ /* 0x000fe20008400000 */
[----:B------:R-:W-:Y:S01]  /*22b50*/  FMUL R16, R16, UR20 ;  /* 0x0000001410107c20 */ /* 0x000fe20008400000 */
[----:B------:R-:W-:Y:S01]  /*22b60*/  FMUL R17, R17, UR20 ;  /* 0x0000001411117c20 */ /* 0x000fe20008400000 */
[----:B------:R-:W-:Y:S01]  /*22b70*/  FMUL R18, R18, UR20 ;  /* 0x0000001412127c20 */ /* 0x000fe20008400000 */
[----:B------:R-:W-:Y:S01]  /*22b80*/  LOP3.LUT R7, R7, 0xffffbfff, RZ, 0xc0, !PT ;  /* 0xffffbfff07077812 */ /* 0x000fe200078ec0ff */
[----:B------:R-:W-:Y:S01]  /*22b90*/  FMUL R19, R19, UR20 ;  /* 0x0000001413137c20 */ /* 0x000fe20008400000 */
[----:B------:R-:W-:Y:S01]  /*22ba0*/  FMUL R20, R20, UR20 ;  /* 0x0000001414147c20 */ /* 0x000fe20008400000 */
[----:B------:R-:W-:Y:S01]  /*22bb0*/  FMUL R21, R21, UR20 ;  /* 0x0000001415157c20 */ /* 0x000fe20008400000 */
[----:B------:R-:W-:Y:S01]  /*22bc0*/  FMUL R22, R22, UR20 ;  /* 0x0000001416167c20 */ /* 0x000fe20008400000 */
[----:B------:R-:W-:Y:S01]  /*22bd0*/  FMUL R23, R23, UR20 ;  /* 0x0000001417177c20 */ /* 0x000fe20008400000 */
[----:B------:R-:W-:Y:S01]  /*22be0*/  FMUL R216, R216, UR20 ;  /* 0x00000014d8d87c20 */ /* 0x000fe20008400000 */
[----:B------:R-:W0:Y:S01]  /*22bf0*/  @!P0 LDC.64 R24, c[0x0][0x5c0] ;  /* 0x00017000ff188b82 */ /* 0x000e220000000a00 */
[----:B------:R-:W-:Y:S01]  /*22c00*/  F2FP.SATFINITE.E4M3.F32.PACK_AB_MERGE_C R28, RZ, R28, RZ ;  /* 0x0000001cff1c723e */ /* 0x000fe200048070ff */
[----:B------:R-:W-:Y:S01]  /*22c10*/  FMUL R217, R217, UR20 ;  /* 0x00000014d9d97c20 */ /* 0x000fe20008400000 */
        /* <DEDUP_REMOVED lines=16> */
[----:B------:R-:W2:Y:S01]  /*22d20*/  LDL.LU R56, [R1+0x180] ;  /* 0x0001800001387983 */ /* 0x000ea20000300800 */
[----:B------:R-:W-:Y:S01]  /*22d30*/  FMUL R233, R233, UR20 ;  /* 0x00000014e9e97c20 */ /* 0x000fe20008400000 */
[----:B------:R-:W-:Y:S01]  /*22d40*/  FMUL R234, R234, UR20 ;  /* 0x00000014eaea7c20 */ /* 0x000fe20008400000 */
[----:B------:R-:W-:Y:S01]  /*22d50*/  FMUL R235, R235, UR20 ;  /* 0x00000014ebeb7c20 */ /* 0x000fe20008400000 */
[----:B------:R-:W-:Y:S01]  /*22d60*/  FMUL R236, R236, UR20 ;  /* 0x00000014ecec7c20 */ /* 0x000fe20008400000 */
[----:B0-----:R-:W-:Y:S01]  /*22d70*/  @!P0 IADD3 R24, P1, R6, R24, RZ ;  /* 0x0000001806188210 */ /* 0x001fe20007f3e0ff */
[----:B------:R-:W4:Y:S01]  /*22d80*/  LDL.LU R55, [R1+0x184] ;  /* 0x0001840001377983 */ /* 0x000f220000300800 */
[----:B------:R-:W-:Y:S01]  /*22d90*/  FMUL R237, R237, UR20 ;  /* 0x00000014eded7c20 */ /* 0x000fe20008400000 */
[----:B-----5:R-:W-:Y:S01]  /*22da0*/  LOP3.LUT R5, R5, 0xefffffff, RZ, 0xc0, !PT ;  /* 0xefffffff05057812 */ /* 0x020fe200078ec0ff */
[----:B------:R-:W-:Y:S01]  /*22db0*/  ULDC.64 UR6, c[0x0][0x5c8] ;  /* 0x0001720000067ab9 */ /* 0x000fe20000000a00 */
[----:B------:R-:W-:Y:S01]  /*22dc0*/  @!P0 IMAD.X R25, R29, 0x1, R25, P1 ;  /* 0x000000011d198824 */ /* 0x000fe200008e0619 */
[----:B------:R-:W-:Y:S01]  /*22dd0*/  F2FP.SATFINITE.E4M3.F32.PACK_AB_MERGE_C R10, RZ, R10, RZ ;  /* 0x0000000aff0a723e */ /* 0x000fe200048070ff */
[----:B------:R-:W3:Y:S01]  /*22de0*/  LDL.LU R54, [R1+0x188] ;  /* 0x0001880001367983 */ /* 0x000ee20000300800 */
[----:B------:R-:W-:-:S02]  /*22df0*/  F2FP.SATFINITE.E4M3.F32.PACK_AB_MERGE_C R13, RZ, R13, RZ ;  /* 0x0000000dff0d723e */ /* 0x000fc400048070ff */
[----:B------:R-:W-:Y:S01]  /*22e00*/  F2FP.SATFINITE.E4M3.F32.PACK_AB_MERGE_C R14, RZ, R14, RZ ;  /* 0x0000000eff0e723e */ /* 0x000fe200048070ff */
[----:B------:R0:W-:Y:S01]  /*22e10*/  @!P0 STG.E.U8 desc[UR14][R24.64], R28 ;  /* 0x0000001c18008986 */ /* 0x0001e2000c10110e */
[----:B------:R-:W-:Y:S02]  /*22e20*/  ISETP.LT.OR P0, PT, R27, 0x2, !P4 ;  /* 0x000000021b00780c */ /* 0x000fe40006701670 */
[----:B------:R-:W-:Y:S01]  /*22e30*/  F2FP.SATFINITE.E4M3.F32.PACK_AB_MERGE_C R15, RZ, R15, RZ ;  /* 0x0000000fff0f723e */ /* 0x000fe200048070ff */
[----:B------:R-:W3:Y:S01]  /*22e40*/  LDL.LU R62, [R1+0x18c] ;  /* 0x00018c00013e7983 */ /* 0x000ee20000300800 */
[----:B------:R-:W-:Y:S02]  /*22e50*/  F2FP.SATFINITE.E4M3.F32.PACK_AB_MERGE_C R16, RZ, R16, RZ ;  /* 0x00000010ff10723e */ /* 0x000fe400048070ff */
[----:B------:R-:W-:Y:S02]  /*22e60*/  F2FP.SATFINITE.E4M3.F32.PACK_AB_MERGE_C R17, RZ, R17, RZ ;  /* 0x00000011ff11723e */ /* 0x000fe400048070ff */
[----:B------:R-:W-:-:S02]  /*22e70*/  F2FP.SATFINITE.E4M3.F32.PACK_AB_MERGE_C R18, RZ, R18, RZ ;  /* 0x00000012ff12723e */ /* 0x000fc400048070ff */
[----:B------:R-:W-:Y:S01]  /*22e80*/  F2FP.SATFINITE.E4M3.F32.PACK_AB_MERGE_C R19, RZ, R19, RZ ;  /* 0x00000013ff13723e */ /* 0x000fe200048070ff */
[----:B0-----:R-:W-:Y:S01]  /*22e90*/  FMUL R28, R11, UR20 ;  /* 0x000000140b1c7c20 */ /* 0x001fe20008400000 */
[----:B------:R-:W-:Y:S01]  /*22ea0*/  F2FP.SATFINITE.E4M3.F32.PACK_AB_MERGE_C R20, RZ, R20, RZ ;  /* 0x00000014ff14723e */ /* 0x000fe200048070ff */
[----:B------:R-:W0:Y:S01]  /*22eb0*/  @!P0 LDC.64 R24, c[0x0][0x5c0] ;  /* 0x00017000ff188b82 */ /* 0x000e220000000a00 */
[----:B------:R-:W-:Y:S02]  /*22ec0*/  F2FP.SATFINITE.E4M3.F32.PACK_AB_MERGE_C R21, RZ, R21, RZ ;  /* 0x00000015ff15723e */ /* 0x000fe400048070ff */
[----:B------:R-:W-:Y:S02]  /*22ed0*/  F2FP.SATFINITE.E4M3.F32.PACK_AB_MERGE_C R28, RZ, R28, RZ ;  /* 0x0000001cff1c723e */ /* 0x000fe400048070ff */
[----:B------:R-:W-:Y:S02]  /*22ee0*/  F2FP.SATFINITE.E4M3.F32.PACK_AB_MERGE_C R22, RZ, R22, RZ ;  /* 0x00000016ff16723e */ /* 0x000fe400048070ff */
[----:B------:R-:W-:-:S02]  /*22ef0*/  F2FP.SATFINITE.E4M3.F32.PACK_AB_MERGE_C R23, RZ, R23, RZ ;  /* 0x00000017ff17723e */ /* 0x000fc400048070ff */
[----:B------:R-:W-:Y:S02]  /*22f00*/  F2FP.SATFINITE.E4M3.F32.PACK_AB_MERGE_C R216, RZ, R216, RZ ;  /* 0x000000d8ffd8723e */ /* 0x000fe400048070ff */
[----:B------:R-:W-:Y:S02]  /*22f10*/  F2FP.SATFINITE.E4M3.F32.PACK_AB_MERGE_C R217, RZ, R217, RZ ;  /* 0x000000d9ffd9723e */ /* 0x000fe400048070ff */
[----:B------:R-:W-:Y:S02]  /*22f20*/  F2FP.SATFINITE.E4M3.F32.PACK_AB_MERGE_C R218, RZ, R218, RZ ;  /* 0x000000daffda723e */ /* 0x000fe400048070ff */
[----:B------:R-:W-:Y:S02]  /*22f30*/  F2FP.SATFINITE.E4M3.F32.PACK_AB_MERGE_C R219, RZ, R219, RZ ;  /* 0x000000dbffdb723e */ /* 0x000fe400048070ff */
[----:B------:R-:W-:Y:S02]  /*22f40*/  F2FP.SATFINITE.E4M3.F32.PACK_AB_MERGE_C R220, RZ, R220, RZ ;  /* 0x000000dcffdc723e */ /* 0x000fe400048070ff */
[----:B------:R-:W-:-:S02]  /*22f50*/  F2FP.SATFINITE.E4M3.F32.PACK_AB_MERGE_C R221, RZ, R221, RZ ;  /* 0x000000ddffdd723e */ /* 0x000fc400048070ff */
[----:B------:R-:W-:Y:S02]  /*22f60*/  F2FP.SATFINITE.E4M3.F32.PACK_AB_MERGE_C R222, RZ, R222, RZ ;  /* 0x000000deffde723e */ /* 0x000fe400048070ff */
[----:B------:R-:W-:Y:S02]  /*22f70*/  F2FP.SATFINITE.E4M3.F32.PACK_AB_MERGE_C R223, RZ, R223, RZ ;  /* 0x000000dfffdf723e */ /* 0x000fe400048070ff */
[----:B0-----:R-:W-:Y:S02]  /*22f80*/  @!P0 IADD3 R24, P1, R6, R24, RZ ;  /* 0x0000001806188210 */ /* 0x001fe40007f3e0ff */
[----:B------:R-:W-:Y:S02]  /*22f90*/  F2FP.SATFINITE.E4M3.F32.PACK_AB_MERGE_C R224, RZ, R224, RZ ;  /* 0x000000e0ffe0723e */ /* 0x000fe400048070ff */
[----:B------:R-:W-:Y:S01]  /*22fa0*/  F2FP.SATFINITE.E4M3.F32.PACK_AB_MERGE_C R225, RZ, R225, RZ ;  /* 0x000000e1ffe1723e */ /* 0x000fe200048070ff */
[----:B------:R-:W-:Y:S01]  /*22fb0*/  @!P0 IMAD.X R25, R29, 0x1, R25, P1 ;  /* 0x000000011d198824 */ /* 0x000fe200008e0619 */
[----:B------:R-:W-:-:S02]  /*22fc0*/  ISETP.GE.AND P1, PT, R26, 0x9, PT ;  /* 0x000000091a00780c */ /* 0x000fc40003f26270 */
[----:B------:R-:W-:Y:S02]  /*22fd0*/  F2FP.SATFINITE.E4M3.F32.PACK_AB_MERGE_C R226, RZ, R226, RZ ;  /* 0x000000e2ffe2723e */ /* 0x000fe400048070ff */
[C---:B------:R-:W-:Y:S01]  /*22fe0*/  ISETP.LT.OR P2, PT, R27.reuse, 0x1, !P1 ;  /* 0x000000011b00780c */ /* 0x040fe20004f41670 */
[----:B------:R0:W-:Y:S01]  /*22ff0*/  @!P0 STG.E.U8 desc[UR14][R24.64+0x1], R10 ;  /* 0x0000010a18008986 */ /* 0x0001e2000c10110e */
[----:B------:R-:W-:Y:S02]  /*23000*/  ISETP.LT.OR P0, PT, R27, 0x2, !P1 ;  /* 0x000000021b00780c */ /* 0x000fe40004f01670 */
[----:B------:R-:W-:Y:S02]  /*23010*/  F2FP.SATFINITE.E4M3.F32.PACK_AB_MERGE_C R227, RZ, R227, RZ ;  /* 0x000000e3ffe3723e */ /* 0x000fe400048070ff */
[----:B------:R-:W-:Y:S02]  /*23020*/  F2FP.SATFINITE.E4M3.F32.PACK_AB_MERGE_C R228, RZ, R228, RZ ;  /* 0x000000e4ffe4723e */ /* 0x000fe400048070ff */
[----:B------:R-:W-:-:S02]  /*23030*/  F2FP.SATFINITE.E4M3.F32.PACK_AB_MERGE_C R229, RZ, R229, RZ ;  /* 0x000000e5ffe5723e */ /* 0x000fc400048070ff */
[----:B------:R-:W-:Y:S02]  /*23040*/  F2FP.SATFINITE.E4M3.F32.PACK_AB_MERGE_C R230, RZ, R230, RZ ;  /* 0x000000e6ffe6723e */ /* 0x000fe400048070ff */
[----:B------:R-:W-:Y:S01]  /*23050*/  F2FP.SATFINITE.E4M3.F32.PACK_AB_MERGE_C R231, RZ, R231, RZ ;  /* 0x000000e7ffe7723e */ /* 0x000fe200048070ff */
[----:B0-----:R-:W0:Y:S01]  /*23060*/  @!P2 LDC.64 R24, c[0x0][0x5c0] ;  /* 0x00017000ff18ab82 */ /* 0x001e220000000a00 */
[----:B------:R-:W-:Y:S02]  /*23070*/  F2FP.SATFINITE.E4M3.F32.PACK_AB_MERGE_C R232, RZ, R232, RZ ;  /* 0x000000e8ffe8723e */ /* 0x000fe400048070ff */
[----:B------:R-:W-:Y:S02]  /*23080*/  F2FP.SATFINITE.E4M3.F32.PACK_AB_MERGE_C R233, RZ, R233, RZ ;  /* 0x000000e9ffe9723e */ /* 0x000fe400048070ff */
[----:B------:R-:W-:Y:S02]  /*23090*/  F2FP.SATFINITE.E4M3.F32.PACK_AB_MERGE_C R234, RZ, R234, RZ ;  /* 0x000000eaffea723e */ /* 0x000fe400048070ff */
[----:B------:R-:W-:-:S02]  /*230a0*/  F2FP.SATFINITE.E4M3.F32.PACK_AB_MERGE_C R235, RZ, R235, RZ ;  /* 0x000000ebffeb723e */ /* 0x000fc400048070ff */
[----:B------:R-:W-:Y:S02]  /*230b0*/  F2FP.SATFINITE.E4M3.F32.PACK_AB_MERGE_C R236, RZ, R236, RZ ;  /* 0x000000ecffec723e */ /* 0x000fe400048070ff */
[----:B------:R-:W-:Y:S02]  /*230c0*/  F2FP.SATFINITE.E4M3.F32.PACK_AB_MERGE_C R237, RZ, R237, RZ ;  /* 0x000000edffed723e */ /* 0x000fe400048070ff */
[----:B0-----:R-:W-:Y:S01]  /*230d0*/  @!P2 IADD3 R10, P3, P5, R6, R24, R3 ;  /* 0x00000018060aa210 */ /* 0x001fe20007d7e003 */
[----:B------:R-:W-:-:S03]  /*230e0*/  FMUL R24, R12, UR20 ;  /* 0x000000140c187c20 */ /* 0x000fc60008400000 */
[----:B------:R-:W-:Y:S02]  /*230f0*/  @!P2 IADD3.X R11, R29, R25, R0, P3, P5 ;  /* 0x000000191d0ba210 */ /* 0x000fe40001fea400 */
[----:B------:R-:W-:-:S03]  /*23100*/  F2FP.SATFINITE.E4M3.F32.PACK_AB_MERGE_C R24, RZ, R24, RZ ;  /* 0x00000018ff18723e */ /* 0x000fc600048070ff */
[----:B------:R0:W-:Y:S01]  /*23110*/  @!P2 STG.E.U8 desc[UR14][R10.64], R28 ;  /* 0x0000001c0a00a986 */ /* 0x0001e2000c10110e */
[----:B------:R-:W-:Y:S01]  /*23120*/  ISETP.LT.OR P2, PT, R27, 0x9, !P4 ;  /* 0x000000091b00780c */ /* 0x000fe20006741670 */
[----:B0-----:R-:W0:Y:S02]  /*23130*/  @!P0 LDC.64 R10, c[0x0][0x5c0] ;  /* 0x00017000ff0a8b82 */ /* 0x001e240000000a00 */
[----:B0-----:R-:W-:-:S04]  /*23140*/  @!P0 IADD3 R10, P3, P5, R6, R10, R3 ;  /* 0x0000000a060a8210 */ /* 0x001fc80007d7e003 */
[----:B------:R-:W-:Y:S02]  /*23150*/  @!P0 IADD3.X R11, R29, R11, R0, P3, P5 ;  /* 0x0000000b1d0b8210 */ /* 0x000fe40001fea400 */
[C---:B------:R-:W-:Y:S02]  /*23160*/  ISETP.LT.OR P5, PT, R27.reuse, 0xa, !P4 ;  /* 0x0000000a1b00780c */ /* 0x040fe400067a1670 */
[----:B------:R-:W-:Y:S01]  /*23170*/  ISETP.LT.OR P3, PT, R27, 0x9, !P1 ;  /* 0x000000091b00780c */ /* 0x000fe20004f61670 */
[----:B------:R0:W-:Y:S02]  /*23180*/  @!P0 STG.E.U8 desc[UR14][R10.64+0x1], R24 ;  /* 0x000001180a008986 */ /* 0x0001e4000c10110e */
[----:B0-----:R-:W0:Y:S08]  /*23190*/  @!P2 LDC.64 R10, c[0x0][0x5c0] ;  /* 0x00017000ff0aab82 */ /* 0x001e300000000a00 */
[----:B------:R-:W1:Y:S01]  /*231a0*/  @!P5 LDC.64 R24, c[0x0][0x5c0] ;  /* 0x00017000ff18db82 */ /* 0x000e620000000a00 */
[----:B0-----:R-:W-:-:S05]  /*231b0*/  @!P2 IADD3 R10, P0, R6, R10, RZ ;  /* 0x0000000a060aa210 */ /* 0x001fca0007f1e0ff */
[----:B------:R-:W-:Y:S01]  /*231c0*/  @!P2 IMAD.X R11, R29, 0x1, R11, P0 ;  /* 0x000000011d0ba824 */ /* 0x000fe200000e060b */
[----:B------:R-:W-:-:S04]  /*231d0*/  ISETP.LT.OR P0, PT, R27, 0xa, !P1 ;  /* 0x0000000a1b00780c */ /* 0x000fc80004f01670 */
[----:B------:R1:W-:Y:S02]  /*231e0*/  @!P2 STG.E.U8 desc[UR14][R10.64+0x8], R13 ;  /* 0x0000080d0a00a986 */ /* 0x0003e4000c10110e */
[----:B-1----:R-:W-:-:S05]  /*231f0*/  @!P5 IADD3 R10, P2, R6, R24, RZ ;  /* 0x00000018060ad210 */ /* 0x002fca0007f5e0ff */
[----:B------:R-:W-:Y:S02]  /*23200*/  @!P5 IMAD.X R11, R29, 0x1, R25, P2 ;  /* 0x000000011d0bd824 */ /* 0x000fe400010e0619 */
[----:B------:R-:W0:Y:S03]  /*23210*/  @!P3 LDC.64 R24, c[0x0][0x5c0] ;  /* 0x00017000ff18bb82 */ /* 0x000e260000000a00 */
[----:B------:R1:W-:Y:S05]  /*23220*/  @!P5 STG.E.U8 desc[UR14][R10.64+0x9], R14 ;  /* 0x0000090e0a00d986 */ /* 0x0003ea000c10110e */
[----:B-1----:R-:W1:Y:S01]  /*23230*/  @!P0 LDC.64 R10, c[0x0][0x5c0] ;  /* 0x00017000ff0a8b82 */ /* 0x002e620000000a00 */
[----:B0-----:R-:W-:-:S04]  /*23240*/  @!P3 IADD3 R30, P2, P5, R6, R24, R3 ;  /* 0x00000018061eb210 */ /* 0x001fc80007d5e003 */
[----:B------:R-:W-:-:S05]  /*23250*/  @!P3 IADD3.X R31, R29, R25, R0, P2, P5 ;  /* 0x000000191d1fb210 */ /* 0x000fca00017ea400 */
[----:B------:R0:W-:Y:S01]  /*23260*/  @!P3 STG.E.U8 desc[UR14][R30.64+0x8], R15 ;  /* 0x0000080f1e00b986 */ /* 0x0001e2000c10110e */
[----:B-1----:R-:W-:-:S04]  /*23270*/  @!P0 IADD3 R24, P2, P5, R6, R10, R3 ;  /* 0x0000000a06188210 */ /* 0x002fc80007d5e003 */
[----:B------:R-:W-:Y:S02]  /*23280*/  @!P0 IADD3.X R25, R29, R11, R0, P2, P5 ;  /* 0x0000000b1d198210 */ /* 0x000fe400017ea400 */
[----:B------:R-:W-:-:S03]  /*23290*/  ISETP.LT.OR P2, PT, R27, 0x11, !P1 ;  /* 0x000000111b00780c */ /* 0x000fc60004f41670 */
[----:B------:R1:W-:Y:S10]  /*232a0*/  @!P0 STG.E.U8 desc[UR14][R24.64+0x9], R16 ;  /* 0x0000091018008986 */ /* 0x0003f4000c10110e */
[----:B------:R-:W4:Y:S01]  /*232b0*/  @!P2 LDC.64 R10, c[0x0][0x5c0] ;  /* 0x00017000ff0aab82 */ /* 0x000f220000000a00 */
[----:B------:R-:W-:-:S04]  /*232c0*/  @P2 LOP3.LUT R7, R7, 0x4000, RZ, 0xfc, !PT ;  /* 0x0000400007072812 */ /* 0x000fc800078efcff */
[----:B------:R-:W-:Y:S01]  /*232d0*/  LOP3.LUT R7, R7, 0xffffdfff, RZ, 0xc0, !PT ;  /* 0xffffdfff07077812 */ /* 0x000fe200078ec0ff */
[----:B--2---:R-:W-:Y:S01]  /*232e0*/  FMUL R13, R56, UR20 ;  /* 0x00000014380d7c20 */ /* 0x004fe20008400000 */
[----:B----4-:R-:W-:-:S04]  /*232f0*/  @!P2 IADD3 R32, P5, P6, R6, R10, R3 ;  /* 0x0000000a0620a210 */ /* 0x010fc80007ebe003 */
[----:B------:R-:W-:Y:S02]  /*23300*/  @!P2 IADD3.X R33, R29, R11, R0, P5, P6 ;  /* 0x0000000b1d21a210 */ /* 0x000fe40002fec400 */
[----:B------:R-:W-:-:S13]  /*23310*/  ISETP.LT.OR P5, PT, R27, 0x12, !P1 ;  /* 0x000000121b00780c */ /* 0x000fda0004fa1670 */
[----:B------:R-:W0:Y:S01]  /*23320*/  @!P5 LDC.64 R10, c[0x0][0x5c0] ;  /* 0x00017000ff0adb82 */ /* 0x000e220000000a00 */
[----:B------:R-:W-:Y:S02]  /*23330*/  @P5 LOP3.LUT R7, R7, 0x2000, RZ, 0xfc, !PT ;  /* 0x0000200007075812 */ /* 0x000fe400078efcff */
[----:B0-----:R-:W-:-:S04]  /*23340*/  @!P5 IADD3 R30, P3, P6, R6, R10, R3 ;  /* 0x0000000a061ed210 */ /* 0x001fc80007e7e003 */
[----:B------:R-:W-:Y:S02]  /*23350*/  @!P5 IADD3.X R31, R29, R11, R0, P3, P6 ;  /* 0x0000000b1d1fd210 */ /* 0x000fe40001fec400 */
[----:B------:R-:W-:-:S13]  /*23360*/  ISETP.LT.OR P3, PT, R27, 0x19, !P1 ;  /* 0x000000191b00780c */ /* 0x000fda0004f61670 */
[----:B------:R-:W1:Y:S02]  /*23370*/  @!P3 LDC.64 R10, c[0x0][0x5c0] ;  /* 0x00017000ff0abb82 */ /* 0x000e640000000a00 */
[----:B-1----:R-:W-:-:S04]  /*23380*/  @!P3 IADD3 R24, P0, P6, R6, R10, R3 ;  /* 0x0000000a0618b210 */ /* 0x002fc80007e1e003 */
[----:B------:R-:W-:Y:S02]  /*23390*/  @!P3 IADD3.X R25, R29, R11, R0, P0, P6 ;  /* 0x0000000b1d19b210 */ /* 0x000fe400007ec400 */
[----:B------:R-:W-:-:S13]  /*233a0*/  ISETP.LT.OR P0, PT, R27, 0x11, !P4 ;  /* 0x000000111b00780c */ /* 0x000fda0006701670 */
[----:B------:R-:W0:Y:S02]  /*233b0*/  @!P0 LDC.64 R10, c[0x0][0x5c0] ;  /* 0x00017000ff0a8b82 */ /* 0x000e240000000a00 */
[----:B0-----:R-:W-:-:S05]  /*233c0*/  @!P0 IADD3 R10, P6, R6, R10, RZ ;  /* 0x0000000a060a8210 */ /* 0x001fca0007fde0ff */
[----:B------:R-:W-:-:S05]  /*233d0*/  @!P0 IMAD.X R11, R29, 0x1, R11, P6 ;  /* 0x000000011d0b8824 */ /* 0x000fca00030e060b */
[----:B------:R0:W-:Y:S01]  /*233e0*/  @!P0 STG.E.U8 desc[UR14][R10.64+0x10], R17 ;  /* 0x000010110a008986 */ /* 0x0001e2000c10110e */
[----:B------:R-:W-:-:S13]  /*233f0*/  ISETP.LT.OR P0, PT, R27, 0x12, !P4 ;  /* 0x000000121b00780c */ /* 0x000fda0006701670 */
[----:B0-----:R-:W0:Y:S02]  /*23400*/  @!P0 LDC.64 R10, c[0x0][0x5c0] ;  /* 0x00017000ff0a8b82 */ /* 0x001e240000000a00 */
[----:B0-----:R-:W-:-:S05]  /*23410*/  @!P0 IADD3 R10, P6, R6, R10, RZ ;  /* 0x0000000a060a8210 */ /* 0x001fca0007fde0ff */
[----:B------:R-:W-:-:S05]  /*23420*/  @!P0 IMAD.X R11, R29, 0x1, R11, P6 ;  /* 0x000000011d0b8824 */ /* 0x000fca00030e060b */
[----:B------:R0:W-:Y:S01]  /*23430*/  @!P0 STG.E.U8 desc[UR14][R10.64+0x11], R18 ;  /* 0x000011120a008986 */ /* 0x0001e2000c10110e */
[----:B------:R-:W-:-:S13]  /*23440*/  ISETP.LT.OR P0, PT, R27, 0x1a, !P1 ;  /* 0x0000001a1b00780c */ /* 0x000fda0004f01670 */
[----:B0-----:R-:W0:Y:S02]  /*23450*/  @!P0 LDC.64 R10, c[0x0][0x5c0] ;  /* 0x00017000ff0a8b82 */ /* 0x001e240000000a00 */
[----:B0-----:R-:W-:-:S04]  /*23460*/  @!P0 IADD3 R14, P2, P6, R6, R10, R3 ;  /* 0x0000000a060e8210 */ /* 0x001fc80007e5e003 */
[----:B------:R-:W-:Y:S02]  /*23470*/  @!P0 IADD3.X R15, R29, R11, R0, P2, P6 ;  /* 0x0000000b1d0f8210 */ /* 0x000fe400017ec400 */
[----:B------:R-:W-:-:S13]  /*23480*/  ISETP.LT.OR P2, PT, R27, 0x21, !P1 ;  /* 0x000000211b00780c */ /* 0x000fda0004f41670 */
[----:B------:R-:W0:Y:S02]  /*23490*/  @!P2 LDC.64 R10, c[0x0][0x5c0] ;  /* 0x00017000ff0aab82 */ /* 0x000e240000000a00 */
[----:B0-----:R-:W-:-:S04]  /*234a0*/  @!P2 IADD3 R34, P5, P6, R6, R10, R3 ;  /* 0x0000000a0622a210 */ /* 0x001fc80007ebe003 */
[----:B------:R-:W-:Y:S02]  /*234b0*/  @!P2 IADD3.X R35, R29, R11, R0, P5, P6 ;  /* 0x0000000b1d23a210 */ /* 0x000fe40002fec400 */
[----:B------:R-:W-:-:S13]  /*234c0*/  LOP3.LUT P2, RZ, R7, 0x4000, RZ, 0xc0, !PT ;  /* 0x0000400007ff7812 */ /* 0x000fda000784c0ff */
[----:B------:R0:W-:Y:S01]  /*234d0*/  @!P2 STG.E.U8 desc[UR14][R32.64+0x10], R19 ;  /* 0x000010132000a986 */ /* 0x0001e2000c10110e */
[----:B------:R-:W-:-:S13]  /*234e0*/  ISETP.LT.OR P2, PT, R27, 0x22, !P1 ;  /* 0x000000221b00780c */ /* 0x000fda0004f41670 */
[----:B------:R-:W1:Y:S02]  /*234f0*/  @!P2 LDC.64 R10, c[0x0][0x5c0] ;  /* 0x00017000ff0aab82 */ /* 0x000e640000000a00 */
[----:B-1----:R-:W-:-:S04]  /*23500*/  @!P2 IADD3 R18, P5, P6, R6, R10, R3 ;  /* 0x0000000a0612a210 */ /* 0x002fc80007ebe003 */
[----:B0-----:R-:W-:Y:S02]  /*23510*/  @!P2 IADD3.X R19, R29, R11, R0, P5, P6 ;  /* 0x0000000b1d13a210 */ /* 0x001fe40002fec400 */
[C---:B------:R-:W-:Y:S02]  /*23520*/  LOP3.LUT P5, RZ, R7.reuse, 0x2000, RZ, 0xc0, !PT ;  /* 0x0000200007ff7812 */ /* 0x040fe400078ac0ff */
[----:B------:R-:W-:-:S04]  /*23530*/  LOP3.LUT R7, R7, 0xffffefff, RZ, 0xc0, !PT ;  /* 0xffffefff07077812 */ /* 0x000fc800078ec0ff */
[----:B------:R-:W-:Y:S02]  /*23540*/  @P2 LOP3.LUT R7, R7, 0x1000, RZ, 0xfc, !PT ;  /* 0x0000100007072812 */ /* 0x000fe400078efcff */
[----:B------:R-:W-:-:S05]  /*23550*/  ISETP.LT.OR P2, PT, R27, 0x29, !P1 ;  /* 0x000000291b00780c */ /* 0x000fca0004f41670 */
[----:B------:R0:W-:Y:S08]  /*23560*/  @!P5 STG.E.U8 desc[UR14][R30.64+0x11], R20 ;  /* 0x000011141e00d986 */ /* 0x0001f0000c10110e */
[----:B------:R-:W0:Y:S02]  /*23570*/  @!P2 LDC.64 R10, c[0x0][0x5c0] ;  /* 0x00017000ff0aab82 */ /* 0x000e240000000a00 */
[----:B0-----:R-:W-:-:S04]  /*23580*/  @!P2 IADD3 R30, P5, P6, R6, R10, R3 ;  /* 0x0000000a061ea210 */ /* 0x001fc80007ebe003 */
[----:B------:R-:W-:Y:S02]  /*23590*/  @!P2 IADD3.X R31, R29, R11, R0, P5, P6 ;  /* 0x0000000b1d1fa210 */ /* 0x000fe40002fec400 */
[C---:B------:R-:W-:Y:S02]  /*235a0*/  ISETP.LT.OR P5, PT, R27.reuse, 0x19, !P4 ;  /* 0x000000191b00780c */ /* 0x040fe400067a1670 */
[----:B------:R-:W-:-:S11]  /*235b0*/  ISETP.LT.OR P2, PT, R27, 0x2a, !P1 ;  /* 0x0000002a1b00780c */ /* 0x000fd60004f41670 */
        /* <DEDUP_REMOVED lines=8> */
[----:B------:R0:W-:Y:S04]  /*23640*/  @!P5 STG.E.U8 desc[UR14][R10.64+0x19], R22 ;  /* 0x000019160a00d986 */ /* 0x0001e8000c10110e */
[----:B------:R-:W-:Y:S01]  /*23650*/  @!P3 STG.E.U8 desc[UR14][R24.64+0x18], R23 ;  /* 0x000018171800b986 */ /* 0x000fe2000c10110e */
[----:B------:R-:W-:-:S03]  /*23660*/  ISETP.LT.OR P3, PT, R27, 0x32, !P1 ;  /* 0x000000321b00780c */ /* 0x000fc60004f61670 */
[----:B------:R-:W-:Y:S01]  /*23670*/  @!P0 STG.E.U8 desc[UR14][R14.64+0x19], R216 ;  /* 0x000019d80e008986 */ /* 0x000fe2000c10110e */
[----:B0-----:R-:W0:Y:S02]  /*23680*/  @!P2 LDC.64 R10, c[0x0][0x5c0] ;  /* 0x00017000ff0aab82 */ /* 0x001e240000000a00 */
[----:B0-----:R-:W-:-:S04]  /*23690*/  @!P2 IADD3 R16, P5, P6, R6, R10, R3 ;  /* 0x0000000a0610a210 */ /* 0x001fc80007ebe003 */
[----:B------:R-:W-:Y:S02]  /*236a0*/  @!P2 IADD3.X R17, R29, R11, R0, P5, P6 ;  /* 0x0000000b1d11a210 */ /* 0x000fe40002fec400 */
[----:B------:R-:W-:-:S13]  /*236b0*/  ISETP.LT.OR P2, PT, R27, 0x31, !P1 ;  /* 0x000000311b00780c */ /* 0x000fda0004f41670 */
[----:B------:R-:W0:Y:S02]  /*236c0*/  @!P2 LDC.64 R10, c[0x0][0x5c0] ;  /* 0x00017000ff0aab82 */ /* 0x000e240000000a00 */
[----:B0-----:R-:W-:-:S04]  /*236d0*/  @!P2 IADD3 R32, P5, P6, R6, R10, R3 ;  /* 0x0000000a0620a210 */ /* 0x001fc80007ebe003 */
[----:B------:R-:W-:Y:S02]  /*236e0*/  @!P2 IADD3.X R33, R29, R11, R0, P5, P6 ;  /* 0x0000000b1d21a210 */ /* 0x000fe40002fec400 */
[----:B------:R-:W0:Y:S01]  /*236f0*/  @!P3 LDC.64 R10, c[0x0][0x5c0] ;  /* 0x00017000ff0abb82 */ /* 0x000e220000000a00 */
[----:B------:R-:W-:Y:S02]  /*23700*/  ISETP.LT.OR P2, PT, R27, 0x39, !P1 ;  /* 0x000000391b00780c */ /* 0x000fe40004f41670 */
[----:B0-----:R-:W-:-:S04]  /*23710*/  @!P3 IADD3 R20, P5, P6, R6, R10, R3 ;  /* 0x0000000a0614b210 */ /* 0x001fc80007ebe003 */
[----:B------:R-:W-:-:S07]  /*23720*/  @!P3 IADD3.X R21, R29, R11, R0, P5, P6 ;  /* 0x0000000b1d15b210 */ /* 0x000fce0002fec400 */
[----:B------:R-:W0:Y:S01]  /*23730*/  @!P2 LDC.64 R10, c[0x0][0x5c0] ;  /* 0x00017000ff0aab82 */ /* 0x000e220000000a00 */
[----:B------:R-:W-:Y:S02]  /*23740*/  ISETP.LT.OR P6, PT, R27, 0x21, !P1 ;  /* 0x000000211b00780c */ /* 0x000fe40004fc1670 */
        /* <DEDUP_REMOVED lines=21> */
[----:B------:R-:W-:Y:S02]  /*238a0*/  ISETP.LT.OR P0, PT, R27, 0x42, !P1 ;  /* 0x000000421b00780c */ /* 0x000fe40004f01670 */
[C---:B------:R-:W-:Y:S02]  /*238b0*/  LOP3.LUT P2, RZ, R7.reuse, 0x1000, RZ, 0xc0, !PT ;  /* 0x0000100007ff7812 */ /* 0x040fe4000784c0ff */
[----:B------:R-:W-:-:S09]  /*238c0*/  LOP3.LUT R7, R7, 0xfffff7ff, RZ, 0xc0, !PT ;  /* 0xfffff7ff07077812 */ /* 0x000fd200078ec0ff */
[----:B------:R-:W0:Y:S01]  /*238d0*/  @!P0 LDC.64 R10, c[0x0][0x5c0] ;  /* 0x00017000ff0a8b82 */ /* 0x000e220000000a00 */
[----:B------:R-:W-:Y:S01]  /*238e0*/  @P0 LOP3.LUT R7, R7, 0x800, RZ, 0xfc, !PT ;  /* 0x0000080007070812 */ /* 0x000fe200078efcff */
[----:B------:R-:W-:Y:S03]  /*238f0*/  @!P2 STG.E.U8 desc[UR14][R18.64+0x21], R220 ;  /* 0x000021dc1200a986 */ /* 0x000fe6000c10110e */
[----:B------:R-:W-:Y:S02]  /*23900*/  LOP3.LUT R7, R7, 0xfffffbff, RZ, 0xc0, !PT ;  /* 0xfffffbff07077812 */ /* 0x000fe400078ec0ff */
[----:B0-----:R-:W-:-:S04]  /*23910*/  @!P0 IADD3 R22, P5, P6, R6, R10, R3 ;  /* 0x0000000a06168210 */ /* 0x001fc80007ebe003 */
[----:B------:R-:W-:Y:S02]  /*23920*/  @!P0 IADD3.X R23, R29, R11, R0, P5, P6 ;  /* 0x0000000b1d178210 */ /* 0x000fe40002fec400 */
[C---:B------:R-:W-:Y:S02]  /*23930*/  ISETP.LT.OR P6, PT, R27.reuse, 0x49, !P1 ;  /* 0x000000491b00780c */ /* 0x040fe40004fc1670 */
[----:B------:R-:W-:-:S11]  /*23940*/  ISETP.LT.OR P0, PT, R27, 0x29, !P1 ;  /* 0x000000291b00780c */ /* 0x000fd60004f01670 */
[----:B------:R-:W0:Y:S02]  /*23950*/  @!P6 LDC.64 R10, c[0x0][0x5c0] ;  /* 0x00017000ff0aeb82 */ /* 0x000e240000000a00 */
[----:B0-----:R-:W-:-:S04]  /*23960*/  @!P6 IADD3 R40, P2, P5, R6, R10, R3 ;  /* 0x0000000a0628e210 */ /* 0x001fc80007d5e003 */
        /* <DEDUP_REMOVED lines=11> */
[----:B------:R-:W-:-:S03]  /*23a20*/  ISETP.LT.OR P2, PT, R27, 0x4a, !P1 ;  /* 0x0000004a1b00780c */ /* 0x000fc60004f41670 */
[----:B------:R-:W-:Y:S01]  /*23a30*/  @!P0 STG.E.U8 desc[UR14][R30.64+0x28], R223 ;  /* 0x000028df1e008986 */ /* 0x000fe2000c10110e */
[----:B------:R-:W-:-:S09]  /*23a40*/  ISETP.LT.OR P0, PT, R27, 0x2a, !P1 ;  /* 0x0000002a1b00780c */ /* 0x000fd20004f01670 */
[----:B0-----:R-:W0:Y:S01]  /*23a50*/  @!P2 LDC.64 R10, c[0x0][0x5c0] ;  /* 0x00017000ff0aab82 */ /* 0x001e220000000a00 */
[----:B------:R-:W-:-:S03]  /*23a60*/  @P2 LOP3.LUT R7, R7, 0x400, RZ, 0xfc, !PT ;  /* 0x0000040007072812 */ /* 0x000fc600078efcff */
[----:B------:R-:W-:Y:S01]  /*23a70*/  @!P0 STG.E.U8 desc[UR14][R16.64+0x29], R224 ;  /* 0x000029e010008986 */ /* 0x000fe2000c10110e */
[----:B------:R-:W-:Y:S02]  /*23a80*/  ISETP.LT.OR P0, PT, R27, 0x59, !P1 ;  /* 0x000000591b00780c */ /* 0x000fe40004f01670 */
[----:B0-----:R-:W-:-:S04]  /*23a90*/  @!P2 IADD3 R18, P5, P6, R6, R10, R3 ;  /* 0x0000000a0612a210 */ /* 0x001fc80007ebe003 */
[----:B------:R-:W-:Y:S02]  /*23aa0*/  @!P2 IADD3.X R19, R29, R11, R0, P5, P6 ;  /* 0x0000000b1d13a210 */ /* 0x000fe40002fec400 */
[----:B------:R-:W-:-:S13]  /*23ab0*/  ISETP.LT.OR P2, PT, R27, 0x51, !P1 ;  /* 0x000000511b00780c */ /* 0x000fda0004f41670 */
[----:B------:R-:W0:Y:S02]  /*23ac0*/  @!P2 LDC.64 R10, c[0x0][0x5c0] ;  /* 0x00017000ff0aab82 */ /* 0x000e240000000a00 */
[----:B0-----:R-:W-:-:S04]  /*23ad0*/  @!P2 IADD3 R34, P5, P6, R6, R10, R3 ;  /* 0x0000000a0622a210 */ /* 0x001fc80007ebe003 */
[----:B------:R-:W-:Y:S02]  /*23ae0*/  @!P2 IADD3.X R35, R29, R11, R0, P5, P6 ;  /* 0x0000000b1d23a210 */ /* 0x000fe40002fec400 */
[----:B------:R-:W-:-:S13]  /*23af0*/  ISETP.LT.OR P2, PT, R27, 0x52, !P1 ;  /* 0x000000521b00780c */ /* 0x000fda0004f41670 */
[----:B------:R-:W0:Y:S02]  /*23b00*/  @!P2 LDC.64 R10, c[0x0][0x5c0] ;  /* 0x00017000ff0aab82 */ /* 0x000e240000000a00 */
[----:B0-----:R-:W-:-:S04]  /*23b10*/  @!P2 IADD3 R24, P5, P6, R6, R10, R3 ;  /* 0x0000000a0618a210 */ /* 0x001fc80007ebe003 */
[----:B------:R-:W-:Y:S02]  /*23b20*/  @!P2 IADD3.X R25, R29, R11, R0, P5, P6 ;  /* 0x0000000b1d19a210 */ /* 0x000fe40002fec400 */
[----:B------:R-:W0:Y:S01]  /*23b30*/  @!P0 LDC.64 R10, c[0x0][0x5c0] ;  /* 0x00017000ff0a8b82 */ /* 0x000e220000000a00 */
[----:B------:R-:W-:-:S13]  /*23b40*/  ISETP.LT.OR P2, PT, R27, 0x61, !P1 ;  /* 0x000000611b00780c */ /* 0x000fda0004f41670 */
[----:B------:R-:W-:-:S04]  /*23b50*/  @P2 LOP3.LUT R8, R8, 0x400, RZ, 0xfc, !PT ;  /* 0x0000040008082812 */ /* 0x000fc800078efcff */
[----:B------:R-:W-:Y:S02]  /*23b60*/  LOP3.LUT R8, R8, 0xfffff7ff, RZ, 0xc0, !PT ;  /* 0xfffff7ff08087812 */ /* 0x000fe400078ec0ff */
        /* <DEDUP_REMOVED lines=12> */
[----:B------:R0:W-:Y:S02]  /*23c30*/  @!P5 STG.E.U8 desc[UR14][R10.64+0x31], R226 ;  /* 0x000031e20a00d986 */ /* 0x0001e4000c10110e */
[----:B0-----:R-:W0:Y:S02]  /*23c40*/  @!P0 LDC.64 R10, c[0x0][0x5c0] ;  /* 0x00017000ff0a8b82 */ /* 0x001e240000000a00 */
[----:B0-----:R-:W-:-:S04]  /*23c50*/  @!P0 IADD3 R16, P5, P6, R6, R10, R3 ;  /* 0x0000000a06108210 */ /* 0x001fc80007ebe003 */
[----:B------:R-:W-:Y:S02]  /*23c60*/  @!P0 IADD3.X R17, R29, R11, R0, P5, P6 ;  /* 0x0000000b1d118210 */ /* 0x000fe40002fec400 */
[----:B------:R-:W0:Y:S01]  /*23c70*/  @!P2 LDC.64 R10, c[0x0][0x5c0] ;  /* 0x00017000ff0aab82 */ /* 0x000e220000000a00 */
[----:B------:R-:W-:-:S13]  /*23c80*/  ISETP.LT.OR P0, PT, R27, 0x31, !P1 ;  /* 0x000000311b00780c */ /* 0x000fda0004f01670 */
[----:B------:R-:W-:Y:S04]  /*23c90*/  @!P0 STG.E.U8 desc[UR14][R32.64+0x30], R227 ;  /* 0x000030e320008986 */ /* 0x000fe8000c10110e */
[----:B------:R-:W-:Y:S01]  /*23ca0*/  @!P3 STG.E.U8 desc[UR14][R20.64+0x31], R228 ;  /* 0x000031e41400b986 */ /* 0x000fe2000c10110e */
        /* <DEDUP_REMOVED lines=8> */
[----:B------:R-:W0:Y:S01]  /*23d30*/  @!P0 LDC.64 R10, c[0x0][0x5c0] ;  /* 0x00017000ff0a8b82 */ /* 0x000e220000000a00 */
[----:B------:R-:W-:-:S04]  /*23d40*/  @P0 LOP3.LUT R8, R8, 0x800, RZ, 0xfc, !PT ;  /* 0x0000080008080812 */ /* 0x000fc800078efcff */
[----:B------:R-:W-:Y:S02]  /*23d50*/  LOP3.LUT R8, R8, 0xfffffff7, RZ, 0xc0, !PT ;  /* 0xfffffff708087812 */ /* 0x000fe400078ec0ff */
[----:B0-----:R-:W-:-:S04]  /*23d60*/  @!P0 IADD3 R48, P3, P6, R6, R10, R3 ;  /* 0x0000000a06308210 */ /* 0x001fc80007e7e003 */
[----:B------:R-:W-:Y:S02]  /*23d70*/  @!P0 IADD3.X R49, R29, R11, R0, P3, P6 ;  /* 0x0000000b1d318210 */ /* 0x000fe40001fec400 */
[C---:B------:R-:W-:Y:S02]  /*23d80*/  ISETP.LT.OR P3, PT, R27.reuse, 0x39, !P4 ;  /* 0x000000391b00780c */ /* 0x040fe40006761670 */
[----:B------:R-:W-:-:S11]  /*23d90*/  ISETP.LT.OR P0, PT, R27, 0x6a, !P1 ;  /* 0x0000006a1b00780c */ /* 0x000fd60004f01670 */
[----:B------:R-:W0:Y:S02]  /*23da0*/  @!P3 LDC.64 R10, c[0x0][0x5c0] ;  /* 0x00017000ff0abb82 */ /* 0x000e240000000a00 */
[----:B------:R-:W-:-:S04]  /*23db0*/  @P0 LOP3.LUT R8, R8, 0x8, RZ, 0xfc, !PT ;  /* 0x0000000808080812 */ /* 0x000fc800078efcff */
[----:B------:R-:W-:-:S04]  /*23dc0*/  LOP3.LUT R8, R8, 0xffffefff, RZ, 0xc0, !PT ;  /* 0xffffefff08087812 */ /* 0x000fc800078ec0ff */
[----:B------:R-:W-:-:S04]  /*23dd0*/  @P2 LOP3.LUT R8, R8, 0x1000, RZ, 0xfc, !PT ;  /* 0x0000100008082812 */ /* 0x000fc800078efcff */
[----:B------:R-:W-:Y:S02]  /*23de0*/  LOP3.LUT R8, R8, 0xffffffdf, RZ, 0xc0, !PT ;  /* 0xffffffdf08087812 */ /* 0x000fe400078ec0ff */
        /* <DEDUP_REMOVED lines=13> */
[----:B------:R-:W-:Y:S01]  /*23ec0*/  @!P0 STG.E.U8 desc[UR14][R38.64+0x38], R231 ;  /* 0x000038e726008986 */ /* 0x000fe2000c10110e */
[----:B------:R-:W-:Y:S02]  /*23ed0*/  ISETP.LT.OR P0, PT, R27, 0x3a, !P1 ;  /* 0x0000003a1b00780c */ /* 0x000fe40004f01670 */
[----:B0-----:R-:W-:-:S04]  /*23ee0*/  @!P2 IADD3 R46, P3, P6, R6, R10, R3 ;  /* 0x0000000a062ea210 */ /* 0x001fc80007e7e003 */
[----:B------:R-:W-:-:S07]  /*23ef0*/  @!P2 IADD3.X R47, R29, R11, R0, P3, P6 ;  /* 0x0000000b1d2fa210 */ /* 0x000fce0001fec400 */
[----:B------:R-:W-:Y:S01]  /*23f00*/  @!P0 STG.E.U8 desc[UR14][R14.64+0x39], R232 ;  /* 0x000039e80e008986 */ /* 0x000fe2000c10110e */
[C---:B------:R-:W-:Y:S02]  /*23f10*/  ISETP.LT.OR P2, PT, R27.reuse, 0x72, !P1 ;  /* 0x000000721b00780c */ /* 0x040fe40004f41670 */
[----:B------:R-:W-:-:S11]  /*23f20*/  ISETP.LT.OR P0, PT, R27, 0x79, !P1 ;  /* 0x000000791b00780c */ /* 0x000fd60004f01670 */
[----:B------:R-:W0:Y:S01]  /*23f30*/  @!P2 LDC.64 R10, c[0x0][0x5c0] ;  /* 0x00017000ff0aab82 */ /* 0x000e220000000a00 */
[----:B------:R-:W-:-:S04]  /*23f40*/  @P2 LOP3.LUT R8, R8, 0x20, RZ, 0xfc, !PT ;  /* 0x0000002008082812 */ /* 0x000fc800078efcff */
[----:B------:R-:W-:-:S04]  /*23f50*/  LOP3.LUT R8, R8, 0xffffdfff, RZ, 0xc0, !PT ;  /* 0xffffdfff08087812 */ /* 0x000fc800078ec0ff */
[----:B------:R-:W-:-:S04]  /*23f60*/  @P0 LOP3.LUT R8, R8, 0x2000, RZ, 0xfc, !PT ;  /* 0x0000200008080812 */ /* 0x000fc800078efcff */
[----:B------:R-:W-:Y:S02]  /*23f70*/  LOP3.LUT R8, R8, 0xffffffef, RZ, 0xc0, !PT ;  /* 0xffffffef08087812 */ /* 0x000fe400078ec0ff */
[----:B0-----:R-:W-:-:S04]  /*23f80*/  @!P2 IADD3 R32, P3, P6, R6, R10, R3 ;  /* 0x0000000a0620a210 */ /* 0x001fc80007e7e003 */
[----:B------:R-:W-:Y:S02]  /*23f90*/  @!P2 IADD3.X R33, R29, R11, R0, P3, P6 ;  /* 0x0000000b1d21a210 */ /* 0x000fe40001fec400 */
[----:B------:R-:W0:Y:S01]  /*23fa0*/  @!P0 LDC.64 R10, c[0x0][0x5c0] ;  /* 0x00017000ff0a8b82 */ /* 0x000e220000000a00 */
[----:B------:R-:W-:Y:S02]  /*23fb0*/  ISETP.LT.OR P2, PT, R27, 0x41, !P1 ;  /* 0x000000411b00780c */ /* 0x000fe40004f41670 */
[----:B0-----:R-:W-:-:S04]  /*23fc0*/  @!P0 IADD3 R52, P3, P6, R6, R10, R3 ;  /* 0x0000000a06348210 */ /* 0x001fc80007e7e003 */
[----:B------:R-:W-:Y:S02]  /*23fd0*/  @!P0 IADD3.X R53, R29, R11, R0, P3, P6 ;  /* 0x0000000b1d358210 */ /* 0x000fe40001fec400 */
[C---:B------:R-:W-:Y:S02]  /*23fe0*/  ISETP.LT.OR P3, PT, R27.reuse, 0x41, !P4 ;  /* 0x000000411b00780c */ /* 0x040fe40006761670 */
[----:B------:R-:W-:-:S11]  /*23ff0*/  ISETP.LT.OR P0, PT, R27, 0x7a, !P1 ;  /* 0x0000007a1b00780c */ /* 0x000fd60004f01670 */
[----:B------:R-:W0:Y:S02]  /*24000*/  @!P3 LDC.64 R10, c[0x0][0x5c0] ;  /* 0x00017000ff0abb82 */ /* 0x000e240000000a00 */
        /* <DEDUP_REMOVED lines=10> */
[----:B------:R1:W-:Y:S01]  /*240b0*/  @!P2 STG.E.U8 desc[UR14][R36.64+0x40], R235 ;  /* 0x000040eb2400a986 */ /* 0x0003e2000c10110e */
[----:B------:R-:W-:Y:S01]  /*240c0*/  ISETP.LT.OR P2, PT, R27, 0x82, !P1 ;  /* 0x000000821b00780c */ /* 0x000fe20004f41670 */
[----:B0-----:R-:W0:Y:S02]  /*240d0*/  @!P0 LDC.64 R10, c[0x0][0x5c0] ;  /* 0x00017000ff0a8b82 */ /* 0x001e240000000a00 */
[----:B0-----:R-:W-:-:S04]  /*240e0*/  @!P0 IADD3 R14, P3, P6, R6, R10, R3 ;  /* 0x0000000a060e8210 */ /* 0x001fc80007e7e003 */
[----:B------:R-:W-:Y:S02]  /*240f0*/  @!P0 IADD3.X R15, R29, R11, R0, P3, P6 ;  /* 0x0000000b1d0f8210 */ /* 0x000fe40001fec400 */
[----:B------:R-:W-:-:S13]  /*24100*/  ISETP.LT.OR P0, PT, R27, 0x81, !P1 ;  /* 0x000000811b00780c */ /* 0x000fda0004f01670 */
[----:B------:R-:W0:Y:S01]  /*24110*/  @!P0 LDC.64 R10, c[0x0][0x5c0] ;  /* 0x00017000ff0a8b82 */ /* 0x000e220000000a00 */
[----:B------:R-:W-:-:S04]  /*24120*/  @P0 LOP3.LUT R8, R8, 0x4000, RZ, 0xfc, !PT ;  /* 0x0000400008080812 */ /* 0x000fc800078efcff */
[----:B------:R-:W-:-:S04]  /*24130*/  LOP3.LUT R8, R8, 0xffffffbf, RZ, 0xc0, !PT ;  /* 0xffffffbf08087812 */ /* 0x000fc800078ec0ff */
[----:B------:R-:W-:Y:S02]  /*24140*/  @P2 LOP3.LUT R8, R8, 0x40, RZ, 0xfc, !PT ;  /* 0x0000004008082812 */ /* 0x000fe400078efcff */
[----:B------:R-:W-:Y:S02]  /*24150*/  F2FP.SATFINITE.E4M3.F32.PACK_AB_MERGE_C R13, RZ, R13, RZ ;  /* 0x0000000dff0d723e */ /* 0x000fe400048070ff */
[----:B------:R-:W-:Y:S02]  /*24160*/  LOP3.LUT R8, R8, 0xffff7fff, RZ, 0xc0, !PT ;  /* 0xffff7fff08087812 */ /* 0x000fe400078ec0ff */
[----:B0-----:R-:W-:-:S04]  /*24170*/  @!P0 IADD3 R50, P3, P6, R6, R10, R3 ;  /* 0x0000000a06328210 */ /* 0x001fc80007e7e003 */
[----:B------:R-:W-:Y:S02]  /*24180*/  @!P0 IADD3.X R51, R29, R11, R0, P3, P6 ;  /* 0x0000000b1d338210 */ /* 0x000fe40001fec400 */
[----:B------:R-:W1:Y:S01]  /*24190*/  @!P2 LDC.64 R10, c[0x0][0x5c0] ;  /* 0x00017000ff0aab82 */ /* 0x000e620000000a00 */
[----:B------:R-:W-:-:S13]  /*241a0*/  LOP3.LUT P0, RZ, R7, 0x800, RZ, 0xc0, !PT ;  /* 0x0000080007ff7812 */ /* 0x000fda000780c0ff */
[----:B------:R-:W-:Y:S01]  /*241b0*/  @!P0 STG.E.U8 desc[UR14][R22.64+0x41], R236 ;  /* 0x000041ec16008986 */ /* 0x000fe2000c10110e */
[----:B-1----:R-:W-:-:S04]  /*241c0*/  @!P2 IADD3 R36, P3, P6, R6, R10, R3 ;  /* 0x0000000a0624a210 */ /* 0x002fc80007e7e003 */
[----:B------:R-:W-:Y:S02]  /*241d0*/  @!P2 IADD3.X R37, R29, R11, R0, P3, P6 ;  /* 0x0000000b1d25a210 */ /* 0x000fe40001fec400 */
[----:B------:R-:W-:-:S13]  /*241e0*/  ISETP.LT.OR P2, PT, R27, 0x89, !P1 ;  /* 0x000000891b00780c */ /* 0x000fda0004f41670 */
[----:B------:R-:W0:Y:S01]  /*241f0*/  @!P2 LDC.64 R10, c[0x0][0x5c0] ;  /* 0x00017000ff0aab82 */ /* 0x000e220000000a00 */
[----:B------:R-:W-:Y:S02]  /*24200*/  @P2 LOP3.LUT R8, R8, 0x8000, RZ, 0xfc, !PT ;  /* 0x0000800008082812 */ /* 0x000fe400078efcff */
        /* <DEDUP_REMOVED lines=10> */
[----:B------:R-:W-:Y:S01]  /*242b0*/  @!P0 IMAD.X R11, R29, 0x1, R11, P3 ;  /* 0x000000011d0b8824 */ /* 0x000fe200018e060b */
[----:B------:R-:W-:-:S04]  /*242c0*/  ISETP.LT.OR P3, PT, R27, 0x8a, !P1 ;  /* 0x0000008a1b00780c */ /* 0x000fc80004f61670 */
[----:B------:R0:W-:Y:S09]  /*242d0*/  @!P0 STG.E.U8 desc[UR14][R10.64+0x49], R13 ;  /* 0x0000490d0a008986 */ /* 0x0001f2000c10110e */
[----:B0-----:R-:W0:Y:S01]  /*242e0*/  @!P3 LDC.64 R10, c[0x0][0x5c0] ;  /* 0x00017000ff0abb82 */ /* 0x001e220000000a00 */
[----:B------:R-:W-:-:S02]  /*242f0*/  ISETP.LT.OR P2, PT, R27, 0x91, !P1 ;  /* 0x000000911b00780c */ /* 0x000fc40004f41670 */
[----:B0-----:R-:W-:-:S04]  /*24300*/  @!P3 IADD3 R22, P0, P6, R6, R10, R3 ;  /* 0x0000000a0616b210 */ /* 0x001fc80007e1e003 */
[----:B------:R-:W-:-:S07]  /*24310*/  @!P3 IADD3.X R23, R29, R11, R0, P0, P6 ;  /* 0x0000000b1d17b210 */ /* 0x000fce00007ec400 */
[----:B------:R-:W0:Y:S02]  /*24320*/  @!P2 LDC.64 R10, c[0x0][0x5c0] ;  /* 0x00017000ff0aab82 */ /* 0x000e240000000a00 */
[----:B0-----:R-:W-:Y:S01]  /*24330*/  @!P2 IADD3 R56, P0, P6, R6, R10, R3 ;  /* 0x0000000a0638a210 */ /* 0x001fe20007e1e003 */
[----:B------:R-:W-:Y:S02]  /*24340*/  FMUL R10, R55, UR20 ;  /* 0x00000014370a7c20 */ /* 0x000fe40008400000 */
[----:B------:R-:W2:Y:S01]  /*24350*/  LDL.LU R55, [R1+0x190] ;  /* 0x0001900001377983 */ /* 0x000ea20000300800 */
[----:B------:R-:W-:Y:S02]  /*24360*/  LOP3.LUT R7, R7, 0xfffffeff, RZ, 0xc0, !PT ;  /* 0xfffffeff07077812 */ /* 0x000fe400078ec0ff */
[----:B------:R-:W-:Y:S02]  /*24370*/  @!P2 IADD3.X R57, R29, R11, R0, P0, P6 ;  /* 0x0000000b1d39a210 */ /* 0x000fe400007ec400 */
[----:B------:R-:W-:-:S02]  /*24380*/  @P3 LOP3.LUT R7, R7, 0x100, RZ, 0xfc, !PT ;  /* 0x0000010007073812 */ /* 0x000fc400078efcff */
[C---:B------:R-:W-:Y:S02]  /*24390*/  ISETP.LT.OR P3, PT, R27.reuse, 0x49, !P1 ;  /* 0x000000491b00780c */ /* 0x040fe40004f61670 */
[----:B------:R-:W-:Y:S02]  /*243a0*/  ISETP.LT.OR P0, PT, R27, 0x92, !P1 ;  /* 0x000000921b00780c */ /* 0x000fe40004f01670 */
[----:B------:R-:W-:-:S09]  /*243b0*/  F2FP.SATFINITE.E4M3.F32.PACK_AB_MERGE_C R10, RZ, R10, RZ ;  /* 0x0000000aff0a723e */ /* 0x000fd200048070ff */
[----:B------:R0:W-:Y:S02]  /*243c0*/  @!P3 STG.E.U8 desc[UR14][R40.64+0x48], R10 ;  /* 0x0000480a2800b986 */ /* 0x0001e4000c10110e */
[----:B0-----:R-:W0:Y:S02]  /*243d0*/  @!P0 LDC.64 R10, c[0x0][0x5c0] ;  /* 0x00017000ff0a8b82 */ /* 0x001e240000000a00 */
[----:B0-----:R-:W-:Y:S01]  /*243e0*/  @!P0 IADD3 R38, P3, P6, R6, R10, R3 ;  /* 0x0000000a06268210 */ /* 0x001fe20007e7e003 */
[----:B---3--:R-:W-:Y:S02]  /*243f0*/  FMUL R10, R54, UR20 ;  /* 0x00000014360a7c20 */ /* 0x008fe40008400000 */
[----:B------:R-:W3:Y:S01]  /*24400*/  LDL.LU R54, [R1+0x194] ;  /* 0x0001940001367983 */ /* 0x000ee20000300800 */
[----:B------:R-:W-:-:S03]  /*24410*/  FMUL R13, R62, UR20 ;  /* 0x000000143e0d7c20 */ /* 0x000fc60008400000 */
[----:B------:R-:W4:Y:S04]  /*24420*/  LDL.LU R62, [R1+0x198] ;  /* 0x00019800013e7983 */ /* 0x000f280000300800 */
[----:B------:R-:W4:Y:S01]  /*24430*/  LDL.LU R66, [R1+0x19c] ;  /* 0x00019c0001427983 */ /* 0x000f220000300800 */
[----:B------:R-:W-:Y:S02]  /*24440*/  LOP3.LUT R8, R8, 0xfffeffff, RZ, 0xc0, !PT ;  /* 0xfffeffff08087812 */ /* 0x000fe400078ec0ff */
[----:B------:R-:W-:Y:S01]  /*24450*/  @!P0 IADD3.X R39, R29, R11, R0, P3, P6 ;  /* 0x0000000b1d278210 */ /* 0x000fe20001fec400 */
[----:B------:R-:W4:Y:S01]  /*24460*/  LDL.LU R63, [R1+0x1a0] ;  /* 0x0001a000013f7983 */ /* 0x000f220000300800 */
[----:B------:R-:W-:Y:S02]  /*24470*/  @P2 LOP3.LUT R8, R8, 0x10000, RZ, 0xfc, !PT ;  /* 0x0001000008082812 */ /* 0x000fe400078efcff */
[----:B------:R-:W-:-:S02]  /*24480*/  LOP3.LUT P2, RZ, R7, 0x400, RZ, 0xc0, !PT ;  /* 0x0000040007ff7812 */ /* 0x000fc4000784c0ff */
[----:B------:R-:W-:Y:S02]  /*24490*/  ISETP.LT.OR P3, PT, R27, 0x99, !P1 ;  /* 0x000000991b00780c */ /* 0x000fe40004f61670 */
[----:B------:R-:W-:-:S09]  /*244a0*/  F2FP.SATFINITE.E4M3.F32.PACK_AB_MERGE_C R10, RZ, R10, RZ ;  /* 0x0000000aff0a723e */ /* 0x000fd200048070ff */
[----:B------:R0:W-:Y:S02]  /*244b0*/  @!P2 STG.E.U8 desc[UR14][R18.64+0x49], R10 ;  /* 0x0000490a1200a986 */ /* 0x0001e4000c10110e */
[----:B0-----:R-:W0:Y:S02]  /*244c0*/  @!P3 LDC.64 R10, c[0x0][0x5c0] ;  /* 0x00017000ff0abb82 */ /* 0x001e240000000a00 */
[----:B0-----:R-:W-:-:S04]  /*244d0*/  @!P3 IADD3 R60, P2, P6, R6, R10, R3 ;  /* 0x0000000a063cb210 */ /* 0x001fc80007e5e003 */
[----:B------:R-:W-:Y:S02]  /*244e0*/  @!P3 IADD3.X R61, R29, R11, R0, P2, P6 ;  /* 0x0000000b1d3db210 */ /* 0x000fe400017ec400 */
[----:B------:R-:W-:-:S13]  /*244f0*/  ISETP.LT.OR P2, PT, R27, 0x51, !P4 ;  /* 0x000000511b00780c */ /* 0x000fda0006741670 */
[----:B------:R-:W0:Y:S01]  /*24500*/  @!P2 LDC.64 R10, c[0x0][0x5c0] ;  /* 0x00017000ff0aab82 */ /* 0x000e220000000a00 */
[----:B------:R-:W-:Y:S02]  /*24510*/  F2FP.SATFINITE.E4M3.F32.PACK_AB_MERGE_C R13, RZ, R13, RZ ;  /* 0x0000000dff0d723e */ /* 0x000fe400048070ff */
[----:B0-----:R-:W-:-:S05]  /*24520*/  @!P2 IADD3 R10, P6, R6, R10, RZ ;  /* 0x0000000a060aa210 */ /* 0x001fca0007fde0ff */
[----:B------:R-:W-:-:S05]  /*24530*/  @!P2 IMAD.X R11, R29, 0x1, R11, P6 ;  /* 0x000000011d0ba824 */ /* 0x000fca00030e060b */
[----:B------:R0:W-:Y:S01]  /*24540*/  @!P2 STG.E.U8 desc[UR14][R10.64+0x50], R13 ;  /* 0x0000500d0a00a986 */ /* 0x0001e2000c10110e */
[----:B------:R-:W-:-:S13]  /*24550*/  ISETP.LT.OR P2, PT, R27, 0x52, !P4 ;  /* 0x000000521b00780c */ /* 0x000fda0006741670 */
[----:B0-----:R-:W0:Y:S01]  /*24560*/  @!P2 LDC.64 R10, c[0x0][0x5c0] ;  /* 0x00017000ff0aab82 */ /* 0x001e220000000a00 */
[----:B------:R-:W-:-:S04]  /*24570*/  LOP3.LUT R7, R7, 0xfffffdff, RZ, 0xc0, !PT ;  /* 0xfffffdff07077812 */ /* 0x000fc800078ec0ff */
[----:B------:R-:W-:Y:S02]  /*24580*/  @P0 LOP3.LUT R7, R7, 0x200, RZ, 0xfc, !PT ;  /* 0x0000020007070812 */ /* 0x000fe400078efcff */
[----:B------:R-:W-:Y:S02]  /*24590*/  ISETP.LT.OR P0, PT, R27, 0x9a, !P1 ;  /* 0x0000009a1b00780c */ /* 0x000fe40004f01670 */
[----:B0-----:R-:W-:-:S05]  /*245a0*/  @!P2 IADD3 R10, P6, R6, R10, RZ ;  /* 0x0000000a060aa210 */ /* 0x001fca0007fde0ff */
[----:B------:R-:W-:Y:S01]  /*245b0*/  @!P2 IMAD.X R11, R29, 0x1, R11, P6 ;  /* 0x000000011d0ba824 */ /* 0x000fe200030e060b */
[----:B------:R-:W-:-:S04]  /*245c0*/  LOP3.LUT R8, R8, 0xfffdffff, RZ, 0xc0, !PT ;  /* 0xfffdffff08087812 */ /* 0x000fc800078ec0ff */
[----:B------:R-:W-:-:S04]  /*245d0*/  @P3 LOP3.LUT R8, R8, 0x20000, RZ, 0xfc, !PT ;  /* 0x0002000008083812 */ /* 0x000fc800078efcff */
[----:B------:R-:W-:-:S04]  /*245e0*/  LOP3.LUT R8, R8, 0xfffffffd, RZ, 0xc0, !PT ;  /* 0xfffffffd08087812 */ /* 0x000fc800078ec0ff */
[----:B------:R-:W-:Y:S01]  /*245f0*/  @P0 LOP3.LUT R8, R8, 0x2, RZ, 0xfc, !PT ;  /* 0x0000000208080812 */ /* 0x000fe200078efcff */
[----:B--2---:R-:W-:-:S05]  /*24600*/  FMUL R13, R55, UR20 ;  /* 0x00000014370d7c20 */ /* 0x004fca0008400000 */
[----:B------:R-:W-:-:S05]  /*24610*/  F2FP.SATFINITE.E4M3.F32.PACK_AB_MERGE_C R13, RZ, R13, RZ ;  /* 0x0000000dff0d723e */ /* 0x000fca00048070ff */
[----:B------:R0:W-:Y:S02]  /*24620*/  @!P2 STG.E.U8 desc[UR14][R10.64+0x51], R13 ;  /* 0x0000510d0a00a986 */ /* 0x0001e4000c10110e */
[----:B0-----:R-:W0:Y:S02]  /*24630*/  @!P0 LDC.64 R10, c[0x0][0x5c0] ;  /* 0x00017000ff0a8b82 */ /* 0x001e240000000a00 */
[----:B0-----:R-:W-:-:S04]  /*24640*/  @!P0 IADD3 R18, P2, P6, R6, R10, R3 ;  /* 0x0000000a06128210 */ /* 0x001fc80007e5e003 */
[----:B------:R-:W-:Y:S02]  /*24650*/  @!P0 IADD3.X R19, R29, R11, R0, P2, P6 ;  /* 0x0000000b1d138210 */ /* 0x000fe400017ec400 */
[----:B------:R-:W-:-:S13]  /*24660*/  ISETP.LT.OR P0, PT, R27, 0xa1, !P1 ;  /* 0x000000a11b00780c */ /* 0x000fda0004f01670 */
[----:B------:R-:W0:Y:S01]  /*24670*/  @!P0 LDC.64 R10, c[0x0][0x5c0] ;  /* 0x00017000ff0a8b82 */ /* 0x000e220000000a00 */
[----:B------:R-:W-:Y:S02]  /*24680*/  LOP3.LUT R8, R8, 0xfffbffff, RZ, 0xc0, !PT ;  /* 0xfffbffff08087812 */ /* 0x000fe400078ec0ff */
[----:B------:R-:W-:Y:S02]  /*24690*/  ISETP.LT.OR P3, PT, R27, 0x51, !P1 ;  /* 0x000000511b00780c */ /* 0x000fe40004f61670 */
[----:B------:R-:W-:Y:S02]  /*246a0*/  @P0 LOP3.LUT R8, R8, 0x40000, RZ, 0xfc, !PT ;  /* 0x0004000008080812 */ /* 0x000fe400078efcff */
[----:B0-----:R-:W-:Y:S01]  /*246b0*/  @!P0 IADD3 R64, P2, P6, R6, R10, R3 ;  /* 0x0000000a06408210 */ /* 0x001fe20007e5e003 */
[----:B---3--:R-:W-:-:S03]  /*246c0*/  FMUL R10, R54, UR20 ;  /* 0x00000014360a7c20 */ /* 0x008fc60008400000 */
[----:B------:R-:W-:Y:S02]  /*246d0*/  @!P0 IADD3.X R65, R29, R11, R0, P2, P6 ;  /* 0x0000000b1d418210 */ /* 0x000fe400017ec400 */
[----:B------:R-:W-:Y:S02]  /*246e0*/  ISETP.LT.OR P0, PT, R27, 0xa2, !P1 ;  /* 0x000000a21b00780c */ /* 0x000fe40004f01670 */
[----:B------:R-:W-:-:S05]  /*246f0*/  F2FP.SATFINITE.E4M3.F32.PACK_AB_MERGE_C R10, RZ, R10, RZ ;  /* 0x0000000aff0a723e */ /* 0x000fca00048070ff */
[----:B------:R0:W-:Y:S06]  /*24700*/  @!P3 STG.E.U8 desc[UR14][R34.64+0x50], R10 ;  /* 0x0000500a2200b986 */ /* 0x0001ec000c10110e */
[----:B0-----:R-:W0:Y:S02]  /*24710*/  @!P0 LDC.64 R10, c[0x0][0x5c0] ;  /* 0x00017000ff0a8b82 */ /* 0x001e240000000a00 */
[----:B0-----:R-:W-:Y:S01]  /*24720*/  @!P0 IADD3 R54, P2, P6, R6, R10, R3 ;  /* 0x0000000a06368210 */ /* 0x001fe20007e5e003 */
[----:B----4-:R-:W-:Y:S02]  /*24730*/  FMUL R10, R62, UR20 ;  /* 0x000000143e0a7c20 */ /* 0x010fe40008400000 */
[----:B------:R-:W2:Y:S01]  /*24740*/  LDL.LU R62, [R1+0x1a4] ;  /* 0x0001a400013e7983 */ /* 0x000ea20000300800 */
[----:B------:R-:W-:-:S03]  /*24750*/  FMUL R13, R66, UR20 ;  /* 0x00000014420d7c20 */ /* 0x000fc60008400000 */
[----:B------:R-:W3:Y:S01]  /*24760*/  LDL.LU R66, [R1+0x1a8] ;  /* 0x0001a80001427983 */ /* 0x000ee20000300800 */
[----:B------:R-:W-:Y:S02]  /*24770*/  LOP3.LUT R8, R8, 0xffffff7f, RZ, 0xc0, !PT ;  /* 0xffffff7f08087812 */ /* 0x000fe400078ec0ff */
[----:B------:R-:W-:Y:S01]  /*24780*/  ISETP.LT.OR P3, PT, R27, 0x52, !P1 ;  /* 0x000000521b00780c */ /* 0x000fe20004f61670 */
[----:B------:R-:W4:Y:S01]  /*24790*/  LDL.LU R68, [R1+0x1ac] ;  /* 0x0001ac0001447983 */ /* 0x000f220000300800 */
[----:B------:R-:W-:Y:S02]  /*247a0*/  @P0 LOP3.LUT R8, R8, 0x80, RZ, 0xfc, !PT ;  /* 0x0000008008080812 */ /* 0x000fe400078efcff */
[----:B------:R-:W-:Y:S01]  /*247b0*/  @!P0 IADD3.X R55, R29, R11, R0, P2, P6 ;  /* 0x0000000b1d378210 */ /* 0x000fe200017ec400 */
[----:B------:R-:W4:Y:S01]  /*247c0*/  LDL.LU R67, [R1+0x1b0] ;  /* 0x0001b00001437983 */ /* 0x000f220000300800 */
[----:B------:R-:W-:Y:S02]  /*247d0*/  ISETP.LT.OR P0, PT, R27, 0xa9, !P1 ;  /* 0x000000a91b00780c */ /* 0x000fe40004f01670 */
[----:B------:R-:W-:-:S05]  /*247e0*/  F2FP.SATFINITE.E4M3.F32.PACK_AB_MERGE_C R10, RZ, R10, RZ ;  /* 0x0000000aff0a723e */ /* 0x000fca00048070ff */
[----:B------:R0:W-:Y:S06]  /*247f0*/  @!P3 STG.E.U8 desc[UR14][R24.64+0x51], R10 ;  /* 0x0000510a1800b986 */ /* 0x0001ec000c10110e */
        /* <DEDUP_REMOVED lines=11> */
[----:B------:R-:W-:Y:S01]  /*248b0*/  LOP3.LUT R8, R8, 0xffefffff, RZ, 0xc0, !PT ;  /* 0xffefffff08087812 */ /* 0x000fe200078ec0ff */
[----:B------:R-:W-:-:S03]  /*248c0*/  FMUL R13, R63, UR20 ;  /* 0x000000143f0d7c20 */ /* 0x000fc60008400000 */
[----:B------:R-:W-:Y:S02]  /*248d0*/  @P0 LOP3.LUT R8, R8, 0x100000, RZ, 0xfc, !PT ;  /* 0x0010000008080812 */ /* 0x000fe400078efcff */
[----:B------:R-:W-:Y:S02]  /*248e0*/  ISETP.LT.OR P0, PT, R27, 0xaa, !P1 ;  /* 0x000000aa1b00780c */ /* 0x000fe40004f01670 */
[----:B------:R-:W-:Y:S02]  /*248f0*/  F2FP.SATFINITE.E4M3.F32.PACK_AB_MERGE_C R13, RZ, R13, RZ ;  /* 0x0000000dff0d723e */ /* 0x000fe400048070ff */
[----:B0-----:R-:W-:-:S05]  /*24900*/  @!P2 IADD3 R10, P6, R6, R10, RZ ;  /* 0x0000000a060aa210 */ /* 0x001fca0007fde0ff */
[----:B------:R-:W-:-:S05]  /*24910*/  @!P2 IMAD.X R11, R29, 0x1, R11, P6 ;  /* 0x000000011d0ba824 */ /* 0x000fca00030e060b */
[----:B------:R0:W-:Y:S02]  /*24920*/  @!P2 STG.E.U8 desc[UR14][R10.64+0x59], R13 ;  /* 0x0000590d0a00a986 */ /* 0x0001e4000c10110e */
[----:B0-----:R-:W0:Y:S01]  /*24930*/  @!P0 LDC.64 R10, c[0x0][0x5c0] ;  /* 0x00017000ff0a8b82 */ /* 0x001e220000000a00 */
[----:B------:R-:W-:-:S04]  /*24940*/  LOP3.LUT R8, R8, 0xfff7ffff, RZ, 0xc0, !PT ;  /* 0xfff7ffff08087812 */ /* 0x000fc800078ec0ff */
[----:B------:R-:W-:Y:S02]  /*24950*/  @P0 LOP3.LUT R8, R8, 0x80000, RZ, 0xfc, !PT ;  /* 0x0008000008080812 */ /* 0x000fe400078efcff */
[----:B0-----:R-:W-:-:S04]  /*24960*/  @!P0 IADD3 R24, P2, P6, R6, R10, R3 ;  /* 0x0000000a06188210 */ /* 0x001fc80007e5e003 */
[----:B------:R-:W-:Y:S02]  /*24970*/  @!P0 IADD3.X R25, R29, R11, R0, P2, P6 ;  /* 0x0000000b1d198210 */ /* 0x000fe400017ec400 */
[----:B------:R-:W-:-:S13]  /*24980*/  ISETP.LT.OR P0, PT, R27, 0xb1, !P1 ;  /* 0x000000b11b00780c */ /* 0x000fda0004f01670 */
[----:B------:R-:W0:Y:S01]  /*24990*/  @!P0 LDC.64 R10, c[0x0][0x5c0] ;  /* 0x00017000ff0a8b82 */ /* 0x000e220000000a00 */
[----:B------:R-:W-:Y:S02]  /*249a0*/  LOP3.LUT R8, R8, 0xffdfffff, RZ, 0xc0, !PT ;  /* 0xffdfffff08087812 */ /* 0x000fe400078ec0ff */
[----:B------:R-:W-:Y:S02]  /*249b0*/  ISETP.LT.OR P3, PT, R27, 0x59, !P1 ;  /* 0x000000591b00780c */ /* 0x000fe40004f61670 */
[----:B------:R-:W-:Y:S02]  /*249c0*/  @P0 LOP3.LUT R8, R8, 0x200000, RZ, 0xfc, !PT ;  /* 0x0020000008080812 */ /* 0x000fe400078efcff */
[----:B0-----:R-:W-:-:S04]  /*249d0*/  @!P0 IADD3 R72, P2, P6, R6, R10, R3 ;  /* 0x0000000a06488210 */ /* 0x001fc80007e5e003 */
[----:B------:R-:W-:Y:S02]  /*249e0*/  @!P0 IADD3.X R73, R29, R11, R0, P2, P6 ;  /* 0x0000000b1d498210 */ /* 0x000fe400017ec400 */
[----:B------:R-:W-:Y:S01]  /*249f0*/  ISETP.LT.OR P0, PT, R27, 0xb2, !P1 ;  /* 0x000000b21b00780c */ /* 0x000fe20004f01670 */
[----:B--2---:R-:W-:-:S05]  /*24a00*/  FMUL R10, R62, UR20 ;  /* 0x000000143e0a7c20 */ /* 0x004fca0008400000 */
[----:B------:R-:W-:-:S05]  /*24a10*/  F2FP.SATFINITE.E4M3.F32.PACK_AB_MERGE_C R10, RZ, R10, RZ ;  /* 0x0000000aff0a723e */ /* 0x000fca00048070ff */
[----:B------:R0:W-:Y:S02]  /*24a20*/  @!P3 STG.E.U8 desc[UR14][R44.64+0x58], R10 ;  /* 0x0000580a2c00b986 */ /* 0x0001e4000c10110e */
[----:B0-----:R-:W0:Y:S02]  /*24a30*/  @!P0 LDC.64 R10, c[0x0][0x5c0] ;  /* 0x00017000ff0a8b82 */ /* 0x001e240000000a00 */
[----:B0-----:R-:W-:Y:S01]  /*24a40*/  @!P0 IADD3 R62, P2, P6, R6, R10, R3 ;  /* 0x0000000a063e8210 */ /* 0x001fe20007e5e003 */
[----:B---3--:R-:W-:Y:S02]  /*24a50*/  FMUL R10, R66, UR20 ;  /* 0x00000014420a7c20 */ /* 0x008fe40008400000 */
[----:B------:R-:W2:Y:S01]  /*24a60*/  LDL.LU R66, [R1+0x1b4] ;  /* 0x0001b40001427983 */ /* 0x000ea20000300800 */
[----:B------:R-:W-:Y:S02]  /*24a70*/  LOP3.LUT R8, R8, 0xfffffdff, RZ, 0xc0, !PT ;  /* 0xfffffdff08087812 */ /* 0x000fe400078ec0ff */
[----:B------:R-:W-:-:S02]  /*24a80*/  @!P0 IADD3.X R63, R29, R11, R0, P2, P6 ;  /* 0x0000000b1d3f8210 */ /* 0x000fc400017ec400 */
[----:B------:R-:W-:Y:S02]  /*24a90*/  @P0 LOP3.LUT R8, R8, 0x200, RZ, 0xfc, !PT ;  /* 0x0000020008080812 */ /* 0x000fe400078efcff */
[----:B------:R-:W-:Y:S02]  /*24aa0*/  ISETP.LT.OR P0, PT, R27, 0x5a, !P1 ;  /* 0x0000005a1b00780c */ /* 0x000fe40004f01670 */
[----:B------:R-:W-:-:S11]  /*24ab0*/  F2FP.SATFINITE.E4M3.F32.PACK_AB_MERGE_C R10, RZ, R10, RZ ;  /* 0x0000000aff0a723e */ /* 0x000fd600048070ff */
[----:B------:R0:W-:Y:S01]  /*24ac0*/  @!P0 STG.E.U8 desc[UR14][R16.64+0x59], R10 ;  /* 0x0000590a10008986 */ /* 0x0001e2000c10110e */
[----:B------:R-:W-:-:S13]  /*24ad0*/  ISETP.LT.OR P0, PT, R27, 0xb9, !P1 ;  /* 0x000000b91b00780c */ /* 0x000fda0004f01670 */
[----:B0-----:R-:W0:Y:S02]  /*24ae0*/  @!P0 LDC.64 R10, c[0x0][0x5c0] ;  /* 0x00017000ff0a8b82 */ /* 0x001e240000000a00 */
[----:B0-----:R-:W-:-:S04]  /*24af0*/  @!P0 IADD3 R76, P2, P6, R6, R10, R3 ;  /* 0x0000000a064c8210 */ /* 0x001fc80007e5e003 */
[----:B------:R-:W-:Y:S02]  /*24b00*/  @!P0 IADD3.X R77, R29, R11, R0, P2, P6 ;  /* 0x0000000b1d4d8210 */ /* 0x000fe400017ec400 */
[----:B------:R-:W-:-:S13]  /*24b10*/  ISETP.LT.OR P2, PT, R27, 0x61, !P4 ;  /* 0x000000611b00780c */ /* 0x000fda0006741670 */
[----:B------:R-:W0:Y:S01]  /*24b20*/  @!P2 LDC.64 R10, c[0x0][0x5c0] ;  /* 0x00017000ff0aab82 */ /* 0x000e220000000a00 */
[----:B----4-:R-:W-:Y:S02]  /*24b30*/  FMUL R13, R68, UR20 ;  /* 0x00000014440d7c20 */ /* 0x010fe40008400000 */
[----:B------:R-:W3:Y:S03]  /*24b40*/  LDL.LU R68, [R1+0x1b8] ;  /* 0x0001b80001447983 */ /* 0x000ee60000300800 */
[----:B------:R-:W-:Y:S02]  /*24b50*/  F2FP.SATFINITE.E4M3.F32.PACK_AB_MERGE_C R13, RZ, R13, RZ ;  /* 0x0000000dff0d723e */ /* 0x000fe400048070ff */
[----:B0-----:R-:W-:-:S05]  /*24b60*/  @!P2 IADD3 R10, P6, R6, R10, RZ ;  /* 0x0000000a060aa210 */ /* 0x001fca0007fde0ff */
[----:B------:R-:W-:-:S05]  /*24b70*/  @!P2 IMAD.X R11, R29, 0x1, R11, P6 ;  /* 0x000000011d0ba824 */ /* 0x000fca00030e060b */
[----:B------:R0:W-:Y:S01]  /*24b80*/  @!P2 STG.E.U8 desc[UR14][R10.64+0x60], R13 ;  /* 0x0000600d0a00a986 */ /* 0x0001e2000c10110e */
[----:B------:R-:W-:-:S13]  /*24b90*/  ISETP.LT.OR P2, PT, R27, 0x62, !P4 ;  /* 0x000000621b00780c */ /* 0x000fda0006741670 */
[----:B0-----:R-:W0:Y:S01]  /*24ba0*/  @!P2 LDC.64 R10, c[0x0][0x5c0] ;  /* 0x00017000ff0aab82 */ /* 0x001e220000000a00 */
[C---:B------:R-:W-:Y:S02]  /*24bb0*/  LOP3.LUT P3, RZ, R8.reuse, 0x400, RZ, 0xc0, !PT ;  /* 0x0000040008ff7812 */ /* 0x040fe4000786c0ff */
[----:B------:R-:W-:Y:S01]  /*24bc0*/  LOP3.LUT R8, R8, 0xff7fffff, RZ, 0xc0, !PT ;  /* 0xff7fffff08087812 */ /* 0x000fe200078ec0ff */
[----:B------:R-:W-:Y:S02]  /*24bd0*/  FMUL R13, R67, UR20 ;  /* 0x00000014430d7c20 */ /* 0x000fe40008400000 */
[----:B------:R-:W4:Y:S01]  /*24be0*/  LDL.LU R67, [R1+0x1bc] ;  /* 0x0001bc0001437983 */ /* 0x000f220000300800 */
[----:B------:R-:W-:Y:S02]  /*24bf0*/  @P0 LOP3.LUT R8, R8, 0x800000, RZ, 0xfc, !PT ;  /* 0x0080000008080812 */ /* 0x000fe400078efcff */
[----:B------:R-:W-:Y:S02]  /*24c00*/  ISETP.LT.OR P0, PT, R27, 0xba, !P1 ;  /* 0x000000ba1b00780c */ /* 0x000fe40004f01670 */
[----:B------:R-:W-:-:S02]  /*24c10*/  F2FP.SATFINITE.E4M3.F32.PACK_AB_MERGE_C R13, RZ, R13, RZ ;  /* 0x0000000dff0d723e */ /* 0x000fc400048070ff */
        /* <DEDUP_REMOVED lines=8> */
[----:B------:R-:W-:-:S04]  /*24ca0*/  ISETP.GE.AND P2, PT, R26, 0x81, PT ;  /* 0x000000811a00780c */ /* 0x000fc80003f46270 */
[----:B------:R-:W-:-:S13]  /*24cb0*/  ISETP.LT.OR P0, PT, R27, 0x1, !P2 ;  /* 0x000000011b00780c */ /* 0x000fda0005701670 */
[----:B------:R-:W0:Y:S02]  /*24cc0*/  @!P0 LDC.64 R10, c[0x0][0x5c0] ;  /* 0x00017000ff0a8b82 */ /* 0x000e240000000a00 */
[----:B0-----:R-:W-:Y:S01]  /*24cd0*/  @!P0 IADD3 R44, P1, P6, R6, R10, R4 ;  /* 0x0000000a062c8210 */ /* 0x001fe20007e3e004 */
[----:B--2---:R-:W-:Y:S02]  /*24ce0*/  FMUL R10, R66, UR20 ;  /* 0x00000014420a7c20 */ /* 0x004fe40008400000 */
[----:B------:R-:W2:Y:S04]  /*24cf0*/  LDL.LU R66, [R1+0x1c0] ;  /* 0x0001c00001427983 */ /* 0x000ea80000300800 */
[----:B------:R-:W2:Y:S04]  /*24d00*/  LDL.LU R75, [R1+0x1c4] ;  /* 0x0001c400014b7983 */ /* 0x000ea80000300800 */
[----:B------:R-:W2:Y:S04]  /*24d10*/  LDL.LU R74, [R1+0x1c8] ;  /* 0x0001c800014a7983 */ /* 0x000ea80000300800 */
[----:B------:R-:W2:Y:S01]  /*24d20*/  LDL.LU R80, [R1+0x1cc] ;  /* 0x0001cc0001507983 */ /* 0x000ea20000300800 */
[----:B------:R-:W-:-:S02]  /*24d30*/  @!P0 IADD3.X R45, R29, R11, R2, P1, P6 ;  /* 0x0000000b1d2d8210 */ /* 0x000fc40000fec402 */
[----:B------:R-:W-:Y:S01]  /*24d40*/  ISETP.LT.OR P1, PT, R27, 0x2, !P2 ;  /* 0x000000021b00780c */ /* 0x000fe20005721670 */
[----:B------:R-:W2:Y:S01]  /*24d50*/  LDL.LU R79, [R1+0x1d0] ;  /* 0x0001d000014f7983 */ /* 0x000ea20000300800 */
[----:B------:R-:W-:Y:S02]  /*24d60*/  F2FP.SATFINITE.E4M3.F32.PACK_AB_MERGE_C R10, RZ, R10, RZ ;  /* 0x0000000aff0a723e */ /* 0x000fe400048070ff */
[----:B------:R-:W-:Y:S01]  /*24d70*/  LOP3.LUT R8, R8, 0xfffffeff, RZ, 0xc0, !PT ;  /* 0xfffffeff08087812 */ /* 0x000fe200078ec0ff */
[----:B------:R-:W2:Y:S04]  /*24d80*/  LDL.LU R78, [R1+0x1d4] ;  /* 0x0001d400014e7983 */ /* 0x000ea80000300800 */
[----:B------:R0:W-:Y:S04]  /*24d90*/  @!P3 STG.E.U8 desc[UR14][R42.64+0x60], R10 ;  /* 0x0000600a2a00b986 */ /* 0x0001e8000c10110e */
[----:B0-----:R-:W0:Y:S01]  /*24da0*/  @!P1 LDC.64 R10, c[0x0][0x5c0] ;  /* 0x00017000ff0a9b82 */ /* 0x001e220000000a00 */
[----:B------:R-:W-:-:S02]  /*24db0*/  @P0 LOP3.LUT R8, R8, 0x100, RZ, 0xfc, !PT ;  /* 0x0000010008080812 */ /* 0x000fc400078efcff */
[----:B------:R-:W-:Y:S02]  /*24dc0*/  ISETP.LT.OR P3, PT, R27, 0x9, !P2 ;  /* 0x000000091b00780c */ /* 0x000fe40005761670 */
[----:B0-----:R-:W-:-:S04]  /*24dd0*/  @!P1 IADD3 R34, P0, P6, R6, R10, R4 ;  /* 0x0000000a06229210 */ /* 0x001fc80007e1e004 */
[----:B------:R-:W-:Y:S01]  /*24de0*/  @!P1 IADD3.X R35, R29, R11, R2, P0, P6 ;  /* 0x0000000b1d239210 */ /* 0x000fe200007ec402 */
[----:B---3--:R-:W-:-:S05]  /*24df0*/  FMUL R10, R68, UR20 ;  /* 0x00000014440a7c20 */ /* 0x008fca0008400000 */
[----:B------:R-:W-:-:S05]  /*24e00*/  F2FP.SATFINITE.E4M3.F32.PACK_AB_MERGE_C R10, RZ, R10, RZ ;  /* 0x0000000aff0a723e */ /* 0x000fca00048070ff */
[----:B------:R0:W-:Y:S02]  /*24e10*/  @!P5 STG.E.U8 desc[UR14][R30.64+0x61], R10 ;  /* 0x0000610a1e00d986 */ /* 0x0001e4000c10110e */
[----:B0-----:R-:W0:Y:S02]  /*24e20*/  @!P3 LDC.64 R10, c[0x0][0x5c0] ;  /* 0x00017000ff0abb82 */ /* 0x001e240000000a00 */
[----:B0-----:R-:W-:-:S04]  /*24e30*/  @!P3 IADD3 R68, P5, P6, R6, R10, R4 ;  /* 0x0000000a0644b210 */ /* 0x001fc80007ebe004 */
[----:B------:R-:W-:Y:S02]  /*24e40*/  @!P3 IADD3.X R69, R29, R11, R2, P5, P6 ;  /* 0x0000000b1d45b210 */ /* 0x000fe40002fec402 */
[----:B------:R-:W-:-:S13]  /*24e50*/  ISETP.LT.OR P5, PT, R27, 0x69, !P4 ;  /* 0x000000691b00780c */ /* 0x000fda00067a1670 */
[----:B------:R-:W0:Y:S01]  /*24e60*/  @!P5 LDC.64 R10, c[0x0][0x5c0] ;  /* 0x00017000ff0adb82 */ /* 0x000e220000000a00 */
[----:B----4-:R-:W-:-:S05]  /*24e70*/  FMUL R13, R67, UR20 ;  /* 0x00000014430d7c20 */ /* 0x010fca0008400000 */
        /* <DEDUP_REMOVED lines=11> */
[C---:B------:R-:W-:Y:S02]  /*24f30*/  LOP3.LUT P0, RZ, R8.reuse, 0x800, RZ, 0xc0, !PT ;  /* 0x0000080008ff7812 */ /* 0x040fe4000780c0ff */
[----:B------:R-:W-:-:S04]  /*24f40*/  LOP3.LUT R8, R8, 0xfffffbff, RZ, 0xc0, !PT ;  /* 0xfffffbff08087812 */ /* 0x000fc800078ec0ff */
[----:B------:R-:W-:-:S04]  /*24f50*/  @P3 LOP3.LUT R8, R8, 0x400, RZ, 0xfc, !PT ;  /* 0x0000040008083812 */ /* 0x000fc800078efcff */
[C---:B------:R-:W-:Y:S02]  /*24f60*/  LOP3.LUT P3, RZ, R8.reuse, 0x8, RZ, 0xc0, !PT ;  /* 0x0000000808ff7812 */ /* 0x040fe4000786c0ff */
        /* <DEDUP_REMOVED lines=9> */
[----:B------:R-:W0:Y:S02]  /*25000*/  @!P1 LDC.64 R10, c[0x0][0x5c0] ;  /* 0x00017000ff0a9b82 */ /* 0x000e240000000a00 */
[----:B0-----:R-:W-:Y:S01]  /*25010*/  @!P1 IADD3 R66, P5, P6, R6, R10, R4 ;  /* 0x0000000a06429210 */ /* 0x001fe20007ebe004 */
[----:B------:R-:W-:-:S05]  /*25020*/  FMUL R10, R75, UR20 ;  /* 0x000000144b0a7c20 */ /* 0x000fca0008400000 */
[----:B------:R-:W-:-:S05]  /*25030*/  F2FP.SATFINITE.E4M3.F32.PACK_AB_MERGE_C R10, RZ, R10, RZ ;  /* 0x0000000aff0a723e */ /* 0x000fca00048070ff */
[----:B------:R0:W-:Y:S01]  /*25040*/  @!P0 STG.E.U8 desc[UR14][R48.64+0x68], R10 ;  /* 0x0000680a30008986 */ /* 0x0001e2000c10110e */
[----:B------:R-:W-:Y:S02]  /*25050*/  ISETP.LT.OR P0, PT, R27, 0x12, !P2 ;  /* 0x000000121b00780c */ /* 0x000fe40005701670 */
[----:B------:R-:W-:Y:S01]  /*25060*/  @!P1 IADD3.X R67, R29, R11, R2, P5, P6 ;  /* 0x0000000b1d439210 */ /* 0x000fe20002fec402 */
[----:B------:R-:W-:Y:S02]  /*25070*/  FMUL R13, R80, UR20 ;  /* 0x00000014500d7c20 */ /* 0x000fe40008400000 */
[----:B------:R-:W2:Y:S08]  /*25080*/  LDL.LU R80, [R1+0x1d8] ;  /* 0x0001d80001507983 */ /* 0x000eb00000300800 */
[----:B0-----:R-:W0:Y:S01]  /*25090*/  @!P0 LDC.64 R10, c[0x0][0x5c0] ;  /* 0x00017000ff0a8b82 */ /* 0x001e220000000a00 */
[----:B------:R-:W-:-:S04]  /*250a0*/  LOP3.LUT R8, R8, 0xfeffffff, RZ, 0xc0, !PT ;  /* 0xfeffffff08087812 */ /* 0x000fc800078ec0ff */
[----:B------:R-:W-:Y:S02]  /*250b0*/  @P1 LOP3.LUT R8, R8, 0x1000000, RZ, 0xfc, !PT ;  /* 0x0100000008081812 */ /* 0x000fe400078efcff */
[----:B------:R-:W-:Y:S02]  /*250c0*/  ISETP.LT.OR P1, PT, R27, 0x19, !P2 ;  /* 0x000000191b00780c */ /* 0x000fe40005721670 */
[----:B0-----:R-:W-:Y:S01]  /*250d0*/  @!P0 IADD3 R30, P5, P6, R6, R10, R4 ;  /* 0x0000000a061e8210 */ /* 0x001fe20007ebe004 */
[----:B------:R-:W-:-:S05]  /*250e0*/  FMUL R10, R74, UR20 ;  /* 0x000000144a0a7c20 */ /* 0x000fca0008400000 */
[----:B------:R-:W-:Y:S02]  /*250f0*/  F2FP.SATFINITE.E4M3.F32.PACK_AB_MERGE_C R10, RZ, R10, RZ ;  /* 0x0000000aff0a723e */ /* 0x000fe400048070ff */
[----:B------:R-:W-:-:S03]  /*25100*/  @!P0 IADD3.X R31, R29, R11, R2, P5, P6 ;  /* 0x0000000b1d1f8210 */ /* 0x000fc60002fec402 */
        /* <DEDUP_REMOVED lines=10> */
[----:B------:R-:W-:Y:S02]  /*251b0*/  ISETP.LT.OR P5, PT, R27, 0x72, !P4 ;  /* 0x000000721b00780c */ /* 0x000fe400067a1670 */
[----:B------:R-:W-:-:S11]  /*251c0*/  LOP3.LUT R8, R8, 0xfffff7ff, RZ, 0xc0, !PT ;  /* 0xfffff7ff08087812 */ /* 0x000fd600078ec0ff */
[----:B0-----:R-:W0:Y:S01]  /*251d0*/  @!P5 LDC.64 R10, c[0x0][0x5c0] ;  /* 0x00017000ff0adb82 */ /* 0x001e220000000a00 */
[----:B------:R-:W-:-:S04]  /*251e0*/  @P0 LOP3.LUT R8, R8, 0x800, RZ, 0xfc, !PT ;  /* 0x0000080008080812 */ /* 0x000fc800078efcff */
[C---:B------:R-:W-:Y:S02]  /*251f0*/  LOP3.LUT P0, RZ, R8.reuse, 0x1000, RZ, 0xc0, !PT ;  /* 0x0000100008ff7812 */ /* 0x040fe4000780c0ff */
[----:B------:R-:W-:Y:S01]  /*25200*/  LOP3.LUT R8, R8, 0xfdffffff, RZ, 0xc0, !PT ;  /* 0xfdffffff08087812 */ /* 0x000fe200078ec0ff */
[----:B------:R-:W-:Y:S02]  /*25210*/  FMUL R13, R79, UR20 ;  /* 0x000000144f0d7c20 */ /* 0x000fe40008400000 */
[----:B------:R-:W3:Y:S01]  /*25220*/  LDL.LU R79, [R1+0x1dc] ;  /* 0x0001dc00014f7983 */ /* 0x000ee20000300800 */
[----:B------:R-:W-:Y:S02]  /*25230*/  @P1 LOP3.LUT R8, R8, 0x2000000, RZ, 0xfc, !PT ;  /* 0x0200000008081812 */ /* 0x000fe400078efcff */
[----:B------:R-:W-:Y:S02]  /*25240*/  ISETP.LT.OR P1, PT, R27, 0x1a, !P2 ;  /* 0x0000001a1b00780c */ /* 0x000fe40005721670 */
[----:B------:R-:W-:-:S02]  /*25250*/  F2FP.SATFINITE.E4M3.F32.PACK_AB_MERGE_C R13, RZ, R13, RZ ;  /* 0x0000000dff0d723e */ /* 0x000fc400048070ff */
[----:B0-----:R-:W-:-:S05]  /*25260*/  @!P5 IADD3 R10, P6, R6, R10, RZ ;  /* 0x0000000a060ad210 */ /* 0x001fca0007fde0ff */
[----:B------:R-:W-:-:S05]  /*25270*/  @!P5 IMAD.X R11, R29, 0x1, R11, P6 ;  /* 0x000000011d0bd824 */ /* 0x000fca00030e060b */
[----:B------:R0:W-:Y:S02]  /*25280*/  @!P5 STG.E.U8 desc[UR14][R10.64+0x71], R13 ;  /* 0x0000710d0a00d986 */ /* 0x0001e4000c10110e */
[----:B0-----:R-:W0:Y:S01]  /*25290*/  @!P1 LDC.64 R10, c[0x0][0x5c0] ;  /* 0x00017000ff0a9b82 */ /* 0x001e220000000a00 */
[C---:B------:R-:W-:Y:S02]  /*252a0*/  LOP3.LUT P3, RZ, R8.reuse, 0x20, RZ, 0xc0, !PT ;  /* 0x0000002008ff7812 */ /* 0x040fe4000786c0ff */
[----:B------:R-:W-:-:S04]  /*252b0*/  LOP3.LUT R8, R8, 0xfffffff7, RZ, 0xc0, !PT ;  /* 0xfffffff708087812 */ /* 0x000fc800078ec0ff */
[----:B------:R-:W-:Y:S02]  /*252c0*/  @P1 LOP3.LUT R8, R8, 0x8, RZ, 0xfc, !PT ;  /* 0x0000000808081812 */ /* 0x000fe400078efcff */
[----:B0-----:R-:W-:-:S04]  /*252d0*/  @!P1 IADD3 R20, P5, P6, R6, R10, R4 ;  /* 0x0000000a06149210 */ /* 0x001fc80007ebe004 */
[----:B------:R-:W-:Y:S02]  /*252e0*/  @!P1 IADD3.X R21, R29, R11, R2, P5, P6 ;  /* 0x0000000b1d159210 */ /* 0x000fe40002fec402 */
[----:B------:R-:W-:-:S13]  /*252f0*/  ISETP.LT.OR P1, PT, R27, 0x21, !P2 ;  /* 0x000000211b00780c */ /* 0x000fda0005721670 */
[----:B------:R-:W0:Y:S02]  /*25300*/  @!P1 LDC.64 R10, c[0x0][0x5c0] ;  /* 0x00017000ff0a9b82 */ /* 0x000e240000000a00 */
[----:B0-----:R-:W-:Y:S01]  /*25310*/  @!P1 IADD3 R48, P5, P6, R6, R10, R4 ;  /* 0x0000000a06309210 */ /* 0x001fe20007ebe004 */
[----:B------:R-:W-:Y:S02]  /*25320*/  FMUL R10, R78, UR20 ;  /* 0x000000144e0a7c20 */ /* 0x000fe40008400000 */
[----:B------:R-:W4:Y:S03]  /*25330*/  LDL.LU R78, [R1+0x1e0] ;  /* 0x0001e000014e7983 */ /* 0x000f260000300800 */
[----:B------:R-:W-:-:S05]  /*25340*/  F2FP.SATFINITE.E4M3.F32.PACK_AB_MERGE_C R10, RZ, R10, RZ ;  /* 0x0000000aff0a723e */ /* 0x000fca00048070ff */
[----:B------:R0:W-:Y:S01]  /*25350*/  @!P0 STG.E.U8 desc[UR14][R46.64+0x70], R10 ;  /* 0x0000700a2e008986 */ /* 0x0001e2000c10110e */
[----:B------:R-:W-:Y:S02]  /*25360*/  ISETP.LT.OR P0, PT, R27, 0x22, !P2 ;  /* 0x000000221b00780c */ /* 0x000fe40005701670 */
[----:B------:R-:W-:-:S11]  /*25370*/  @!P1 IADD3.X R49, R29, R11, R2, P5, P6 ;  /* 0x0000000b1d319210 */ /* 0x000fd60002fec402 */
[----:B0-----:R-:W0:Y:S02]  /*25380*/  @!P0 LDC.64 R10, c[0x0][0x5c0] ;  /* 0x00017000ff0a8b82 */ /* 0x001e240000000a00 */
[----:B0-----:R-:W-:Y:S01]  /*25390*/  @!P0 IADD3 R42, P5, P6, R6, R10, R4 ;  /* 0x0000000a062a8210 */ /* 0x001fe20007ebe004 */
[----:B--2---:R-:W-:Y:S02]  /*253a0*/  FMUL R10, R80, UR20 ;  /* 0x00000014500a7c20 */ /* 0x004fe40008400000 */
[----:B------:R-:W2:Y:S01]  /*253b0*/  LDL.LU R80, [R1+0x1e4] ;  /* 0x0001e40001507983 */ /* 0x000ea20000300800 */
[----:B------:R-:W-:Y:S02]  /*253c0*/  LOP3.LUT R8, R8, 0xfbffffff, RZ, 0xc0, !PT ;  /* 0xfbffffff08087812 */ /* 0x000fe400078ec0ff */
[----:B------:R-:W-:Y:S01]  /*253d0*/  F2FP.SATFINITE.E4M3.F32.PACK_AB_MERGE_C R10, RZ, R10, RZ ;  /* 0x0000000aff0a723e */ /* 0x000fe200048070ff */
[----:B------:R-:W2:Y:S01]  /*253e0*/  LDL.LU R82, [R1+0x1e8] ;  /* 0x0001e80001527983 */ /* 0x000ea20000300800 */
[----:B------:R-:W-:-:S02]  /*253f0*/  @P1 LOP3.LUT R8, R8, 0x4000000, RZ, 0xfc, !PT ;  /* 0x0400000008081812 */ /* 0x000fc400078efcff */
[----:B------:R-:W-:Y:S01]  /*25400*/  ISETP.LT.OR P1, PT, R27, 0x29, !P2 ;  /* 0x000000291b00780c */ /* 0x000fe20005721670 */
[----:B------:R0:W-:Y:S01]  /*25410*/  @!P3 STG.E.U8 desc[UR14][R32.64+0x71], R10 ;  /* 0x0000710a2000b986 */ /* 0x0001e2000c10110e */
[----:B------:R-:W-:-:S03]  /*25420*/  @!P0 IADD3.X R43, R29, R11, R2, P5, P6 ;  /* 0x0000000b1d2b8210 */ /* 0x000fc60002fec402 */
[----:B------:R-:W2:Y:S08]  /*25430*/  LDL.LU R81, [R1+0x1ec] ;  /* 0x0001ec0001517983 */ /* 0x000eb00000300800 */
[----:B0-----:R-:W0:Y:S02]  /*25440*/  @!P1 LDC.64 R10, c[0x0][0x5c0] ;  /* 0x00017000ff0a9b82 */ /* 0x001e240000000a00 */
[----:B0-----:R-:W-:-:S04]  /*25450*/  @!P1 IADD3 R46, P5, P6, R6, R10, R4 ;  /* 0x0000000a062e9210 */ /* 0x001fc80007ebe004 */
[----:B------:R-:W-:Y:S02]  /*25460*/  @!P1 IADD3.X R47, R29, R11, R2, P5, P6 ;  /* 0x0000000b1d2f9210 */ /* 0x000fe40002fec402 */
[----:B------:R-:W-:-:S13]  /*25470*/  ISETP.LT.OR P5, PT, R27, 0x79, !P4 ;  /* 0x000000791b00780c */ /* 0x000fda00067a1670 */
[----:B------:R-:W0:Y:S02]  /*25480*/  @!P5 LDC.64 R10, c[0x0][0x5c0] ;  /* 0x00017000ff0adb82 */ /* 0x000e240000000a00 */
[----:B0-----:R-:W-:-:S05]  /*25490*/  @!P5 IADD3 R10, P6, R6, R10, RZ ;  /* 0x0000000a060ad210 */ /* 0x001fca0007fde0ff */
[----:B------:R-:W-:Y:S01]  /*254a0*/  @!P5 IMAD.X R11, R29, 0x1, R11, P6 ;  /* 0x000000011d0bd824 */ /* 0x000fe200030e060b */
[----:B------:R-:W-:-:S04]  /*254b0*/  LOP3.LUT R8, R8, 0xffffefff, RZ, 0xc0, !PT ;  /* 0xffffefff08087812 */ /* 0x000fc800078ec0ff */
[----:B------:R-:W-:-:S04]  /*254c0*/  @P0 LOP3.LUT R8, R8, 0x1000, RZ, 0xfc, !PT ;  /* 0x0000100008080812 */ /* 0x000fc800078efcff */
[C---:B------:R-:W-:Y:S02]  /*254d0*/  LOP3.LUT P0, RZ, R8.reuse, 0x2000, RZ, 0xc0, !PT ;  /* 0x0000200008ff7812 */ /* 0x040fe4000780c0ff */
[----:B------:R-:W-:Y:S01]  /*254e0*/  LOP3.LUT R8, R8, 0xf7ffffff, RZ, 0xc0, !PT ;  /* 0xf7ffffff08087812 */ /* 0x000fe200078ec0ff */
[----:B---3--:R-:W-:-:S05]  /*254f0*/  FMUL R13, R79, UR20 ;  /* 0x000000144f0d7c20 */ /* 0x008fca0008400000 */
[----:B------:R-:W-:-:S05]  /*25500*/  F2FP.SATFINITE.E4M3.F32.PACK_AB_MERGE_C R13, RZ, R13, RZ ;  /* 0x0000000dff0d723e */ /* 0x000fca00048070ff */
[----:B------:R0:W-:Y:S01]  /*25510*/  @!P5 STG.E.U8 desc[UR14][R10.64+0x78], R13 ;  /* 0x0000780d0a00d986 */ /* 0x0001e2000c10110e */
[----:B------:R-:W-:-:S13]  /*25520*/  ISETP.LT.OR P5, PT, R27, 0x7a, !P4 ;  /* 0x0000007a1b00780c */ /* 0x000fda00067a1670 */
[----:B0-----:R-:W0:Y:S01]  /*25530*/  @!P5 LDC.64 R10, c[0x0][0x5c0] ;  /* 0x00017000ff0adb82 */ /* 0x001e220000000a00 */
[----:B------:R-:W-:Y:S02]  /*25540*/  @P1 LOP3.LUT R8, R8, 0x8000000, RZ, 0xfc, !PT ;  /* 0x0800000008081812 */ /* 0x000fe400078efcff */
[----:B------:R-:W-:Y:S02]  /*25550*/  ISETP.LT.OR P1, PT, R27, 0x2a, !P2 ;  /* 0x0000002a1b00780c */ /* 0x000fe40005721670 */
[----:B0-----:R-:W-:-:S05]  /*25560*/  @!P5 IADD3 R10, P6, R6, R10, RZ ;  /* 0x0000000a060ad210 */ /* 0x001fca0007fde0ff */
[----:B------:R-:W-:Y:S01]  /*25570*/  @!P5 IMAD.X R11, R29, 0x1, R11, P6 ;  /* 0x000000011d0bd824 */ /* 0x000fe200030e060b */
[C---:B------:R-:W-:Y:S02]  /*25580*/  LOP3.LUT P3, RZ, R8.reuse, 0x10, RZ, 0xc0, !PT ;  /* 0x0000001008ff7812 */ /* 0x040fe4000786c0ff */
[----:B------:R-:W-:-:S04]  /*25590*/  LOP3.LUT R8, R8, 0xffffffdf, RZ, 0xc0, !PT ;  /* 0xffffffdf08087812 */ /* 0x000fc800078ec0ff */
[----:B------:R-:W-:Y:S01]  /*255a0*/  @P1 LOP3.LUT R8, R8, 0x20, RZ, 0xfc, !PT ;  /* 0x0000002008081812 */ /* 0x000fe200078efcff */
[----:B----4-:R-:W-:-:S05]  /*255b0*/  FMUL R13, R78, UR20 ;  /* 0x000000144e0d7c20 */ /* 0x010fca0008400000 */
        /* <DEDUP_REMOVED lines=8> */
[----:B--2---:R-:W-:Y:S02]  /*25640*/  FMUL R10, R80, UR20 ;  /* 0x00000014500a7c20 */ /* 0x004fe40008400000 */
[----:B------:R-:W2:Y:S04]  /*25650*/  LDL.LU R80, [R1+0x1f0] ;  /* 0x0001f00001507983 */ /* 0x000ea80000300800 */
[----:B------:R-:W3:Y:S01]  /*25660*/  LDL.LU R84, [R1+0x1f4] ;  /* 0x0001f40001547983 */ /* 0x000ee20000300800 */
[----:B------:R-:W-:-:S03]  /*25670*/  F2FP.SATFINITE.E4M3.F32.PACK_AB_MERGE_C R10, RZ, R10, RZ ;  /* 0x0000000aff0a723e */ /* 0x000fc600048070ff */
[----:B------:R-:W4:Y:S04]  /*25680*/  LDL.LU R88, [R1+0x1f8] ;  /* 0x0001f80001587983 */ /* 0x000f280000300800 */
[----:B------:R0:W-:Y:S01]  /*25690*/  @!P0 STG.E.U8 desc[UR14][R52.64+0x78], R10 ;  /* 0x0000780a34008986 */ /* 0x0001e2000c10110e */
[----:B------:R-:W-:Y:S02]  /*256a0*/  ISETP.LT.OR P0, PT, R27, 0x32, !P2 ;  /* 0x000000321b00780c */ /* 0x000fe40005701670 */
[----:B------:R-:W-:Y:S02]  /*256b0*/  @!P1 IADD3.X R79, R29, R11, R2, P5, P6 ;  /* 0x0000000b1d4f9210 */ /* 0x000fe40002fec402 */
[----:B------:R-:W-:Y:S01]  /*256c0*/  LOP3.LUT R8, R8, 0xefffffff, RZ, 0xc0, !PT ;  /* 0xefffffff08087812 */ /* 0x000fe200078ec0ff */
[----:B------:R-:W-:Y:S01]  /*256d0*/  FMUL R13, R81, UR20 ;  /* 0x00000014510d7c20 */ /* 0x000fe20008400000 */
[----:B------:R-:W4:Y:S07]  /*256e0*/  LDL.LU R90, [R1+0x1fc] ;  /* 0x0001fc00015a7983 */ /* 0x000f2e0000300800 */
[----:B0-----:R-:W0:Y:S01]  /*256f0*/  @!P0 LDC.64 R10, c[0x0][0x5c0] ;  /* 0x00017000ff0a8b82 */ /* 0x001e220000000a00 */
[----:B------:R-:W-:Y:S01]  /*25700*/  @P1 LOP3.LUT R8, R8, 0x10000000, RZ, 0xfc, !PT ;  /* 0x1000000008081812 */ /* 0x000fe200078efcff */
[----:B------:R-:W4:Y:S03]  /*25710*/  LDL.LU R89, [R1+0x200] ;  /* 0x0002000001597983 */ /* 0x000f260000300800 */
[----:B------:R-:W-:-:S04]  /*25720*/  LOP3.LUT R8, R8, 0xffffdfff, RZ, 0xc0, !PT ;  /* 0xffffdfff08087812 */ /* 0x000fc800078ec0ff */
[----:B------:R-:W-:Y:S02]  /*25730*/  @P0 LOP3.LUT R8, R8, 0x2000, RZ, 0xfc, !PT ;  /* 0x0000200008080812 */ /* 0x000fe400078efcff */
[----:B0-----:R-:W-:Y:S01]  /*25740*/  @!P0 IADD3 R52, P5, P6, R6, R10, R4 ;  /* 0x0000000a06348210 */ /* 0x001fe20007ebe004 */
[----:B------:R-:W-:-:S03]  /*25750*/  FMUL R10, R82, UR20 ;  /* 0x00000014520a7c20 */ /* 0x000fc60008400000 */
[----:B------:R-:W-:Y:S02]  /*25760*/  @!P0 IADD3.X R53, R29, R11, R2, P5, P6 ;  /* 0x0000000b1d358210 */ /* 0x000fe40002fec402 */
        /* <DEDUP_REMOVED lines=14> */
[C---:B------:R-:W-:Y:S02]  /*25850*/  LOP3.LUT P1, RZ, R8.reuse, 0x4000, RZ, 0xc0, !PT ;  /* 0x0000400008ff7812 */ /* 0x040fe4000782c0ff */
[----:B------:R-:W-:-:S04]  /*25860*/  LOP3.LUT R8, R8, 0xdfffffff, RZ, 0xc0, !PT ;  /* 0xdfffffff08087812 */ /* 0x000fc800078ec0ff */
[----:B------:R-:W-:Y:S02]  /*25870*/  @P0 LOP3.LUT R8, R8, 0x20000000, RZ, 0xfc, !PT ;  /* 0x2000000008080812 */ /* 0x000fe400078efcff */
[----:B------:R-:W-:Y:S02]  /*25880*/  ISETP.LT.OR P0, PT, R27, 0x3a, !P2 ;  /* 0x0000003a1b00780c */ /* 0x000fe40005701670 */
[----:B0-----:R-:W-:-:S05]  /*25890*/  @!P5 IADD3 R10, P6, R6, R10, RZ ;  /* 0x0000000a060ad210 */ /* 0x001fca0007fde0ff */
[----:B------:R-:W-:Y:S01]  /*258a0*/  @!P5 IMAD.X R11, R29, 0x1, R11, P6 ;  /* 0x000000011d0bd824 */ /* 0x000fe200030e060b */
        /* <DEDUP_REMOVED lines=12> */
[----:B---3--:R-:W-:-:S05]  /*25970*/  FMUL R10, R84, UR20 ;  /* 0x00000014540a7c20 */ /* 0x008fca0008400000 */
[----:B------:R-:W-:-:S05]  /*25980*/  F2FP.SATFINITE.E4M3.F32.PACK_AB_MERGE_C R10, RZ, R10, RZ ;  /* 0x0000000aff0a723e */ /* 0x000fca00048070ff */
[----:B------:R0:W-:Y:S01]  /*25990*/  @!P1 STG.E.U8 desc[UR14][R50.64+0x80], R10 ;  /* 0x0000800a32009986 */ /* 0x0001e2000c10110e */
[----:B------:R-:W-:Y:S02]  /*259a0*/  ISETP.LT.OR P1, PT, R27, 0x42, !P2 ;  /* 0x000000421b00780c */ /* 0x000fe40005721670 */
[----:B------:R-:W-:-:S11]  /*259b0*/  @!P0 IADD3.X R87, R29, R11, R2, P5, P6 ;  /* 0x0000000b1d578210 */ /* 0x000fd60002fec402 */
[----:B0-----:R-:W0:Y:S02]  /*259c0*/  @!P1 LDC.64 R10, c[0x0][0x5c0] ;  /* 0x00017000ff0a9b82 */ /* 0x001e240000000a00 */
[----:B0-----:R-:W-:Y:S01]  /*259d0*/  @!P1 IADD3 R84, P5, P6, R6, R10, R4 ;  /* 0x0000000a06549210 */ /* 0x001fe20007ebe004 */
[----:B----4-:R-:W-:Y:S02]  /*259e0*/  FMUL R10, R88, UR20 ;  /* 0x00000014580a7c20 */ /* 0x010fe40008400000 */
[----:B------:R-:W2:Y:S03]  /*259f0*/  LDL.LU R88, [R1+0x204] ;  /* 0x0002040001587983 */ /* 0x000ea60000300800 */
[----:B------:R-:W-:Y:S01]  /*25a00*/  F2FP.SATFINITE.E4M3.F32.PACK_AB_MERGE_C R10, RZ, R10, RZ ;  /* 0x0000000aff0a723e */ /* 0x000fe200048070ff */
[----:B------:R-:W3:Y:S04]  /*25a10*/  LDL.LU R94, [R1+0x208] ;  /* 0x00020800015e7983 */ /* 0x000ee80000300800 */
[----:B------:R0:W-:Y:S01]  /*25a20*/  @!P3 STG.E.U8 desc[UR14][R36.64+0x81], R10 ;  /* 0x0000810a2400b986 */ /* 0x0001e2000c10110e */
[----:B------:R-:W-:-:S02]  /*25a30*/  ISETP.LT.OR P3, PT, R27, 0x49, !P2 ;  /* 0x000000491b00780c */ /* 0x000fc40005761670 */
[----:B------:R-:W-:-:S11]  /*25a40*/  @!P1 IADD3.X R85, R29, R11, R2, P5, P6 ;  /* 0x0000000b1d559210 */ /* 0x000fd60002fec402 */
[----:B0-----:R-:W0:Y:S02]  /*25a50*/  @!P3 LDC.64 R10, c[0x0][0x5c0] ;  /* 0x00017000ff0abb82 */ /* 0x001e240000000a00 */
[----:B0-----:R-:W-:-:S04]  /*25a60*/  @!P3 IADD3 R92, P5, P6, R6, R10, R4 ;  /* 0x0000000a065cb210 */ /* 0x001fc80007ebe004 */
[----:B------:R-:W-:Y:S02]  /*25a70*/  @!P3 IADD3.X R93, R29, R11, R2, P5, P6 ;  /* 0x0000000b1d5db210 */ /* 0x000fe40002fec402 */
[----:B------:R-:W-:-:S13]  /*25a80*/  ISETP.LT.OR P5, PT, R27, 0x89, !P4 ;  /* 0x000000891b00780c */ /* 0x000fda00067a1670 */
[----:B------:R-:W0:Y:S01]  /*25a90*/  @!P5 LDC.64 R10, c[0x0][0x5c0] ;  /* 0x00017000ff0adb82 */ /* 0x000e220000000a00 */
[----:B------:R-:W-:-:S05]  /*25aa0*/  FMUL R13, R90, UR20 ;  /* 0x000000145a0d7c20 */ /* 0x000fca0008400000 */
[----:B------:R-:W-:Y:S02]  /*25ab0*/  F2FP.SATFINITE.E4M3.F32.PACK_AB_MERGE_C R13, RZ, R13, RZ ;  /* 0x0000000dff0d723e */ /* 0x000fe400048070ff */
[----:B0-----:R-:W-:-:S05]  /*25ac0*/  @!P5 IADD3 R10, P6, R6, R10, RZ ;  /* 0x0000000a060ad210 */ /* 0x001fca0007fde0ff */
[----:B------:R-:W-:-:S05]  /*25ad0*/  @!P5 IMAD.X R11, R29, 0x1, R11, P6 ;  /* 0x000000011d0bd824 */ /* 0x000fca00030e060b */
[----:B------:R0:W-:Y:S01]  /*25ae0*/  @!P5 STG.E.U8 desc[UR14][R10.64+0x88], R13 ;  /* 0x0000880d0a00d986 */ /* 0x0001e2000c10110e */
[----:B------:R-:W-:Y:S02]  /*25af0*/  ISETP.LT.OR P5, PT, R27, 0x8a, !P4 ;  /* 0x0000008a1b00780c */ /* 0x000fe400067a1670 */
[----:B------:R-:W-:-:S04]  /*25b00*/  LOP3.LUT R8, R8, 0xbfffffff, RZ, 0xc0, !PT ;  /* 0xbfffffff08087812 */ /* 0x000fc800078ec0ff */
[----:B------:R-:W-:-:S07]  /*25b10*/  @P0 LOP3.LUT R8, R8, 0x40000000, RZ, 0xfc, !PT ;  /* 0x4000000008080812 */ /* 0x000fce00078efcff */
[----:B0-----:R-:W0:Y:S01]  /*25b20*/  @!P5 LDC.64 R10, c[0x0][0x5c0] ;  /* 0x00017000ff0adb82 */ /* 0x001e220000000a00 */
[----:B------:R-:W-:-:S04]  /*25b30*/  LOP3.LUT R8, R8, 0xffffbfff, RZ, 0xc0, !PT ;  /* 0xffffbfff08087812 */ /* 0x000fc800078ec0ff */
[----:B------:R-:W-:-:S04]  /*25b40*/  @P1 LOP3.LUT R8, R8, 0x4000, RZ, 0xfc, !PT ;  /* 0x0000400008081812 */ /* 0x000fc800078efcff */
        /* <DEDUP_REMOVED lines=16> */
[----:B------:R-:W0:Y:S02]  /*25c50*/  @!P3 LDC.64 R10, c[0x0][0x5c0] ;  /* 0x00017000ff0abb82 */ /* 0x000e240000000a00 */
[----:B0-----:R-:W-:-:S04]  /*25c60*/  @!P3 IADD3 R96, P5, P6, R6, R10, R4 ;  /* 0x0000000a0660b210 */ /* 0x001fc80007ebe004 */
[----:B------:R-:W-:Y:S01]  /*25c70*/  @!P3 IADD3.X R97, R29, R11, R2, P5, P6 ;  /* 0x0000000b1d61b210 */ /* 0x000fe20002fec402 */
[----:B--2---:R-:W-:Y:S02]  /*25c80*/  FMUL R10, R88, UR20 ;  /* 0x00000014580a7c20 */ /* 0x004fe40008400000 */
[----:B------:R-:W2:Y:S03]  /*25c90*/  LDL.LU R88, [R1+0x210] ;  /* 0x0002100001587983 */ /* 0x000ea60000300800 */
[----:B------:R-:W-:-:S05]  /*25ca0*/  F2FP.SATFINITE.E4M3.F32.PACK_AB_MERGE_C R10, RZ, R10, RZ ;  /* 0x0000000aff0a723e */ /* 0x000fca00048070ff */
[----:B------:R0:W-:Y:S01]  /*25cb0*/  @!P1 STG.E.U8 desc[UR14][R58.64+0x88], R10 ;  /* 0x0000880a3a009986 */ /* 0x0001e2000c10110e */
[----:B------:R-:W-:-:S13]  /*25cc0*/  ISETP.LT.OR P1, PT, R27, 0x52, !P2 ;  /* 0x000000521b00780c */ /* 0x000fda0005721670 */
[----:B0-----:R-:W0:Y:S02]  /*25cd0*/  @!P1 LDC.64 R10, c[0x0][0x5c0] ;  /* 0x00017000ff0a9b82 */ /* 0x001e240000000a00 */
[----:B0-----:R-:W-:Y:S01]  /*25ce0*/  @!P1 IADD3 R90, P5, P6, R6, R10, R4 ;  /* 0x0000000a065a9210 */ /* 0x001fe20007ebe004 */
[----:B---3--:R-:W-:Y:S02]  /*25cf0*/  FMUL R10, R94, UR20 ;  /* 0x000000145e0a7c20 */ /* 0x008fe40008400000 */
[----:B------:R-:W3:Y:S04]  /*25d00*/  LDL.LU R94, [R1+0x214] ;  /* 0x00021400015e7983 */ /* 0x000ee80000300800 */
[----:B------:R-:W3:Y:S01]  /*25d10*/  LDL.LU R104, [R1+0x218] ;  /* 0x0002180001687983 */ /* 0x000ee20000300800 */
[----:B------:R-:W-:-:S02]  /*25d20*/  LOP3.LUT R12, R12, 0xfffffffe, RZ, 0xc0, !PT ;  /* 0xfffffffe0c0c7812 */ /* 0x000fc400078ec0ff */
[----:B------:R-:W-:Y:S01]  /*25d30*/  @!P1 IADD3.X R91, R29, R11, R2, P5, P6 ;  /* 0x0000000b1d5b9210 */ /* 0x000fe20002fec402 */
[----:B------:R-:W3:Y:S01]  /*25d40*/  LDL.LU R101, [R1+0x21c] ;  /* 0x00021c0001657983 */ /* 0x000ee20000300800 */
[----:B------:R-:W-:Y:S02]  /*25d50*/  @P3 LOP3.LUT R12, R12, 0x1, RZ, 0xfc, !PT ;  /* 0x000000010c0c3812 */ /* 0x000fe400078efcff */
[----:B------:R-:W-:Y:S01]  /*25d60*/  LOP3.LUT P3, RZ, R7, 0x100, RZ, 0xc0, !PT ;  /* 0x0000010007ff7812 */ /* 0x000fe2000786c0ff */
[----:B------:R-:W3:Y:S01]  /*25d70*/  LDL.LU R100, [R1+0x220] ;  /* 0x0002200001647983 */ /* 0x000ee20000300800 */
[----:B------:R-:W-:Y:S02]  /*25d80*/  ISETP.LT.OR P6, PT, R27, 0x59, !P2 ;  /* 0x000000591b00780c */ /* 0x000fe400057c1670 */
[----:B------:R-:W-:Y:S01]  /*25d90*/  F2FP.SATFINITE.E4M3.F32.PACK_AB_MERGE_C R10, RZ, R10, RZ ;  /* 0x0000000aff0a723e */ /* 0x000fe200048070ff */
[----:B------:R-:W3:Y:S01]  /*25da0*/  LDL.LU R106, [R1+0x224] ;  /* 0x00022400016a7983 */ /* 0x000ee20000300800 */
[----:B----4-:R-:W-:-:S07]  /*25db0*/  FMUL R13, R89, UR20 ;  /* 0x00000014590d7c20 */ /* 0x010fce0008400000 */
[----:B------:R0:W-:Y:S01]  /*25dc0*/  @!P3 STG.E.U8 desc[UR14][R22.64+0x89], R10 ;  /* 0x0000890a1600b986 */ /* 0x0001e2000c10110e */
[----:B------:R-:W-:-:S03]  /*25dd0*/  LOP3.LUT R8, R8, 0xffffffbf, RZ, 0xc0, !PT ;  /* 0xffffffbf08087812 */ /* 0x000fc600078ec0ff */
[----:B------:R-:W4:Y:S01]  /*25de0*/  LDL.LU R112, [R1+0x228] ;  /* 0x0002280001707983 */ /* 0x000f220000300800 */
[----:B0-----:R-:W0:Y:S01]  /*25df0*/  @!P6 LDC.64 R10, c[0x0][0x5c0] ;  /* 0x00017000ff0aeb82 */ /* 0x001e220000000a00 */
[----:B------:R-:W-:Y:S02]  /*25e00*/  F2FP.SATFINITE.E4M3.F32.PACK_AB_MERGE_C R13, RZ, R13, RZ ;  /* 0x0000000dff0d723e */ /* 0x000fe400048070ff */
[----:B------:R-:W4:Y:S01]  /*25e10*/  LDL.LU R111, [R1+0x22c] ;  /* 0x00022c00016f7983 */ /* 0x000f220000300800 */
[----:B------:R-:W-:Y:S02]  /*25e20*/  @P1 LOP3.LUT R8, R8, 0x40, RZ, 0xfc, !PT ;  /* 0x0000004008081812 */ /* 0x000fe400078efcff */
[----:B------:R-:W-:Y:S01]  /*25e30*/  LOP3.LUT P0, RZ, R7, 0x200, RZ, 0xc0, !PT ;  /* 0x0000020007ff7812 */ /* 0x000fe2000780c0ff */
[----:B------:R-:W4:Y:S01]  /*25e40*/  LDL.LU R110, [R1+0x230] ;  /* 0x00023000016e7983 */ /* 0x000f220000300800 */
[----:B0-----:R-:W-:-:S03]  /*25e50*/  @!P6 IADD3 R102, P3, P5, R6, R10, R4 ;  /* 0x0000000a0666e210 */ /* 0x001fc60007d7e004 */
[----:B------:R-:W4:Y:S01]  /*25e60*/  LDL.LU R114, [R1+0x234] ;  /* 0x0002340001727983 */ /* 0x000f220000300800 */
[----:B------:R-:W-:-:S03]  /*25e70*/  @!P6 IADD3.X R103, R29, R11, R2, P3, P5 ;  /* 0x0000000b1d67e210 */ /* 0x000fc60001fea402 */
[----:B------:R-:W4:Y:S01]  /*25e80*/  LDL.LU R120, [R1+0x238] ;  /* 0x0002380001787983 */ /* 0x000f220000300800 */
[----:B------:R-:W-:Y:S02]  /*25e90*/  ISETP.LT.OR P3, PT, R27, 0x91, !P4 ;  /* 0x000000911b00780c */ /* 0x000fe40006761670 */
[----:B------:R-:W-:Y:S01]  /*25ea0*/  LOP3.LUT P1, RZ, R8, 0x10000, RZ, 0xc0, !PT ;  /* 0x0001000008ff7812 */ /* 0x000fe2000782c0ff */
[----:B------:R-:W4:Y:S10]  /*25eb0*/  LDL.LU R115, [R1+0x23c] ;  /* 0x00023c0001737983 */ /* 0x000f340000300800 */
[----:B------:R-:W0:Y:S02]  /*25ec0*/  @!P3 LDC.64 R10, c[0x0][0x5c0] ;  /* 0x00017000ff0abb82 */ /* 0x000e240000000a00 */
[----:B0-----:R-:W-:-:S05]  /*25ed0*/  @!P3 IADD3 R10, P5, R6, R10, RZ ;  /* 0x0000000a060ab210 */ /* 0x001fca0007fbe0ff */
[----:B------:R-:W-:-:S05]  /*25ee0*/  @!P3 IMAD.X R11, R29, 0x1, R11, P5 ;  /* 0x000000011d0bb824 */ /* 0x000fca00028e060b */
[----:B------:R0:W-:Y:S01]  /*25ef0*/  @!P3 STG.E.U8 desc[UR14][R10.64+0x90], R13 ;  /* 0x0000900d0a00b986 */ /* 0x0001e2000c10110e */
[----:B------:R-:W-:-:S13]  /*25f00*/  ISETP.LT.OR P3, PT, R27, 0x92, !P4 ;  /* 0x000000921b00780c */ /* 0x000fda0006761670 */
[----:B0-----:R-:W0:Y:S02]  /*25f10*/  @!P3 LDC.64 R10, c[0x0][0x5c0] ;  /* 0x00017000ff0abb82 */ /* 0x001e240000000a00 */
[----:B0-----:R-:W-:-:S05]  /*25f20*/  @!P3 IADD3 R10, P5, R6, R10, RZ ;  /* 0x0000000a060ab210 */ /* 0x001fca0007fbe0ff */
[----:B------:R-:W-:Y:S02]  /*25f30*/  @!P3 IMAD.X R11, R29, 0x1, R11, P5 ;  /* 0x000000011d0bb824 */ /* 0x000fe400028e060b */
[----:B--2---:R-:W-:-:S05]  /*25f40*/  FMUL R13, R88, UR20 ;  /* 0x00000014580d7c20 */ /* 0x004fca0008400000 */
[----:B------:R-:W-:-:S05]  /*25f50*/  F2FP.SATFINITE.E4M3.F32.PACK_AB_MERGE_C R13, RZ, R13, RZ ;  /* 0x0000000dff0d723e */ /* 0x000fca00048070ff */
[----:B------:R0:W-:Y:S01]  /*25f60*/  @!P3 STG.E.U8 desc[UR14][R10.64+0x91], R13 ;  /* 0x0000910d0a00b986 */ /* 0x0001e2000c10110e */
[----:B------:R-:W-:-:S13]  /*25f70*/  ISETP.LT.OR P3, PT, R27, 0x5a, !P2 ;  /* 0x0000005a1b00780c */ /* 0x000fda0005761670 */
[----:B0-----:R-:W0:Y:S01]  /*25f80*/  @!P3 LDC.64 R10, c[0x0][0x5c0] ;  /* 0x00017000ff0abb82 */ /* 0x001e220000000a00 */
[----:B------:R-:W-:-:S04]  /*25f90*/  LOP3.LUT R8, R8, 0xffff7fff, RZ, 0xc0, !PT ;  /* 0xffff7fff08087812 */ /* 0x000fc800078ec0ff */
[----:B------:R-:W-:Y:S02]  /*25fa0*/  @P6 LOP3.LUT R8, R8, 0x8000, RZ, 0xfc, !PT ;  /* 0x0000800008086812 */ /* 0x000fe400078efcff */
[----:B------:R-:W-:Y:S02]  /*25fb0*/  @P3 LOP3.LUT R5, R5, 0x10000000, RZ, 0xfc, !PT ;  /* 0x1000000005053812 */ /* 0x000fe400078efcff */
        /* <DEDUP_REMOVED lines=10> */
[----:B0-----:R-:W0:Y:S01]  /*26060*/  @!P1 LDC.64 R10, c[0x0][0x5c0] ;  /* 0x00017000ff0a9b82 */ /* 0x001e220000000a00 */
        /* <DEDUP_REMOVED lines=18> */
[----:B------:R-:W-:-:S13]  /*26190*/  ISETP.LT.OR P0, PT, R27, 0x9a, !P4 ;  /* 0x0000009a1b00780c */ /* 0x000fda0006701670 */
[----:B0-----:R-:W0:Y:S01]  /*261a0*/  @!P0 LDC.64 R10, c[0x0][0x5c0] ;  /* 0x00017000ff0a8b82 */ /* 0x001e220000000a00 */
[----:B------:R-:W-:Y:S01]  /*261b0*/  ISETP.LT.OR P6, PT, R27, 0x6a, !P2 ;  /* 0x0000006a1b00780c */ /* 0x000fe200057c1670 */
[----:B------:R-:W-:-:S05]  /*261c0*/  FMUL R13, R100, UR20 ;  /* 0x00000014640d7c20 */ /* 0x000fca0008400000 */
[----:B------:R-:W-:Y:S02]  /*261d0*/  F2FP.SATFINITE.E4M3.F32.PACK_AB_MERGE_C R13, RZ, R13, RZ ;  /* 0x0000000dff0d723e */ /* 0x000fe400048070ff */
[----:B0-----:R-:W-:-:S05]  /*261e0*/  @!P0 IADD3 R10, P5, R6, R10, RZ ;  /* 0x0000000a060a8210 */ /* 0x001fca0007fbe0ff */
[----:B------:R-:W-:-:S05]  /*261f0*/  @!P0 IMAD.X R11, R29, 0x1, R11, P5 ;  /* 0x000000011d0b8824 */ /* 0x000fca00028e060b */
[----:B------:R0:W-:Y:S01]  /*26200*/  @!P0 STG.E.U8 desc[UR14][R10.64+0x99], R13 ;  /* 0x0000990d0a008986 */ /* 0x0001e2000c10110e */
[----:B------:R-:W-:Y:S01]  /*26210*/  LOP3.LUT R12, R12, 0xfffffffd, RZ, 0xc0, !PT ;  /* 0xfffffffd0c0c7812 */ /* 0x000fe200078ec0ff */
[----:B0-----:R-:W0:Y:S03]  /*26220*/  @!P6 LDC.64 R10, c[0x0][0x5c0] ;  /* 0x00017000ff0aeb82 */ /* 0x001e260000000a00 */
[----:B------:R-:W-:-:S04]  /*26230*/  @P3 LOP3.LUT R12, R12, 0x2, RZ, 0xfc, !PT ;  /* 0x000000020c0c3812 */ /* 0x000fc800078efcff */
[----:B------:R-:W-:-:S04]  /*26240*/  LOP3.LUT R12, R12, 0xfffffff7, RZ, 0xc0, !PT ;  /* 0xfffffff70c0c7812 */ /* 0x000fc800078ec0ff */
[----:B------:R-:W-:-:S04]  /*26250*/  @P1 LOP3.LUT R12, R12, 0x8, RZ, 0xfc, !PT ;  /* 0x000000080c0c1812 */ /* 0x000fc800078efcff */
[----:B------:R-:W-:-:S04]  /*26260*/  LOP3.LUT R12, R12, 0xfffffffb, RZ, 0xc0, !PT ;  /* 0xfffffffb0c0c7812 */ /* 0x000fc800078ec0ff */
[----:B------:R-:W-:Y:S02]  /*26270*/  @P6 LOP3.LUT R12, R12, 0x4, RZ, 0xfc, !PT ;  /* 0x000000040c0c6812 */ /* 0x000fe400078efcff */
[----:B0-----:R-:W-:-:S04]  /*26280*/  @!P6 IADD3 R100, P0, P5, R6, R10, R4 ;  /* 0x0000000a0664e210 */ /* 0x001fc80007d1e004 */
[----:B------:R-:W-:Y:S02]  /*26290*/  @!P6 IADD3.X R101, R29, R11, R2, P0, P5 ;  /* 0x0000000b1d65e210 */ /* 0x000fe400007ea402 */
[----:B------:R-:W-:-:S13]  /*262a0*/  ISETP.LT.OR P6, PT, R27, 0x71, !P2 ;  /* 0x000000711b00780c */ /* 0x000fda00057c1670 */
[----:B------:R-:W0:Y:S01]  /*262b0*/  @!P6 LDC.64 R10, c[0x0][0x5c0] ;  /* 0x00017000ff0aeb82 */ /* 0x000e220000000a00 */
[----:B------:R-:W-:Y:S02]  /*262c0*/  LOP3.LUT P3, RZ, R8, 0x20000, RZ, 0xc0, !PT ;  /* 0x0002000008ff7812 */ /* 0x000fe4000786c0ff */
[----:B0-----:R-:W-:Y:S01]  /*262d0*/  @!P6 IADD3 R108, P0, P5, R6, R10, R4 ;  /* 0x0000000a066ce210 */ /* 0x001fe20007d1e004 */
[----:B------:R-:W-:-:S05]  /*262e0*/  FMUL R10, R106, UR20 ;  /* 0x000000146a0a7c20 */ /* 0x000fca0008400000 */
[----:B------:R-:W-:-:S05]  /*262f0*/  F2FP.SATFINITE.E4M3.F32.PACK_AB_MERGE_C R10, RZ, R10, RZ ;  /* 0x0000000aff0a723e */ /* 0x000fca00048070ff */
[----:B------:R0:W-:Y:S01]  /*26300*/  @!P3 STG.E.U8 desc[UR14][R60.64+0x98], R10 ;  /* 0x0000980a3c00b986 */ /* 0x0001e2000c10110e */
[----:B------:R-:W-:Y:S02]  /*26310*/  ISETP.LT.OR P3, PT, R27, 0x72, !P2 ;  /* 0x000000721b00780c */ /* 0x000fe40005761670 */
[----:B------:R-:W-:-:S11]  /*26320*/  @!P6 IADD3.X R109, R29, R11, R2, P0, P5 ;  /* 0x0000000b1d6de210 */ /* 0x000fd600007ea402 */
[----:B0-----:R-:W0:Y:S01]  /*26330*/  @!P3 LDC.64 R10, c[0x0][0x5c0] ;  /* 0x00017000ff0abb82 */ /* 0x001e220000000a00 */
[----:B------:R-:W-:Y:S02]  /*26340*/  LOP3.LUT P1, RZ, R8, 0x2, RZ, 0xc0, !PT ;  /* 0x0000000208ff7812 */ /* 0x000fe4000782c0ff */
[----:B0-----:R-:W-:Y:S01]  /*26350*/  @!P3 IADD3 R106, P0, P5, R6, R10, R4 ;  /* 0x0000000a066ab210 */ /* 0x001fe20007d1e004 */
[----:B----4-:R-:W-:-:S05]  /*26360*/  FMUL R10, R112, UR20 ;  /* 0x00000014700a7c20 */ /* 0x010fca0008400000 */
[----:B------:R-:W-:-:S05]  /*26370*/  F2FP.SATFINITE.E4M3.F32.PACK_AB_MERGE_C R10, RZ, R10, RZ ;  /* 0x0000000aff0a723e */ /* 0x000fca00048070ff */
[----:B------:R0:W-:Y:S01]  /*26380*/  @!P1 STG.E.U8 desc[UR14][R18.64+0x99], R10 ;  /* 0x0000990a12009986 */ /* 0x0001e2000c10110e */
[----:B------:R-:W-:Y:S02]  /*26390*/  ISETP.LT.OR P1, PT, R27, 0x79, !P2 ;  /* 0x000000791b00780c */ /* 0x000fe40005721670 */
        /* <DEDUP_REMOVED lines=23> */
[----:B------:R-:W-:-:S04]  /*26510*/  @P1 LOP3.LUT R12, R12, 0x40, RZ, 0xfc, !PT ;  /* 0x000000400c0c1812 */ /* 0x000fc800078efcff */
        /* <DEDUP_REMOVED lines=8> */
[----:B------:R-:W2:Y:S04]  /*265a0*/  LDL.LU R114, [R1+0x240] ;  /* 0x0002400001727983 */ /* 0x000ea80000300800 */
[----:B------:R-:W3:Y:S01]  /*265b0*/  LDL.LU R121, [R1+0x244] ;  /* 0x0002440001797983 */ /* 0x000ee20000300800 */
[----:B------:R-:W-:-:S04]  /*265c0*/  LOP3.LUT R8, R8, 0xfffdffff, RZ, 0xc0, !PT ;  /* 0xfffdffff08087812 */ /* 0x000fc800078ec0ff */
[----:B------:R-:W-:-:S04]  /*265d0*/  @P3 LOP3.LUT R8, R8, 0x20000, RZ, 0xfc, !PT ;  /* 0x0002000008083812 */ /* 0x000fc800078efcff */
[----:B------:R-:W-:Y:S02]  /*265e0*/  LOP3.LUT P3, RZ, R8, 0x40000, RZ, 0xc0, !PT ;  /* 0x0004000008ff7812 */ /* 0x000fe4000786c0ff */
[----:B------:R-:W-:-:S11]  /*265f0*/  F2FP.SATFINITE.E4M3.F32.PACK_AB_MERGE_C R10, RZ, R10, RZ ;  /* 0x0000000aff0a723e */ /* 0x000fd600048070ff */
[----:B------:R0:W-:Y:S01]  /*26600*/  @!P3 STG.E.U8 desc[UR14][R64.64+0xa0], R10 ;  /* 0x0000a00a4000b986 */ /* 0x0001e2000c10110e */
[----:B------:R-:W-:Y:S02]  /*26610*/  ISETP.LT.OR P3, PT, R27, 0x82, !P2 ;  /* 0x000000821b00780c */ /* 0x000fe40005761670 */
[----:B------:R-:W-:-:S11]  /*26620*/  @!P6 IADD3.X R119, R29, R11, R2, P0, P5 ;  /* 0x0000000b1d77e210 */ /* 0x000fd600007ea402 */
[----:B0-----:R-:W0:Y:S01]  /*26630*/  @!P3 LDC.64 R10, c[0x0][0x5c0] ;  /* 0x00017000ff0abb82 */ /* 0x001e220000000a00 */
[----:B------:R-:W-:Y:S02]  /*26640*/  LOP3.LUT P1, RZ, R8, 0x80, RZ, 0xc0, !PT ;  /* 0x0000008008ff7812 */ /* 0x000fe4000782c0ff */
[----:B0-----:R-:W-:Y:S01]  /*26650*/  @!P3 IADD3 R116, P0, P5, R6, R10, R4 ;  /* 0x0000000a0674b210 */ /* 0x001fe20007d1e004 */
[----:B------:R-:W-:Y:S02]  /*26660*/  FMUL R10, R120, UR20 ;  /* 0x00000014780a7c20 */ /* 0x000fe40008400000 */
[----:B------:R-:W4:Y:S03]  /*26670*/  LDL.LU R120, [R1+0x248] ;  /* 0x0002480001787983 */ /* 0x000f260000300800 */
[----:B------:R-:W-:Y:S01]  /*26680*/  F2FP.SATFINITE.E4M3.F32.PACK_AB_MERGE_C R10, RZ, R10, RZ ;  /* 0x0000000aff0a723e */ /* 0x000fe200048070ff */
[----:B------:R-:W-:Y:S01]  /*26690*/  FMUL R13, R115, UR20 ;  /* 0x00000014730d7c20 */ /* 0x000fe20008400000 */
[----:B------:R-:W-:Y:S01]  /*266a0*/  @!P3 IADD3.X R117, R29, R11, R2, P0, P5 ;  /* 0x0000000b1d75b210 */ /* 0x000fe200007ea402 */
[----:B------:R-:W4:Y:S04]  /*266b0*/  LDL.LU R124, [R1+0x24c] ;  /* 0x00024c00017c7983 */ /* 0x000f280000300800 */
[----:B------:R0:W-:Y:S01]  /*266c0*/  @!P1 STG.E.U8 desc[UR14][R54.64+0xa1], R10 ;  /* 0x0000a10a36009986 */ /* 0x0001e2000c10110e */
[----:B------:R-:W-:-:S13]  /*266d0*/  ISETP.LT.OR P1, PT, R27, 0x89, !P2 ;  /* 0x000000891b00780c */ /* 0x000fda0005721670 */
        /* <DEDUP_REMOVED lines=29> */
[----:B---3--:R-:W-:Y:S02]  /*268b0*/  FMUL R10, R121, UR20 ;  /* 0x00000014790a7c20 */ /* 0x008fe40008400000 */
[----:B------:R-:W2:Y:S01]  /*268c0*/  LDL.LU R121, [R1+0x250] ;  /* 0x0002500001797983 */ /* 0x000ea20000300800 */
[----:B------:R-:W-:-:S04]  /*268d0*/  LOP3.LUT R8, R8, 0xfffbffff, RZ, 0xc0, !PT ;  /* 0xfffbffff08087812 */ /* 0x000fc800078ec0ff */
[----:B------:R-:W-:-:S04]  /*268e0*/  @P3 LOP3.LUT R8, R8, 0x40000, RZ, 0xfc, !PT ;  /* 0x0004000008083812 */ /* 0x000fc800078efcff */
[----:B------:R-:W-:Y:S02]  /*268f0*/  LOP3.LUT P3, RZ, R8, 0x100000, RZ, 0xc0, !PT ;  /* 0x0010000008ff7812 */ /* 0x000fe4000786c0ff */
[----:B------:R-:W-:-:S11]  /*26900*/  F2FP.SATFINITE.E4M3.F32.PACK_AB_MERGE_C R10, RZ, R10, RZ ;  /* 0x0000000aff0a723e */ /* 0x000fd600048070ff */
[----:B------:R0:W-:Y:S01]  /*26910*/  @!P3 STG.E.U8 desc[UR14][R70.64+0xa8], R10 ;  /* 0x0000a80a4600b986 */ /* 0x0001e2000c10110e */
[----:B------:R-:W-:Y:S02]  /*26920*/  ISETP.LT.OR P3, PT, R27, 0x92, !P2 ;  /* 0x000000921b00780c */ /* 0x000fe40005761670 */
[----:B------:R-:W-:-:S11]  /*26930*/  @!P6 IADD3.X R127, R29, R11, R2, P0, P5 ;  /* 0x0000000b1d7fe210 */ /* 0x000fd600007ea402 */
[----:B0-----:R-:W0:Y:S02]  /*26940*/  @!P3 LDC.64 R10, c[0x0][0x5c0] ;  /* 0x00017000ff0abb82 */ /* 0x001e240000000a00 */
[----:B0-----:R-:W-:Y:S01]  /*26950*/  @!P3 IADD3 R128, P0, P5, R6, R10, R4 ;  /* 0x0000000a0680b210 */ /* 0x001fe20007d1e004 */
[----:B----4-:R-:W-:Y:S02]  /*26960*/  FMUL R10, R120, UR20 ;  /* 0x00000014780a7c20 */ /* 0x010fe40008400000 */
[----:B------:R-:W3:Y:S01]  /*26970*/  LDL.LU R120, [R1+0x254] ;  /* 0x0002540001787983 */ /* 0x000ee20000300800 */
[----:B------:R-:W-:Y:S02]  /*26980*/  LOP3.LUT P1, RZ, R8, 0x80000, RZ, 0xc0, !PT ;  /* 0x0008000008ff7812 */ /* 0x000fe4000782c0ff */
[----:B------:R-:W-:-:S11]  /*26990*/  F2FP.SATFINITE.E4M3.F32.PACK_AB_MERGE_C R10, RZ, R10, RZ ;  /* 0x0000000aff0a723e */ /* 0x000fd600048070ff */
[----:B------:R0:W-:Y:S01]  /*269a0*/  @!P1 STG.E.U8 desc[UR14][R24.64+0xa9], R10 ;  /* 0x0000a90a18009986 */ /* 0x0001e2000c10110e */
[----:B------:R-:W-:Y:S01]  /*269b0*/  ISETP.LT.OR P1, PT, R27, 0x99, !P2 ;  /* 0x000000991b00780c */ /* 0x000fe20005721670 */
[----:B------:R-:W-:Y:S01]  /*269c0*/  FMUL R13, R124, UR20 ;  /* 0x000000147c0d7c20 */ /* 0x000fe20008400000 */
[----:B------:R-:W-:Y:S01]  /*269d0*/  @!P3 IADD3.X R129, R29, R11, R2, P0, P5 ;  /* 0x0000000b1d81b210 */ /* 0x000fe200007ea402 */
[----:B------:R-:W4:Y:S10]  /*269e0*/  LDL.LU R124, [R1+0x258] ;  /* 0x00025800017c7983 */ /* 0x000f340000300800 */
        /* <DEDUP_REMOVED lines=15> */
[----:B------:R-:W-:Y:S02]  /*26ae0*/  @!P0 IMAD.X R11, R29, 0x1, R11, P5 ;  /* 0x000000011d0b8824 */ /* 0x000fe400028e060b */
[----:B--2---:R-:W-:Y:S02]  /*26af0*/  FMUL R13, R121, UR20 ;  /* 0x00000014790d7c20 */ /* 0x004fe40008400000 */
[----:B------:R-:W2:Y:S03]  /*26b00*/  LDL.LU R121, [R1+0x25c] ;  /* 0x00025c0001797983 */ /* 0x000ea60000300800 */
[----:B------:R-:W-:-:S05]  /*26b10*/  F2FP.SATFINITE.E4M3.F32.PACK_AB_MERGE_C R13, RZ, R13, RZ ;  /* 0x0000000dff0d723e */ /* 0x000fca00048070ff */
[----:B------:R0:W-:Y:S02]  /*26b20*/  @!P0 STG.E.U8 desc[UR14][R10.64+0xb1], R13 ;  /* 0x0000b10d0a008986 */ /* 0x0001e4000c10110e */
[----:B0-----:R-:W0:Y:S01]  /*26b30*/  @!P6 LDC.64 R10, c[0x0][0x5c0] ;  /* 0x00017000ff0aeb82 */ /* 0x001e220000000a00 */
[----:B------:R-:W-:Y:S02]  /*26b40*/  LOP3.LUT R8, R8, 0xffefffff, RZ, 0xc0, !PT ;  /* 0xffefffff08087812 */ /* 0x000fe400078ec0ff */
[----:B------:R-:W-:Y:S02]  /*26b50*/  LOP3.LUT R9, R9, 0xfff7ffff, RZ, 0xc0, !PT ;  /* 0xfff7ffff09097812 */ /* 0x000fe400078ec0ff */
[----:B------:R-:W-:Y:S02]  /*26b60*/  @P3 LOP3.LUT R8, R8, 0x100000, RZ, 0xfc, !PT ;  /* 0x0010000008083812 */ /* 0x000fe400078efcff */
[----:B------:R-:W-:Y:S02]  /*26b70*/  @P1 LOP3.LUT R9, R9, 0x80000, RZ, 0xfc, !PT ;  /* 0x0008000009091812 */ /* 0x000fe400078efcff */
[----:B------:R-:W-:-:S02]  /*26b80*/  LOP3.LUT P3, RZ, R8, 0x200000, RZ, 0xc0, !PT ;  /* 0x0020000008ff7812 */ /* 0x000fc4000786c0ff */
        /* <DEDUP_REMOVED lines=8> */
[----:B---3--:R-:W-:Y:S02]  /*26c10*/  FMUL R10, R120, UR20 ;  /* 0x00000014780a7c20 */ /* 0x008fe40008400000 */
[----:B------:R-:W3:Y:S03]  /*26c20*/  LDL.LU R120, [R1+0x260] ;  /* 0x0002600001787983 */ /* 0x000ee60000300800 */
[----:B------:R-:W-:-:S05]  /*26c30*/  F2FP.SATFINITE.E4M3.F32.PACK_AB_MERGE_C R10, RZ, R10, RZ ;  /* 0x0000000aff0a723e */ /* 0x000fca00048070ff */
[----:B------:R0:W-:Y:S01]  /*26c40*/  @!P3 STG.E.U8 desc[UR14][R72.64+0xb0], R10 ;  /* 0x0000b00a4800b986 */ /* 0x0001e2000c10110e */
[----:B------:R-:W-:Y:S02]  /*26c50*/  ISETP.LT.OR P3, PT, R27, 0xa2, !P2 ;  /* 0x000000a21b00780c */ /* 0x000fe40005761670 */
[----:B------:R-:W-:-:S11]  /*26c60*/  @!P6 IADD3.X R159, R29, R11, R2, P0, P5 ;  /* 0x0000000b1d9fe210 */ /* 0x000fd600007ea402 */
[----:B0-----:R-:W0:Y:S02]  /*26c70*/  @!P3 LDC.64 R10, c[0x0][0x5c0] ;  /* 0x00017000ff0abb82 */ /* 0x001e240000000a00 */
[----:B0-----:R-:W-:Y:S01]  /*26c80*/  @!P3 IADD3 R162, P0, P5, R6, R10, R4 ;  /* 0x0000000a06a2b210 */ /* 0x001fe20007d1e004 */
[----:B----4-:R-:W-:Y:S02]  /*26c90*/  FMUL R10, R124, UR20 ;  /* 0x000000147c0a7c20 */ /* 0x010fe40008400000 */
[----:B------:R-:W4:Y:S03]  /*26ca0*/  LDL.LU R124, [R1+0x264] ;  /* 0x00026400017c7983 */ /* 0x000f260000300800 */
        /* <DEDUP_REMOVED lines=9> */
[----:B--2---:R-:W-:Y:S02]  /*26d40*/  FMUL R13, R121, UR20 ;  /* 0x00000014790d7c20 */ /* 0x004fe40008400000 */
[----:B------:R-:W2:Y:S01]  /*26d50*/  LDL.LU R121, [R1+0x268] ;  /* 0x0002680001797983 */ /* 0x000ea20000300800 */
[----:B------:R-:W-:Y:S02]  /*26d60*/  ISETP.LT.OR P4, PT, R27, 0xba, !P4 ;  /* 0x000000ba1b00780c */ /* 0x000fe40006781670 */
[----:B0-----:R-:W-:Y:S02]  /*26d70*/  @!P0 IADD3 R10, P5, R6, R10, RZ ;  /* 0x0000000a060a8210 */ /* 0x001fe40007fbe0ff */
[----:B------:R-:W-:-:S03]  /*26d80*/  F2FP.SATFINITE.E4M3.F32.PACK_AB_MERGE_C R13, RZ, R13, RZ ;  /* 0x0000000dff0d723e */ /* 0x000fc600048070ff */
[----:B------:R-:W-:Y:S01]  /*26d90*/  @!P0 IMAD.X R11, R29, 0x1, R11, P5 ;  /* 0x000000011d0b8824 */ /* 0x000fe200028e060b */
[----:B------:R-:W-:-:S04]  /*26da0*/  LOP3.LUT R9, R9, 0xff7fffff, RZ, 0xc0, !PT ;  /* 0xff7fffff09097812 */ /* 0x000fc800078ec0ff */
[----:B------:R0:W-:Y:S01]  /*26db0*/  @!P0 STG.E.U8 desc[UR14][R10.64+0xb8], R13 ;  /* 0x0000b80d0a008986 */ /* 0x0001e2000c10110e */
[----:B------:R-:W-:Y:S01]  /*26dc0*/  @P6 LOP3.LUT R9, R9, 0x800000, RZ, 0xfc, !PT ;  /* 0x0080000009096812 */ /* 0x000fe200078efcff */
[----:B0-----:R-:W0:Y:S03]  /*26dd0*/  @!P4 LDC.64 R10, c[0x0][0x5c0] ;  /* 0x00017000ff0acb82 */ /* 0x001e260000000a00 */
[----:B------:R-:W-:-:S04]  /*26de0*/  LOP3.LUT R9, R9, 0xfdffffff, RZ, 0xc0, !PT ;  /* 0xfdffffff09097812 */ /* 0x000fc800078ec0ff */
[----:B------:R-:W-:-:S04]  /*26df0*/  @P3 LOP3.LUT R9, R9, 0x2000000, RZ, 0xfc, !PT ;  /* 0x0200000009093812 */ /* 0x000fc800078efcff */
[----:B------:R-:W-:-:S04]  /*26e00*/  LOP3.LUT R9, R9, 0xbfffffff, RZ, 0xc0, !PT ;  /* 0xbfffffff09097812 */ /* 0x000fc800078ec0ff */
[----:B------:R-:W-:Y:S02]  /*26e10*/  @P1 LOP3.LUT R9, R9, 0x40000000, RZ, 0xfc, !PT ;  /* 0x4000000009091812 */ /* 0x000fe400078efcff */
[----:B------:R-:W-:Y:S02]  /*26e20*/  ISETP.LT.OR P1, PT, R27, 0xaa, !P2 ;  /* 0x000000aa1b00780c */ /* 0x000fe40005721670 */
[----:B0-----:R-:W-:-:S05]  /*26e30*/  @!P4 IADD3 R10, P0, R6, R10, RZ ;  /* 0x0000000a060ac210 */ /* 0x001fca0007f1e0ff */
[----:B------:R-:W-:Y:S02]  /*26e40*/  @!P4 IMAD.X R11, R29, 0x1, R11, P0 ;  /* 0x000000011d0bc824 */ /* 0x000fe400000e060b */
[----:B---3--:R-:W-:Y:S02]  /*26e50*/  FMUL R13, R120, UR20 ;  /* 0x00000014780d7c20 */ /* 0x008fe40008400000 */
[----:B------:R-:W3:Y:S03]  /*26e60*/  LDL.LU R120, [R1+0x26c] ;  /* 0x00026c0001787983 */ /* 0x000ee60000300800 */
[----:B------:R-:W-:-:S05]  /*26e70*/  F2FP.SATFINITE.E4M3.F32.PACK_AB_MERGE_C R13, RZ, R13, RZ ;  /* 0x0000000dff0d723e */ /* 0x000fca00048070ff */
        /* <DEDUP_REMOVED lines=8> */
[----:B0-----:R-:W-:Y:S01]  /*26f00*/  @!P1 IADD3 R180, P0, P4, R6, R10, R4 ;  /* 0x0000000a06b49210 */ /* 0x001fe20007c1e004 */
[----:B----4-:R-:W-:Y:S02]  /*26f10*/  FMUL R10, R124, UR20 ;  /* 0x000000147c0a7c20 */ /* 0x010fe40008400000 */
[----:B------:R-:W4:Y:S01]  /*26f20*/  LDL.LU R124, [R1+0x270] ;  /* 0x00027000017c7983 */ /* 0x000f220000300800 */
[----:B------:R-:W-:Y:S02]  /*26f30*/  LOP3.LUT P5, RZ, R8, 0x800000, RZ, 0xc0, !PT ;  /* 0x0080000008ff7812 */ /* 0x000fe400078ac0ff */
[----:B------:R-:W-:-:S11]  /*26f40*/  F2FP.SATFINITE.E4M3.F32.PACK_AB_MERGE_C R10, RZ, R10, RZ ;  /* 0x0000000aff0a723e */ /* 0x000fd600048070ff */
[----:B------:R0:W-:Y:S01]  /*26f50*/  @!P5 STG.E.U8 desc[UR14][R76.64+0xb8], R10 ;  /* 0x0000b80a4c00d986 */ /* 0x0001e2000c10110e */
[----:B------:R-:W-:Y:S02]  /*26f60*/  ISETP.LT.OR P5, PT, R27, 0xb2, !P2 ;  /* 0x000000b21b00780c */ /* 0x000fe400057a1670 */
[----:B------:R-:W-:-:S11]  /*26f70*/  @!P1 IADD3.X R181, R29, R11, R2, P0, P4 ;  /* 0x0000000b1db59210 */ /* 0x000fd600007e8402 */
[----:B0-----:R-:W0:Y:S02]  /*26f80*/  @!P5 LDC.64 R10, c[0x0][0x5c0] ;  /* 0x00017000ff0adb82 */ /* 0x001e240000000a00 */
[----:B0-----:R-:W-:Y:S02]  /*26f90*/  @!P5 IADD3 R184, P0, P4, R6, R10, R4 ;  /* 0x0000000a06b8d210 */ /* 0x001fe40007c1e004 */
[----:B------:R-:W-:-:S04]  /*26fa0*/  LOP3.LUT R5, R5, 0xfffffffd, RZ, 0xc0, !PT ;  /* 0xfffffffd05057812 */ /* 0x000fc800078ec0ff */
[----:B------:R-:W-:Y:S01]  /*26fb0*/  @P1 LOP3.LUT R5, R5, 0x2, RZ, 0xfc, !PT ;  /* 0x0000000205051812 */ /* 0x000fe200078efcff */
[----:B--2---:R-:W-:Y:S02]  /*26fc0*/  FMUL R10, R121, UR20 ;  /* 0x00000014790a7c20 */ /* 0x004fe40008400000 */
[----:B------:R-:W2:Y:S01]  /*26fd0*/  LDL.LU R121, [R1+0x274] ;  /* 0x0002740001797983 */ /* 0x000ea20000300800 */
[----:B------:R-:W-:Y:S02]  /*26fe0*/  LOP3.LUT R5, R5, 0xffffffef, RZ, 0xc0, !PT ;  /* 0xffffffef05057812 */ /* 0x000fe400078ec0ff */
[----:B------:R-:W-:Y:S02]  /*26ff0*/  LOP3.LUT P6, RZ, R8, 0x400000, RZ, 0xc0, !PT ;  /* 0x0040000008ff7812 */ /* 0x000fe400078cc0ff */
[----:B------:R-:W-:Y:S02]  /*27000*/  @P5 LOP3.LUT R5, R5, 0x10, RZ, 0xfc, !PT ;  /* 0x0000001005055812 */ /* 0x000fe400078efcff */
[----:B------:R-:W-:-:S02]  /*27010*/  @!P5 IADD3.X R185, R29, R11, R2, P0, P4 ;  /* 0x0000000b1db9d210 */ /* 0x000fc400007e8402 */
[----:B------:R-:W-:Y:S02]  /*27020*/  ISETP.LT.OR P5, PT, R27, 0xb9, !P2 ;  /* 0x000000b91b00780c */ /* 0x000fe400057a1670 */
[----:B------:R-:W-:-:S05]  /*27030*/  F2FP.SATFINITE.E4M3.F32.PACK_AB_MERGE_C R10, RZ, R10, RZ ;  /* 0x0000000aff0a723e */ /* 0x000fca00048070ff */
[----:B------:R0:W-:Y:S06]  /*27040*/  @!P6 STG.E.U8 desc[UR14][R40.64+0xb9], R10 ;  /* 0x0000b90a2800e986 */ /* 0x0001ec000c10110e */
        /* <DEDUP_REMOVED lines=9> */
[----:B------:R-:W3:Y:S01]  /*270e0*/  LDL.LU R120, [R1+0x278] ;  /* 0x0002780001787983 */ /* 0x000ee20000300800 */
[----:B------:R-:W-:Y:S02]  /*270f0*/  LOP3.LUT P3, RZ, R8, 0x100, RZ, 0xc0, !PT ;  /* 0x0000010008ff7812 */ /* 0x000fe4000786c0ff */
[----:B------:R-:W-:Y:S02]  /*27100*/  F2FP.SATFINITE.E4M3.F32.PACK_AB_MERGE_C R10, RZ, R10, RZ ;  /* 0x0000000aff0a723e */ /* 0x000fe400048070ff */
[----:B------:R-:W-:-:S02]  /*27110*/  @!P5 IADD3.X R205, R29, R11, R2, P0, P2 ;  /* 0x0000000b1dcdd210 */ /* 0x000fc400007e4402 */
[----:B------:R-:W-:-:S07]  /*27120*/  ISETP.GE.AND P0, PT, R26, 0x101, PT ;  /* 0x000001011a00780c */ /* 0x000fce0003f06270 */
[----:B------:R0:W-:Y:S01]  /*27130*/  @!P3 STG.E.U8 desc[UR14][R44.64], R10 ;  /* 0x0000000a2c00b986 */ /* 0x0001e2000c10110e */
[----:B------:R-:W-:-:S13]  /*27140*/  ISETP.LT.OR P3, PT, R27, 0x1, !P0 ;  /* 0x000000011b00780c */ /* 0x000fda0004761670 */
[----:B0-----:R-:W0:Y:S01]  /*27150*/  @!P3 LDC.64 R10, c[0x0][0x5c0] ;  /* 0x00017000ff0abb82 */ /* 0x001e220000000a00 */
[----:B------:R-:W-:-:S06]  /*27160*/  USHF.L.U32 UR8, UR6, 0x8, URZ ;  /* 0x0000000806087899 */ /* 0x000fcc000800063f */
[----:B0-----:R-:W-:Y:S02]  /*27170*/  @!P3 IADD3 R208, P2, P4, R6, UR8, R10 ;  /* 0x0000000806d0bc10 */ /* 0x001fe4000fc5e00a */
[----:B------:R-:W-:Y:S01]  /*27180*/  LOP3.LUT P1, RZ, R7, 0x80, RZ, 0xc0, !PT ;  /* 0x0000008007ff7812 */ /* 0x000fe2000782c0ff */
[----:B----4-:R-:W-:Y:S02]  /*27190*/  FMUL R10, R124, UR20 ;  /* 0x000000147c0a7c20 */ /* 0x010fe40008400000 */
[----:B------:R-:W4:Y:S03]  /*271a0*/  LDL.LU R124, [R1+0x27c] ;  /* 0x00027c00017c7983 */ /* 0x000f260000300800 */
[----:B------:R-:W-:Y:S01]  /*271b0*/  F2FP.SATFINITE.E4M3.F32.PACK_AB_MERGE_C R10, RZ, R10, RZ ;  /* 0x0000000aff0a723e */ /* 0x000fe200048070ff */
[----:B------:R-:W-:-:S06]  /*271c0*/  USHF.L.U64.HI UR7, UR6, 0x8, UR7 ;  /* 0x0000000806077899 */ /* 0x000fcc0008010207 */
[----:B------:R0:W-:Y:S01]  /*271d0*/  @!P1 STG.E.U8 desc[UR14][R34.64+0x1], R10 ;  /* 0x0000010a22009986 */ /* 0x0001e2000c10110e */
[----:B------:R-:W-:Y:S02]  /*271e0*/  ISETP.GE.AND P1, PT, R26, 0x89, PT ;  /* 0x000000891a00780c */ /* 0x000fe40003f26270 */
[----:B------:R-:W-:Y:S02]  /*271f0*/  @!P3 IADD3.X R209, R29, UR7, R11, P2, P4 ;  /* 0x000000071dd1bc10 */ /* 0x000fe400097e840b */
[----:B------:R-:W-:-:S13]  /*27200*/  ISETP.LT.OR P4, PT, R27, 0x1, !P1 ;  /* 0x000000011b00780c */ /* 0x000fda0004f81670 */
[----:B0-----:R-:W0:Y:S01]  /*27210*/  @!P4 LDC.64 R10, c[0x0][0x5c0] ;  /* 0x00017000ff0acb82 */ /* 0x001e220000000a00 */
[----:B------:R-:W-:-:S04]  /*27220*/  LOP3.LUT R5, R5, 0xfffffdff, RZ, 0xc0, !PT ;  /* 0xfffffdff05057812 */ /* 0x000fc800078ec0ff */
[----:B------:R-:W-:Y:S02]  /*27230*/  @P5 LOP3.LUT R5, R5, 0x200, RZ, 0xfc, !PT ;  /* 0x0000020005055812 */ /* 0x000fe400078efcff */
[----:B------:R-:W-:-:S04]  /*27240*/  @!P4 IADD3 R14, P2, P5, R3, R6, R4 ;  /* 0x00000006030ec210 */ /* 0x000fc80007d5e004 */
[----:B------:R-:W-:Y:S02]  /*27250*/  @!P4 IADD3.X R13, R0, R29, R2, P2, P5 ;  /* 0x0000001d000dc210 */ /* 0x000fe400017ea402 */
[----:B0-----:R-:W-:Y:S01]  /*27260*/  @!P4 IADD3 R10, P2, R14, R10, RZ ;  /* 0x0000000a0e0ac210 */ /* 0x001fe20007f5e0ff */
[----:B--2---:R-:W-:Y:S02]  /*27270*/  FMUL R14, R121, UR20 ;  /* 0x00000014790e7c20 */ /* 0x004fe40008400000 */
[----:B------:R-:W2:Y:S01]  /*27280*/  LDL.LU R121, [R1+0x280] ;  /* 0x0002800001797983 */ /* 0x000ea20000300800 */
[----:B------:R-:W-:Y:S02]  /*27290*/  LOP3.LUT P3, RZ, R8, 0x4, RZ, 0xc0, !PT ;  /* 0x0000000408ff7812 */ /* 0x000fe4000786c0ff */
[----:B------:R-:W-:Y:S01]  /*272a0*/  LOP3.LUT R7, R7, 0xffffffbf, RZ, 0xc0, !PT ;  /* 0xffffffbf07077812 */ /* 0x000fe200078ec0ff */
[----:B------:R-:W-:Y:S01]  /*272b0*/  @!P4 IMAD.X R11, R13, 0x1, R11, P2 ;  /* 0x000000010d0bc824 */ /* 0x000fe200010e060b */
[----:B------:R-:W-:-:S09]  /*272c0*/  ISETP.LT.OR P2, PT, R27, 0x2, !P1 ;  /* 0x000000021b00780c */ /* 0x000fd20004f41670 */
[----:B------:R-:W-:Y:S02]  /*272d0*/  @P3 LOP3.LUT R7, R7, 0x40, RZ, 0xfc, !PT ;  /* 0x0000004007073812 */ /* 0x000fe400078efcff */
[----:B------:R-:W-:Y:S02]  /*272e0*/  ISETP.LT.OR P3, PT, R27, 0x2, !P0 ;  /* 0x000000021b00780c */ /* 0x000fe40004761670 */
[----:B------:R-:W-:-:S05]  /*272f0*/  F2FP.SATFINITE.E4M3.F32.PACK_AB_MERGE_C R14, RZ, R14, RZ ;  /* 0x0000000eff0e723e */ /* 0x000fca00048070ff */
[----:B------:R0:W-:Y:S06]  /*27300*/  @!P4 STG.E.U8 desc[UR14][R10.64], R14 ;  /* 0x0000000e0a00c986 */ /* 0x0001ec000c10110e */
[----:B0-----:R-:W0:Y:S08]  /*27310*/  @!P3 LDC.64 R10, c[0x0][0x5c0] ;  /* 0x00017000ff0abb82 */ /* 0x001e300000000a00 */
[----:B------:R-:W1:Y:S01]  /*27320*/  @!P2 LDC.64 R14, c[0x0][0x5c0] ;  /* 0x00017000ff0eab82 */ /* 0x000e620000000a00 */
[----:B------:R-:W-:-:S04]  /*27330*/  @!P2 IADD3 R18, P5, P6, R3, R6, R4 ;  /* 0x000000060312a210 */ /* 0x000fc80007ebe004 */
[----:B------:R-:W-:Y:S02]  /*27340*/  @!P2 IADD3.X R13, R0, R29, R2, P5, P6 ;  /* 0x0000001d000da210 */ /* 0x000fe40002fec402 */
[----:B0-----:R-:W-:-:S04]  /*27350*/  @!P3 IADD3 R192, P5, P6, R6, UR8, R10 ;  /* 0x0000000806c0bc10 */ /* 0x001fc8000febe00a */
[----:B------:R-:W-:Y:S02]  /*27360*/  @!P3 IADD3.X R193, R29, UR7, R11, P5, P6 ;  /* 0x000000071dc1bc10 */ /* 0x000fe4000afec40b */
[----:B------:R-:W-:Y:S02]  /*27370*/  ISETP.LT.OR P5, PT, R27, 0x9, !P0 ;  /* 0x000000091b00780c */ /* 0x000fe400047a1670 */
[----:B-1----:R-:W-:-:S05]  /*27380*/  @!P2 IADD3 R14, P4, R18, R14, RZ ;  /* 0x0000000e120ea210 */ /* 0x002fca0007f9e0ff */
[----:B------:R-:W-:Y:S02]  /*27390*/  @!P2 IMAD.X R15, R13, 0x1, R15, P4 ;  /* 0x000000010d0fa824 */ /* 0x000fe400020e060f */
[----:B---3--:R-:W-:Y:S02]  /*273a0*/  FMUL R10, R120, UR20 ;  /* 0x00000014780a7c20 */ /* 0x008fe40008400000 */
[----:B------:R-:W3:Y:S03]  /*273b0*/  LDL.LU R120, [R1+0x284] ;  /* 0x0002840001787983 */ /* 0x000ee60000300800 */
[----:B------:R-:W-:-:S05]  /*273c0*/  F2FP.SATFINITE.E4M3.F32.PACK_AB_MERGE_C R10, RZ, R10, RZ ;  /* 0x0000000aff0a723e */ /* 0x000fca00048070ff */
[----:B------:R0:W-:Y:S02]  /*273d0*/  @!P2 STG.E.U8 desc[UR14][R14.64+0x1], R10 ;  /* 0x0000010a0e00a986 */ /* 0x0001e4000c10110e */
[----:B0-----:R-:W0:Y:S02]  /*273e0*/  @!P5 LDC.64 R10, c[0x0][0x5c0] ;  /* 0x00017000ff0adb82 */ /* 0x001e240000000a00 */
[----:B0-----:R-:W-:-:S04]  /*273f0*/  @!P5 IADD3 R200, P2, P4, R6, UR8, R10 ;  /* 0x0000000806c8dc10 */ /* 0x001fc8000fc5e00a */
[----:B------:R-:W-:Y:S02]  /*27400*/  @!P5 IADD3.X R201, R29, UR7, R11, P2, P4 ;  /* 0x000000071dc9dc10 */ /* 0x000fe400097e840b */
[----:B------:R-:W-:-:S13]  /*27410*/  ISETP.LT.OR P5, PT, R27, 0xa, !P0 ;  /* 0x0000000a1b00780c */ /* 0x000fda00047a1670 */
[----:B------:R-:W0:Y:S02]  /*27420*/  @!P5 LDC.64 R10, c[0x0][0x5c0] ;  /* 0x00017000ff0adb82 */ /* 0x000e240000000a00 */
[----:B0-----:R-:W-:Y:S01]  /*27430*/  @!P5 IADD3 R202, P2, P4, R6, UR8, R10 ;  /* 0x0000000806cadc10 */ /* 0x001fe2000fc5e00a */
[----:B----4-:R-:W-:Y:S02]  /*27440*/  FMUL R10, R124, UR20 ;  /* 0x000000147c0a7c20 */ /* 0x010fe40008400000 */
[----:B------:R-:W4:Y:S01]  /*27450*/  LDL.LU R124, [R1+0x288] ;  /* 0x00028800017c7983 */ /* 0x000f220000300800 */
[----:B------:R-:W-:Y:S02]  /*27460*/  LOP3.LUT P6, RZ, R8, 0x400, RZ, 0xc0, !PT ;  /* 0x0000040008ff7812 */ /* 0x000fe400078cc0ff */
[----:B------:R-:W-:Y:S02]  /*27470*/  @!P5 IADD3.X R203, R29, UR7, R11, P2, P4 ;  /* 0x000000071dcbdc10 */ /* 0x000fe400097e840b */
[----:B------:R-:W-:-:S02]  /*27480*/  ISETP.LT.OR P5, PT, R27, 0x11, !P0 ;  /* 0x000000111b00780c */ /* 0x000fc400047a1670 */
[----:B------:R-:W-:-:S07]  /*27490*/  F2FP.SATFINITE.E4M3.F32.PACK_AB_MERGE_C R10, RZ, R10, RZ ;  /* 0x0000000aff0a723e */ /* 0x000fce00048070ff */
[----:B------:R0:W-:Y:S04]  /*274a0*/  @!P6 STG.E.U8 desc[UR14][R68.64+0x8], R10 ;  /* 0x0000080a4400e986 */ /* 0x0001e8000c10110e */
[----:B0-----:R-:W0:Y:S02]  /*274b0*/  @!P5 LDC.64 R10, c[0x0][0x5c0] ;  /* 0x00017000ff0adb82 */ /* 0x001e240000000a00 */
[----:B0-----:R-:W-:Y:S01]  /*274c0*/  @!P5 IADD3 R206, P2, P4, R6, UR8, R10 ;  /* 0x0000000806cedc10 */ /* 0x001fe2000fc5e00a */
[----:B--2---:R-:W-:Y:S02]  /*274d0*/  FMUL R10, R121, UR20 ;  /* 0x00000014790a7c20 */ /* 0x004fe40008400000 */
[----:B------:R-:W2:Y:S01]  /*274e0*/  LDL.LU R121, [R1+0x28c] ;  /* 0x00028c0001797983 */ /* 0x000ea20000300800 */
[----:B------:R-:W-:-:S02]  /*274f0*/  LOP3.LUT P3, RZ, R7, 0x40, RZ, 0xc0, !PT ;  /* 0x0000004007ff7812 */ /* 0x000fc4000786c0ff */
[----:B------:R-:W-:Y:S02]  /*27500*/  @!P5 IADD3.X R207, R29, UR7, R11, P2, P4 ;  /* 0x000000071dcfdc10 */ /* 0x000fe400097e840b */
[----:B------:R-:W-:Y:S02]  /*27510*/  ISETP.LT.OR P4, PT, R27, 0x9, !P1 ;  /* 0x000000091b00780c */ /* 0x000fe40004f81670 */
[----:B------:R-:W-:-:S07]  /*27520*/  F2FP.SATFINITE.E4M3.F32.PACK_AB_MERGE_C R10, RZ, R10, RZ ;  /* 0x0000000aff0a723e */ /* 0x000fce00048070ff */
[----:B------:R0:W-:Y:S04]  /*27530*/  @!P3 STG.E.U8 desc[UR14][R16.64+0x9], R10 ;  /* 0x0000090a1000b986 */ /* 0x0001e8000c10110e */
[----:B0-----:R-:W0:Y:S01]  /*27540*/  @!P4 LDC.64 R10, c[0x0][0x5c0] ;  /* 0x00017000ff0acb82 */ /* 0x001e220000000a00 */
[----:B------:R-:W-:-:S04]  /*27550*/  @!P4 IADD3 R14, P2, P5, R3, R6, R4 ;  /* 0x00000006030ec210 */ /* 0x000fc80007d5e004 */
[----:B------:R-:W-:Y:S02]  /*27560*/  @!P4 IADD3.X R13, R0, R29, R2, P2, P5 ;  /* 0x0000001d000dc210 */ /* 0x000fe400017ea402 */
[----:B0-----:R-:W-:Y:S02]  /*27570*/  @!P4 IADD3 R10, P2, R14, R10, RZ ;  /* 0x0000000a0e0ac210 */ /* 0x001fe40007f5e0ff */
[----:B------:R-:W-:Y:S02]  /*27580*/  LOP3.LUT P3, RZ, R8, 0x800, RZ, 0xc0, !PT ;  /* 0x0000080008ff7812 */ /* 0x000fe4000786c0ff */
[----:B------:R-:W-:Y:S01]  /*27590*/  LOP3.LUT R7, R7, 0xffffffdf, RZ, 0xc0, !PT ;  /* 0xffffffdf07077812 */ /* 0x000fe200078ec0ff */
[----:B------:R-:W-:Y:S02]  /*275a0*/  @!P4 IMAD.X R11, R13, 0x1, R11, P2 ;  /* 0x000000010d0bc824 */ /* 0x000fe400010e060b */
[----:B---3--:R-:W-:Y:S02]  /*275b0*/  FMUL R14, R120, UR20 ;  /* 0x00000014780e7c20 */ /* 0x008fe40008400000 */
[----:B------:R-:W3:Y:S06]  /*275c0*/  LDL.LU R120, [R1+0x290] ;  /* 0x0002900001787983 */ /* 0x000eec0000300800 */
[----:B------:R-:W-:-:S02]  /*275d0*/  @P3 LOP3.LUT R7, R7, 0x20, RZ, 0xfc, !PT ;  /* 0x0000002007073812 */ /* 0x000fc400078efcff */
[C---:B------:R-:W-:Y:S02]  /*275e0*/  ISETP.LT.OR P3, PT, R27.reuse, 0x12, !P0 ;  /* 0x000000121b00780c */ /* 0x040fe40004761670 */
[----:B------:R-:W-:Y:S02]  /*275f0*/  ISETP.LT.OR P2, PT, R27, 0xa, !P1 ;  /* 0x0000000a1b00780c */ /* 0x000fe40004f41670 */
[----:B------:R-:W-:-:S05]  /*27600*/  F2FP.SATFINITE.E4M3.F32.PACK_AB_MERGE_C R14, RZ, R14, RZ ;  /* 0x0000000eff0e723e */ /* 0x000fca00048070ff */
[----:B------:R0:W-:Y:S04]  /*27610*/  @!P4 STG.E.U8 desc[UR14][R10.64+0x8], R14 ;  /* 0x0000080e0a00c986 */ /* 0x0001e8000c10110e */
        /* <DEDUP_REMOVED lines=9> */
[----:B----4-:R-:W-:Y:S02]  /*276b0*/  FMUL R10, R124, UR20 ;  /* 0x000000147c0a7c20 */ /* 0x010fe40008400000 */
[----:B------:R-:W4:Y:S03]  /*276c0*/  LDL.LU R124, [R1+0x294] ;  /* 0x00029400017c7983 */ /* 0x000f260000300800 */
        /* <DEDUP_REMOVED lines=8> */
[----:B--2---:R-:W-:Y:S02]  /*27750*/  FMUL R10, R121, UR20 ;  /* 0x00000014790a7c20 */ /* 0x004fe40008400000 */
[----:B------:R-:W2:Y:S01]  /*27760*/  LDL.LU R121, [R1+0x298] ;  /* 0x0002980001797983 */ /* 0x000ea20000300800 */
[----:B------:R-:W-:Y:S02]  /*27770*/  LOP3.LUT P6, RZ, R8, 0x1000000, RZ, 0xc0, !PT ;  /* 0x0100000008ff7812 */ /* 0x000fe400078cc0ff */
[----:B------:R-:W-:Y:S02]  /*27780*/  @!P5 IADD3.X R197, R29, UR7, R11, P2, P4 ;  /* 0x000000071dc5dc10 */ /* 0x000fe400097e840b */
[----:B------:R-:W-:-:S02]  /*27790*/  ISETP.LT.OR P5, PT, R27, 0x21, !P0 ;  /* 0x000000211b00780c */ /* 0x000fc400047a1670 */
[----:B------:R-:W-:-:S07]  /*277a0*/  F2FP.SATFINITE.E4M3.F32.PACK_AB_MERGE_C R10, RZ, R10, RZ ;  /* 0x0000000aff0a723e */ /* 0x000fce00048070ff */
[----:B------:R0:W-:Y:S04]  /*277b0*/  @!P6 STG.E.U8 desc[UR14][R66.64+0x10], R10 ;  /* 0x0000100a4200e986 */ /* 0x0001e8000c10110e */
[----:B0-----:R-:W0:Y:S02]  /*277c0*/  @!P5 LDC.64 R10, c[0x0][0x5c0] ;  /* 0x00017000ff0adb82 */ /* 0x001e240000000a00 */
[----:B0-----:R-:W-:Y:S02]  /*277d0*/  @!P5 IADD3 R198, P2, P4, R6, UR8, R10 ;  /* 0x0000000806c6dc10 */ /* 0x001fe4000fc5e00a */
[----:B------:R-:W-:Y:S02]  /*277e0*/  LOP3.LUT P3, RZ, R7, 0x20, RZ, 0xc0, !PT ;  /* 0x0000002007ff7812 */ /* 0x000fe4000786c0ff */
[----:B------:R-:W-:-:S02]  /*277f0*/  @!P5 IADD3.X R199, R29, UR7, R11, P2, P4 ;  /* 0x000000071dc7dc10 */ /* 0x000fc400097e840b */
[----:B------:R-:W-:Y:S01]  /*27800*/  ISETP.LT.OR P4, PT, R27, 0x11, !P1 ;  /* 0x000000111b00780c */ /* 0x000fe20004f81670 */
[----:B---3--:R-:W-:Y:S02]  /*27810*/  FMUL R10, R120, UR20 ;  /* 0x00000014780a7c20 */ /* 0x008fe40008400000 */
[----:B------:R-:W3:Y:S03]  /*27820*/  LDL.LU R120, [R1+0x29c] ;  /* 0x00029c0001787983 */ /* 0x000ee60000300800 */
[----:B------:R-:W-:-:S05]  /*27830*/  F2FP.SATFINITE.E4M3.F32.PACK_AB_MERGE_C R10, RZ, R10, RZ ;  /* 0x0000000aff0a723e */ /* 0x000fca00048070ff */
[----:B------:R0:W-:Y:S02]  /*27840*/  @!P3 STG.E.U8 desc[UR14][R30.64+0x11], R10 ;  /* 0x0000110a1e00b986 */ /* 0x0001e4000c10110e */
[----:B0-----:R-:W0:Y:S01]  /*27850*/  @!P4 LDC.64 R10, c[0x0][0x5c0] ;  /* 0x00017000ff0acb82 */ /* 0x001e220000000a00 */
[----:B------:R-:W-:-:S04]  /*27860*/  @!P4 IADD3 R14, P2, P5, R3, R6, R4 ;  /* 0x00000006030ec210 */ /* 0x000fc80007d5e004 */
[----:B------:R-:W-:Y:S02]  /*27870*/  @!P4 IADD3.X R13, R0, R29, R2, P2, P5 ;  /* 0x0000001d000dc210 */ /* 0x000fe400017ea402 */
[----:B0-----:R-:W-:Y:S02]  /*27880*/  @!P4 IADD3 R10, P2, R14, R10, RZ ;  /* 0x0000000a0e0ac210 */ /* 0x001fe40007f5e0ff */
[----:B------:R-:W-:Y:S02]  /*27890*/  LOP3.LUT P3, RZ, R8, 0x8, RZ, 0xc0, !PT ;  /* 0x0000000808ff7812 */ /* 0x000fe4000786c0ff */
[----:B------:R-:W-:Y:S01]  /*278a0*/  LOP3.LUT R7, R7, 0xffffffef, RZ, 0xc0, !PT ;  /* 0xffffffef07077812 */ /* 0x000fe200078ec0ff */
[----:B----4-:R-:W-:Y:S02]  /*278b0*/  FMUL R14, R124, UR20 ;  /* 0x000000147c0e7c20 */ /* 0x010fe40008400000 */
[----:B------:R-:W4:Y:S08]  /*278c0*/  LDL.LU R124, [R1+0x2a0] ;  /* 0x0002a000017c7983 */ /* 0x000f300000300800 */
[----:B------:R-:W-:-:S02]  /*278d0*/  @P3 LOP3.LUT R7, R7, 0x10, RZ, 0xfc, !PT ;  /* 0x0000001007073812 */ /* 0x000fc400078efcff */
[----:B------:R-:W-:Y:S01]  /*278e0*/  ISETP.LT.OR P3, PT, R27, 0x22, !P0 ;  /* 0x000000221b00780c */ /* 0x000fe20004761670 */
[----:B------:R-:W-:Y:S01]  /*278f0*/  @!P4 IMAD.X R11, R13, 0x1, R11, P2 ;  /* 0x000000010d0bc824 */ /* 0x000fe200010e060b */
[----:B------:R-:W-:-:S05]  /*27900*/  F2FP.SATFINITE.E4M3.F32.PACK_AB_MERGE_C R14, RZ, R14, RZ ;  /* 0x0000000eff0e723e */ /* 0x000fca00048070ff */
[----:B------:R0:W-:Y:S01]  /*27910*/  @!P4 STG.E.U8 desc[UR14][R10.64+0x10], R14 ;  /* 0x0000100e0a00c986 */ /* 0x0001e2000c10110e */
[----:B------:R-:W-:-:S05]  /*27920*/  ISETP.LT.OR P2, PT, R27, 0x12, !P1 ;  /* 0x000000121b00780c */ /* 0x000fca0004f41670 */
[----:B0-----:R-:W0:Y:S08]  /*27930*/  @!P3 LDC.64 R10, c[0x0][0x5c0] ;  /* 0x00017000ff0abb82 */ /* 0x001e300000000a00 */
[----:B------:R-:W-:-:S04]  /*27940*/  @!P2 IADD3 R16, P5, P6, R3, R6, R4 ;  /* 0x000000060310a210 */ /* 0x000fc80007ebe004 */
[----:B------:R-:W-:Y:S01]  /*27950*/  @!P2 IADD3.X R13, R0, R29, R2, P5, P6 ;  /* 0x0000001d000da210 */ /* 0x000fe20002fec402 */
[----:B------:R-:W1:Y:S01]  /*27960*/  @!P2 LDC.64 R14, c[0x0][0x5c0] ;  /* 0x00017000ff0eab82 */ /* 0x000e620000000a00 */
[----:B0-----:R-:W-:Y:S01]  /*27970*/  @!P3 IADD3 R186, P5, P6, R6, UR8, R10 ;  /* 0x0000000806babc10 */ /* 0x001fe2000febe00a */
[----:B--2---:R-:W-:Y:S02]  /*27980*/  FMUL R10, R121, UR20 ;  /* 0x00000014790a7c20 */ /* 0x004fe40008400000 */
[----:B------:R-:W2:Y:S01]  /*27990*/  LDL.LU R121, [R1+0x2a4] ;  /* 0x0002a40001797983 */ /* 0x000ea20000300800 */
[----:B------:R-:W-:Y:S02]  /*279a0*/  @!P3 IADD3.X R187, R29, UR7, R11, P5, P6 ;  /* 0x000000071dbbbc10 */ /* 0x000fe4000afec40b */
[----:B------:R-:W-:Y:S02]  /*279b0*/  ISETP.LT.OR P5, PT, R27, 0x29, !P0 ;  /* 0x000000291b00780c */ /* 0x000fe400047a1670 */
[----:B-1----:R-:W-:-:S02]  /*279c0*/  @!P2 IADD3 R14, P4, R16, R14, RZ ;  /* 0x0000000e100ea210 */ /* 0x002fc40007f9e0ff */
[----:B------:R-:W-:-:S03]  /*279d0*/  F2FP.SATFINITE.E4M3.F32.PACK_AB_MERGE_C R10, RZ, R10, RZ ;  /* 0x0000000aff0a723e */ /* 0x000fc600048070ff */
[----:B------:R-:W-:-:S05]  /*279e0*/  @!P2 IMAD.X R15, R13, 0x1, R15, P4 ;  /* 0x000000010d0fa824 */ /* 0x000fca00020e060f */
[----:B------:R0:W-:Y:S02]  /*279f0*/  @!P2 STG.E.U8 desc[UR14][R14.64+0x11], R10 ;  /* 0x0000110a0e00a986 */ /* 0x0001e4000c10110e */
[----:B0-----:R-:W0:Y:S02]  /*27a00*/  @!P5 LDC.64 R10, c[0x0][0x5c0] ;  /* 0x00017000ff0adb82 */ /* 0x001e240000000a00 */
[----:B0-----:R-:W-:-:S04]  /*27a10*/  @!P5 IADD3 R182, P2, P4, R6, UR8, R10 ;  /* 0x0000000806b6dc10 */ /* 0x001fc8000fc5e00a */
[----:B------:R-:W-:Y:S02]  /*27a20*/  @!P5 IADD3.X R183, R29, UR7, R11, P2, P4 ;  /* 0x000000071db7dc10 */ /* 0x000fe400097e840b */
[----:B------:R-:W-:-:S13]  /*27a30*/  ISETP.LT.OR P5, PT, R27, 0x2a, !P0 ;  /* 0x0000002a1b00780c */ /* 0x000fda00047a1670 */
[----:B------:R-:W0:Y:S02]  /*27a40*/  @!P5 LDC.64 R10, c[0x0][0x5c0] ;  /* 0x00017000ff0adb82 */ /* 0x000e240000000a00 */
[----:B0-----:R-:W-:Y:S01]  /*27a50*/  @!P5 IADD3 R178, P2, P4, R6, UR8, R10 ;  /* 0x0000000806b2dc10 */ /* 0x001fe2000fc5e00a */
[----:B---3--:R-:W-:Y:S02]  /*27a60*/  FMUL R10, R120, UR20 ;  /* 0x00000014780a7c20 */ /* 0x008fe40008400000 */
[----:B------:R-:W3:Y:S01]  /*27a70*/  LDL.LU R120, [R1+0x2a8] ;  /* 0x0002a80001787983 */ /* 0x000ee20000300800 */
[----:B------:R-:W-:Y:S02]  /*27a80*/  LOP3.LUT P6, RZ, R8, 0x2000000, RZ, 0xc0, !PT ;  /* 0x0200000008ff7812 */ /* 0x000fe400078cc0ff */
[----:B------:R-:W-:Y:S02]  /*27a90*/  @!P5 IADD3.X R179, R29, UR7, R11, P2, P4 ;  /* 0x000000071db3dc10 */ /* 0x000fe400097e840b */
[----:B------:R-:W-:-:S02]  /*27aa0*/  ISETP.LT.OR P5, PT, R27, 0x31, !P0 ;  /* 0x000000311b00780c */ /* 0x000fc400047a1670 */
[----:B------:R-:W-:-:S07]  /*27ab0*/  F2FP.SATFINITE.E4M3.F32.PACK_AB_MERGE_C R10, RZ, R10, RZ ;  /* 0x0000000aff0a723e */ /* 0x000fce00048070ff */
[----:B------:R0:W-:Y:S04]  /*27ac0*/  @!P6 STG.E.U8 desc[UR14][R74.64+0x18], R10 ;  /* 0x0000180a4a00e986 */ /* 0x0001e8000c10110e */
[----:B0-----:R-:W0:Y:S02]  /*27ad0*/  @!P5 LDC.64 R10, c[0x0][0x5c0] ;  /* 0x00017000ff0adb82 */ /* 0x001e240000000a00 */
[----:B0-----:R-:W-:Y:S01]  /*27ae0*/  @!P5 IADD3 R176, P2, P4, R6, UR8, R10 ;  /* 0x0000000806b0dc10 */ /* 0x001fe2000fc5e00a */
[----:B----4-:R-:W-:Y:S02]  /*27af0*/  FMUL R10, R124, UR20 ;  /* 0x000000147c0a7c20 */ /* 0x010fe40008400000 */
[----:B------:R-:W4:Y:S01]  /*27b00*/  LDL.LU R124, [R1+0x2ac] ;  /* 0x0002ac00017c7983 */ /* 0x000f220000300800 */
        /* <DEDUP_REMOVED lines=53> */
[----:B------:R0:W-:Y:S01]  /*27e60*/  @!P3 STG.E.U8 desc[UR14][R42.64+0x21], R10 ;  /* 0x0000210a2a00b986 */ /* 0x0001e2000c10110e */
[----:B------:R-:W-:-:S03]  /*27e70*/  LOP3.LUT P3, RZ, R8, 0x20, RZ, 0xc0, !PT ;  /* 0x0000002008ff7812 */ /* 0x000fc6000786c0ff */
[----:B0-----:R-:W0:Y:S01]  /*27e80*/  @!P4 LDC.64 R10, c[0x0][0x5c0] ;  /* 0x00017000ff0acb82 */ /* 0x001e220000000a00 */
[----:B------:R-:W-:Y:S02]  /*27e90*/  LOP3.LUT R7, R7, 0xfffffffb, RZ, 0xc0, !PT ;  /* 0xfffffffb07077812 */ /* 0x000fe400078ec0ff */
[----:B------:R-:W-:-:S07]  /*27ea0*/  @!P4 IADD3 R14, P2, P5, R3, R6, R4 ;  /* 0x00000006030ec210 */ /* 0x000fce0007d5e004 */
[----:B------:R-:W-:Y:S02]  /*27eb0*/  @P3 LOP3.LUT R7, R7, 0x4, RZ, 0xfc, !PT ;  /* 0x0000000407073812 */ /* 0x000fe400078efcff */
[----:B------:R-:W-:Y:S02]  /*27ec0*/  @!P4 IADD3.X R13, R0, R29, R2, P2, P5 ;  /* 0x0000001d000dc210 */ /* 0x000fe400017ea402 */
[----:B------:R-:W-:Y:S02]  /*27ed0*/  ISETP.LT.OR P3, PT, R27, 0x42, !P0 ;  /* 0x000000421b00780c */ /* 0x000fe40004761670 */
[----:B0-----:R-:W-:-:S05]  /*27ee0*/  @!P4 IADD3 R10, P2, R14, R10, RZ ;  /* 0x0000000a0e0ac210 */ /* 0x001fca0007f5e0ff */
[----:B------:R-:W-:Y:S01]  /*27ef0*/  @!P4 IMAD.X R11, R13, 0x1, R11, P2 ;  /* 0x000000010d0bc824 */ /* 0x000fe200010e060b */
[----:B------:R-:W-:Y:S01]  /*27f00*/  ISETP.LT.OR P2, PT, R27, 0x22, !P1 ;  /* 0x000000221b00780c */ /* 0x000fe20004f41670 */
[----:B---3--:R-:W-:Y:S02]  /*27f10*/  FMUL R14, R120, UR20 ;  /* 0x00000014780e7c20 */ /* 0x008fe40008400000 */
[----:B------:R-:W3:Y:S03]  /*27f20*/  LDL.LU R120, [R1+0x2c0] ;  /* 0x0002c00001787983 */ /* 0x000ee60000300800 */
[----:B------:R-:W-:-:S05]  /*27f30*/  F2FP.SATFINITE.E4M3.F32.PACK_AB_MERGE_C R14, RZ, R14, RZ ;  /* 0x0000000eff0e723e */ /* 0x000fca00048070ff */
[----:B------:R0:W-:Y:S02]  /*27f40*/  @!P4 STG.E.U8 desc[UR14][R10.64+0x20], R14 ;  /* 0x0000200e0a00c986 */ /* 0x0001e4000c10110e */
        /* <DEDUP_REMOVED lines=26> */
[----:B0-----:R-:W0:Y:S01]  /*280f0*/  @!P5 LDC.64 R10, c[0x0][0x5c0] ;  /* 0x00017000ff0adb82 */ /* 0x001e220000000a00 */
[----:B------:R-:W-:Y:S02]  /*28100*/  LOP3.LUT P3, RZ, R7, 0x4, RZ, 0xc0, !PT ;  /* 0x0000000407ff7812 */ /* 0x000fe4000786c0ff */
[----:B0-----:R-:W-:-:S04]  /*28110*/  @!P5 IADD3 R70, P2, P4, R6, UR8, R10 ;  /* 0x000000080646dc10 */ /* 0x001fc8000fc5e00a */
[----:B------:R-:W-:Y:S02]  /*28120*/  @!P5 IADD3.X R71, R29, UR7, R11, P2, P4 ;  /* 0x000000071d47dc10 */ /* 0x000fe400097e840b */
[----:B------:R-:W-:Y:S01]  /*28130*/  ISETP.LT.OR P4, PT, R27, 0x29, !P1 ;  /* 0x000000291b00780c */ /* 0x000fe20004f81670 */
[----:B---3--:R-:W-:Y:S02]  /*28140*/  FMUL R10, R120, UR20 ;  /* 0x00000014780a7c20 */ /* 0x008fe40008400000 */
[----:B------:R-:W3:Y:S03]  /*28150*/  LDL.LU R120, [R1+0x2cc] ;  /* 0x0002cc0001787983 */ /* 0x000ee60000300800 */
[----:B------:R-:W-:-:S05]  /*28160*/  F2FP.SATFINITE.E4M3.F32.PACK_AB_MERGE_C R10, RZ, R10, RZ ;  /* 0x0000000aff0a723e */ /* 0x000fca00048070ff */
[----:B------:R0:W-:Y:S02]  /*28170*/  @!P3 STG.E.U8 desc[UR14][R32.64+0x29], R10 ;  /* 0x0000290a2000b986 */ /* 0x0001e4000c10110e */
[----:B0-----:R-:W0:Y:S01]  /*28180*/  @!P4 LDC.64 R10, c[0x0][0x5c0] ;  /* 0x00017000ff0acb82 */ /* 0x001e220000000a00 */
[----:B------:R-:W-:Y:S02]  /*28190*/  LOP3.LUT P3, RZ, R8, 0x2000, RZ, 0xc0, !PT ;  /* 0x0000200008ff7812 */ /* 0x000fe4000786c0ff */
[----:B------:R-:W-:Y:S02]  /*281a0*/  @!P4 IADD3 R14, P2, P5, R3, R6, R4 ;  /* 0x00000006030ec210 */ /* 0x000fe40007d5e004 */
[----:B------:R-:W-:Y:S02]  /*281b0*/  LOP3.LUT R7, R7, 0xfffffffd, RZ, 0xc0, !PT ;  /* 0xfffffffd07077812 */ /* 0x000fe400078ec0ff */
[----:B------:R-:W-:-:S07]  /*281c0*/  @!P4 IADD3.X R13, R0, R29, R2, P2, P5 ;  /* 0x0000001d000dc210 */ /* 0x000fce00017ea402 */
[----:B------:R-:W-:Y:S02]  /*281d0*/  @P3 LOP3.LUT R7, R7, 0x2, RZ, 0xfc, !PT ;  /* 0x0000000207073812 */ /* 0x000fe400078efcff */
[----:B------:R-:W-:Y:S02]  /*281e0*/  ISETP.LT.OR P3, PT, R27, 0x52, !P0 ;  /* 0x000000521b00780c */ /* 0x000fe40004761670 */
[----:B0-----:R-:W-:-:S05]  /*281f0*/  @!P4 IADD3 R10, P2, R14, R10, RZ ;  /* 0x0000000a0e0ac210 */ /* 0x001fca0007f5e0ff */
[----:B------:R-:W-:Y:S01]  /*28200*/  @!P4 IMAD.X R11, R13, 0x1, R11, P2 ;  /* 0x000000010d0bc824 */ /* 0x000fe200010e060b */
[----:B------:R-:W-:Y:S01]  /*28210*/  ISETP.LT.OR P2, PT, R27, 0x2a, !P1 ;  /* 0x0000002a1b00780c */ /* 0x000fe20004f41670 */
[----:B----4-:R-:W-:Y:S02]  /*28220*/  FMUL R14, R124, UR20 ;  /* 0x000000147c0e7c20 */ /* 0x010fe40008400000 */
[----:B------:R-:W4:Y:S03]  /*28230*/  LDL.LU R124, [R1+0x2d0] ;  /* 0x0002d000017c7983 */ /* 0x000f260000300800 */
[----:B------:R-:W-:-:S05]  /*28240*/  F2FP.SATFINITE.E4M3.F32.PACK_AB_MERGE_C R14, RZ, R14, RZ ;  /* 0x0000000eff0e723e */ /* 0x000fca00048070ff */
[----:B------:R0:W-:Y:S02]  /*28250*/  @!P4 STG.E.U8 desc[UR14][R10.64+0x28], R14 ;  /* 0x0000280e0a00c986 */ /* 0x0001e4000c10110e */
[----:B0-----:R-:W0:Y:S01]  /*28260*/  @!P3 LDC.64 R10, c[0x0][0x5c0] ;  /* 0x00017000ff0abb82 */ /* 0x001e220000000a00 */
[----:B------:R-:W-:-:S04]  /*28270*/  @!P2 IADD3 R16, P5, P6, R3, R6, R4 ;  /* 0x000000060310a210 */ /* 0x000fc80007ebe004 */
[----:B------:R-:W-:-:S03]  /*28280*/  @!P2 IADD3.X R13, R0, R29, R2, P5, P6 ;  /* 0x0000001d000da210 */ /* 0x000fc60002fec402 */
[----:B------:R-:W1:Y:S01]  /*28290*/  @!P2 LDC.64 R14, c[0x0][0x5c0] ;  /* 0x00017000ff0eab82 */ /* 0x000e620000000a00 */
[----:B0-----:R-:W-:Y:S01]  /*282a0*/  @!P3 IADD3 R68, P5, P6, R6, UR8, R10 ;  /* 0x000000080644bc10 */ /* 0x001fe2000febe00a */
[----:B--2---:R-:W-:Y:S02]  /*282b0*/  FMUL R10, R121, UR20 ;  /* 0x00000014790a7c20 */ /* 0x004fe40008400000 */
[----:B------:R-:W2:Y:S01]  /*282c0*/  LDL.LU R121, [R1+0x2d4] ;  /* 0x0002d40001797983 */ /* 0x000ea20000300800 */
[----:B------:R-:W-:Y:S02]  /*282d0*/  @!P3 IADD3.X R69, R29, UR7, R11, P5, P6 ;  /* 0x000000071d45bc10 */ /* 0x000fe4000afec40b */
[----:B------:R-:W-:Y:S02]  /*282e0*/  ISETP.LT.OR P5, PT, R27, 0x59, !P0 ;  /* 0x000000591b00780c */ /* 0x000fe400047a1670 */
[----:B-1----:R-:W-:Y:S02]  /*282f0*/  @!P2 IADD3 R14, P4, R16, R14, RZ ;  /* 0x0000000e100ea210 */ /* 0x002fe40007f9e0ff */
[----:B------:R-:W-:-:S03]  /*28300*/  F2FP.SATFINITE.E4M3.F32.PACK_AB_MERGE_C R10, RZ, R10, RZ ;  /* 0x0000000aff0a723e */ /* 0x000fc600048070ff */
[----:B------:R-:W-:-:S05]  /*28310*/  @!P2 IMAD.X R15, R13, 0x1, R15, P4 ;  /* 0x000000010d0fa824 */ /* 0x000fca00020e060f */
[----:B------:R0:W-:Y:S02]  /*28320*/  @!P2 STG.E.U8 desc[UR14][R14.64+0x29], R10 ;  /* 0x0000290a0e00a986 */ /* 0x0001e4000c10110e */
[----:B0-----:R-:W0:Y:S02]  /*28330*/  @!P5 LDC.64 R10, c[0x0][0x5c0] ;  /* 0x00017000ff0adb82 */ /* 0x001e240000000a00 */
[----:B0-----:R-:W-:-:S04]  /*28340*/  @!P5 IADD3 R66, P2, P4, R6, UR8, R10 ;  /* 0x000000080642dc10 */ /* 0x001fc8000fc5e00a */
[----:B------:R-:W-:Y:S02]  /*28350*/  @!P5 IADD3.X R67, R29, UR7, R11, P2, P4 ;  /* 0x000000071d43dc10 */ /* 0x000fe400097e840b */
[----:B------:R-:W-:-:S13]  /*28360*/  ISETP.LT.OR P5, PT, R27, 0x5a, !P0 ;  /* 0x0000005a1b00780c */ /* 0x000fda00047a1670 */
[----:B------:R-:W0:Y:S01]  /*28370*/  @!P5 LDC.64 R10, c[0x0][0x5c0] ;  /* 0x00017000ff0adb82 */ /* 0x000e220000000a00 */
[----:B------:R-:W-:Y:S02]  /*28380*/  LOP3.LUT P6, RZ, R8, 0x10000000, RZ, 0xc0, !PT ;  /* 0x1000000008ff7812 */ /* 0x000fe400078cc0ff */
[----:B0-----:R-:W-:Y:S01]  /*28390*/  @!P5 IADD3 R64, P2, P4, R6, UR8, R10 ;  /* 0x000000080640dc10 */ /* 0x001fe2000fc5e00a */
[----:B---3--:R-:W-:Y:S02]  /*283a0*/  FMUL R10, R120, UR20 ;  /* 0x00000014780a7c20 */ /* 0x008fe40008400000 */
[----:B------:R-:W3:Y:S01]  /*283b0*/  LDL.LU R120, [R1+0x2d8] ;  /* 0x0002d80001787983 */ /* 0x000ee20000300800 */
[----:B------:R-:W-:Y:S02]  /*283c0*/  @!P5 IADD3.X R65, R29, UR7, R11, P2, P4 ;  /* 0x000000071d41dc10 */ /* 0x000fe400097e840b */
[----:B------:R-:W-:Y:S02]  /*283d0*/  ISETP.LT.OR P5, PT, R27, 0x61, !P0 ;  /* 0x000000611b00780c */ /* 0x000fe400047a1670 */
[----:B------:R-:W-:-:S05]  /*283e0*/  F2FP.SATFINITE.E4M3.F32.PACK_AB_MERGE_C R10, RZ, R10, RZ ;  /* 0x0000000aff0a723e */ /* 0x000fca00048070ff */
[----:B------:R0:W-:Y:S06]  /*283f0*/  @!P6 STG.E.U8 desc[UR14][R78.64+0x30], R10 ;  /* 0x0000300a4e00e986 */ /* 0x0001ec000c10110e */
[----:B0-----:R-:W0:Y:S01]  /*28400*/  @!P5 LDC.64 R10, c[0x0][0x5c0] ;  /* 0x00017000ff0adb82 */ /* 0x001e220000000a00 */
[----:B------:R-:W-:Y:S02]  /*28410*/  LOP3.LUT P3, RZ, R7, 0x2, RZ, 0xc0, !PT ;  /* 0x0000000207ff7812 */ /* 0x000fe4000786c0ff */
[----:B0-----:R-:W-:-:S04]  /*28420*/  @!P5 IADD3 R62, P2, P4, R6, UR8, R10 ;  /* 0x00000008063edc10 */ /* 0x001fc8000fc5e00a */
[----:B------:R-:W-:Y:S02]  /*28430*/  @!P5 IADD3.X R63, R29, UR7, R11, P2, P4 ;  /* 0x000000071d3fdc10 */ /* 0x000fe400097e840b */
[----:B------:R-:W-:Y:S01]  /*28440*/  ISETP.LT.OR P4, PT, R27, 0x31, !P1 ;  /* 0x000000311b00780c */ /* 0x000fe20004f81670 */
[----:B----4-:R-:W-:Y:S02]  /*28450*/  FMUL R10, R124, UR20 ;  /* 0x000000147c0a7c20 */ /* 0x010fe40008400000 */
[----:B------:R-:W4:Y:S03]  /*28460*/  LDL.LU R124, [R1+0x2dc] ;  /* 0x0002dc00017c7983 */ /* 0x000f260000300800 */
[----:B------:R-:W-:-:S05]  /*28470*/  F2FP.SATFINITE.E4M3.F32.PACK_AB_MERGE_C R10, RZ, R10, RZ ;  /* 0x0000000aff0a723e */ /* 0x000fca00048070ff */
[----:B------:R0:W-:Y:S02]  /*28480*/  @!P3 STG.E.U8 desc[UR14][R52.64+0x31], R10 ;  /* 0x0000310a3400b986 */ /* 0x0001e4000c10110e */
        /* <DEDUP_REMOVED lines=9> */
[----:B------:R-:W-:-:S09]  /*28520*/  F2FP.SATFINITE.E4M3.F32.PACK_AB_MERGE_C R14, RZ, R14, RZ ;  /* 0x0000000eff0e723e */ /* 0x000fd200048070ff */
[----:B------:R-:W-:Y:S02]  /*28530*/  @P3 LOP3.LUT R7, R7, 0x1, RZ, 0xfc, !PT ;  /* 0x0000000107073812 */ /* 0x000fe400078efcff */
[C---:B------:R-:W-:Y:S01]  /*28540*/  ISETP.LT.OR P3, PT, R27.reuse, 0x62, !P0 ;  /* 0x000000621b00780c */ /* 0x040fe20004761670 */
[----:B------:R0:W-:Y:S01]  /*28550*/  @!P4 STG.E.U8 desc[UR14][R10.64+0x30], R14 ;  /* 0x0000300e0a00c986 */ /* 0x0001e2000c10110e */
[----:B------:R-:W-:-:S11]  /*28560*/  ISETP.LT.OR P2, PT, R27, 0x32, !P1 ;  /* 0x000000321b00780c */ /* 0x000fd60004f41670 */
[----:B0-----:R-:W0:Y:S02]  /*28570*/  @!P3 LDC.64 R10, c[0x0][0x5c0] ;  /* 0x00017000ff0abb82 */ /* 0x001e240000000a00 */
[----:B------:R-:W-:-:S04]  /*28580*/  @!P2 IADD3 R16, P5, P6, R3, R6, R4 ;  /* 0x000000060310a210 */ /* 0x000fc80007ebe004 */
[----:B------:R-:W-:Y:S02]  /*28590*/  @!P2 IADD3.X R13, R0, R29, R2, P5, P6 ;  /* 0x0000001d000da210 */ /* 0x000fe40002fec402 */
[----:B------:R-:W1:Y:S01]  /*285a0*/  @!P2 LDC.64 R14, c[0x0][0x5c0] ;  /* 0x00017000ff0eab82 */ /* 0x000e620000000a00 */
[----:B0-----:R-:W-:-:S04]  /*285b0*/  @!P3 IADD3 R60, P5, P6, R6, UR8, R10 ;  /* 0x00000008063cbc10 */ /* 0x001fc8000febe00a */
[----:B------:R-:W-:Y:S02]  /*285c0*/  @!P3 IADD3.X R61, R29, UR7, R11, P5, P6 ;  /* 0x000000071d3dbc10 */ /* 0x000fe4000afec40b */
[----:B------:R-:W-:Y:S01]  /*285d0*/  LOP3.LUT P3, RZ, R7, 0x1, RZ, 0xc0, !PT ;  /* 0x0000000107ff7812 */ /* 0x000fe2000786c0ff */
[----:B---3--:R-:W-:Y:S02]  /*285e0*/  FMUL R7, R120, UR20 ;  /* 0x0000001478077c20 */ /* 0x008fe40008400000 */
[----:B------:R-:W3:Y:S01]  /*285f0*/  LDL.LU R120, [R1+0x2e4] ;  /* 0x0002e40001787983 */ /* 0x000ee20000300800 */
[----:B-1----:R-:W-:Y:S02]  /*28600*/  @!P2 IADD3 R14, P4, R16, R14, RZ ;  /* 0x0000000e100ea210 */ /* 0x002fe40007f9e0ff */
[----:B------:R-:W-:-:S03]  /*28610*/  F2FP.SATFINITE.E4M3.F32.PACK_AB_MERGE_C R7, RZ, R7, RZ ;  /* 0x00000007ff07723e */ /* 0x000fc600048070ff */
[----:B------:R-:W-:-:S05]  /*28620*/  @!P2 IMAD.X R15, R13, 0x1, R15, P4 ;  /* 0x000000010d0fa824 */ /* 0x000fca00020e060f */
[----:B------:R4:W-:Y:S01]  /*28630*/  @!P2 STG.E.U8 desc[UR14][R14.64+0x31], R7 ;  /* 0x000031070e00a986 */ /* 0x0009e2000c10110e */
[----:B------:R-:W-:Y:S01]  /*28640*/  LOP3.LUT P6, RZ, R8, 0x20000000, RZ, 0xc0, !PT ;  /* 0x2000000008ff7812 */ /* 0x000fe200078cc0ff */
[----:B----4-:R-:W-:Y:S02]  /*28650*/  FMUL R7, R124, UR20 ;  /* 0x000000147c077c20 */ /* 0x010fe40008400000 */
[----:B------:R-:W4:Y:S03]  /*28660*/  LDL.LU R124, [R1+0x2e8] ;  /* 0x0002e800017c7983 */ /* 0x000f260000300800 */
[----:B------:R-:W-:-:S07]  /*28670*/  F2FP.SATFINITE.E4M3.F32.PACK_AB_MERGE_C R7, RZ, R7, RZ ;  /* 0x00000007ff07723e */ /* 0x000fce00048070ff */
[----:B------:R2:W-:Y:S01]  /*28680*/  @!P6 STG.E.U8 desc[UR14][R82.64+0x38], R7 ;  /* 0x000038075200e986 */ /* 0x0005e2000c10110e */
[----:B------:R-:W-:-:S13]  /*28690*/  ISETP.LT.OR P5, PT, R27, 0x69, !P0 ;  /* 0x000000691b00780c */ /* 0x000fda00047a1670 */
[----:B------:R-:W0:Y:S01]  /*286a0*/  @!P5 LDC.64 R10, c[0x0][0x5c0] ;  /* 0x00017000ff0adb82 */ /* 0x000e220000000a00 */
[----:B--2---:R-:W-:Y:S02]  /*286b0*/  FMUL R7, R121, UR20 ;  /* 0x0000001479077c20 */ /* 0x004fe40008400000 */
[----:B------:R-:W2:Y:S01]  /*286c0*/  LDL.LU R121, [R1+0x2ec] ;  /* 0x0002ec0001797983 */ /* 0x000ea20000300800 */
[----:B0-----:R-:W-:-:S04]  /*286d0*/  @!P5 IADD3 R58, P2, P4, R6, UR8, R10 ;  /* 0x00000008063adc10 */ /* 0x001fc8000fc5e00a */
[----:B------:R-:W-:Y:S02]  /*286e0*/  @!P5 IADD3.X R59, R29, UR7, R11, P2, P4 ;  /* 0x000000071d3bdc10 */ /* 0x000fe400097e840b */
[----:B------:R-:W-:-:S13]  /*286f0*/  ISETP.LT.OR P5, PT, R27, 0x6a, !P0 ;  /* 0x0000006a1b00780c */ /* 0x000fda00047a1670 */
[----:B------:R-:W0:Y:S02]  /*28700*/  @!P5 LDC.64 R10, c[0x0][0x5c0] ;  /* 0x00017000ff0adb82 */ /* 0x000e240000000a00 */
[----:B0-----:R-:W-:-:S04]  /*28710*/  @!P5 IADD3 R56, P2, P4, R6, UR8, R10 ;  /* 0x000000080638dc10 */ /* 0x001fc8000fc5e00a */
[----:B------:R-:W-:Y:S02]  /*28720*/  @!P5 IADD3.X R57, R29, UR7, R11, P2, P4 ;  /* 0x000000071d39dc10 */ /* 0x000fe400097e840b */
[----:B------:R-:W-:-:S13]  /*28730*/  ISETP.LT.OR P5, PT, R27, 0x71, !P0 ;  /* 0x000000711b00780c */ /* 0x000fda00047a1670 */
[----:B------:R-:W0:Y:S02]  /*28740*/  @!P5 LDC.64 R10, c[0x0][0x5c0] ;  /* 0x00017000ff0adb82 */ /* 0x000e240000000a00 */
[----:B0-----:R-:W-:-:S04]  /*28750*/  @!P5 IADD3 R54, P2, P4, R6, UR8, R10 ;  /* 0x000000080636dc10 */ /* 0x001fc8000fc5e00a */
[----:B------:R-:W-:Y:S02]  /*28760*/  @!P5 IADD3.X R55, R29, UR7, R11, P2, P4 ;  /* 0x000000071d37dc10 */ /* 0x000fe400097e840b */
[----:B------:R-:W-:-:S13]  /*28770*/  ISETP.LT.OR P4, PT, R27, 0x39, !P1 ;  /* 0x000000391b00780c */ /* 0x000fda0004f81670 */
[----:B------:R-:W0:Y:S01]  /*28780*/  @!P4 LDC.64 R10, c[0x0][0x5c0] ;  /* 0x00017000ff0acb82 */ /* 0x000e220000000a00 */
[----:B------:R-:W-:Y:S01]  /*28790*/  F2FP.SATFINITE.E4M3.F32.PACK_AB_MERGE_C R7, RZ, R7, RZ ;  /* 0x00000007ff07723e */ /* 0x000fe200048070ff */
[----:B---3--:R-:W-:Y:S01]  /*287a0*/  FMUL R14, R120, UR20 ;  /* 0x00000014780e7c20 */ /* 0x008fe20008400000 */
[----:B------:R-:W-:Y:S01]  /*287b0*/  @!P4 IADD3 R13, P2, P5, R3, R6, R4 ;  /* 0x00000006030dc210 */ /* 0x000fe20007d5e004 */
[----:B------:R-:W3:Y:S04]  /*287c0*/  LDL.LU R120, [R1+0x2f0] ;  /* 0x0002f00001787983 */ /* 0x000ee80000300800 */
[----:B------:R1:W-:Y:S02]  /*287d0*/  @!P3 STG.E.U8 desc[UR14][R80.64+0x39], R7 ;  /* 0x000039075000b986 */ /* 0x0003e4000c10110e */
[----:B-1----:R-:W-:-:S02]  /*287e0*/  @!P4 IADD3.X R7, R0, R29, R2, P2, P5 ;  /* 0x0000001d0007c210 */ /* 0x002fc400017ea402 */
[----:B0-----:R-:W-:-:S05]  /*287f0*/  @!P4 IADD3 R10, P2, R13, R10, RZ ;  /* 0x0000000a0d0ac210 */ /* 0x001fca0007f5e0ff */
[----:B------:R-:W-:Y:S01]  /*28800*/  @!P4 IMAD.X R11, R7, 0x1, R11, P2 ;  /* 0x00000001070bc824 */ /* 0x000fe200010e060b */
[----:B------:R-:W-:Y:S02]  /*28810*/  ISETP.LT.OR P2, PT, R27, 0x3a, !P1 ;  /* 0x0000003a1b00780c */ /* 0x000fe40004f41670 */
[----:B------:R-:W-:-:S05]  /*28820*/  F2FP.SATFINITE.E4M3.F32.PACK_AB_MERGE_C R14, RZ, R14, RZ ;  /* 0x0000000eff0e723e */ /* 0x000fca00048070ff */
[----:B------:R0:W-:Y:S06]  /*28830*/  @!P4 STG.E.U8 desc[UR14][R10.64+0x38], R14 ;  /* 0x0000380e0a00c986 */ /* 0x0001ec000c10110e */
[----:B0-----:R-:W0:Y:S01]  /*28840*/  @!P2 LDC.64 R14, c[0x0][0x5c0] ;  /* 0x00017000ff0eab82 */ /* 0x001e220000000a00 */
[----:B------:R-:W-:-:S04]  /*28850*/  @!P2 IADD3 R13, P5, P6, R3, R6, R4 ;  /* 0x00000006030da210 */ /* 0x000fc80007ebe004 */
[----:B------:R-:W-:Y:S02]  /*28860*/  @!P2 IADD3.X R7, R0, R29, R2, P5, P6 ;  /* 0x0000001d0007a210 */ /* 0x000fe40002fec402 */
[----:B0-----:R-:W-:-:S05]  /*28870*/  @!P2 IADD3 R14, P4, R13, R14, RZ ;  /* 0x0000000e0d0ea210 */ /* 0x001fca0007f9e0ff */
[----:B------:R-:W-:Y:S02]  /*28880*/  @!P2 IMAD.X R15, R7, 0x1, R15, P4 ;  /* 0x00000001070fa824 */ /* 0x000fe400020e060f */
[----:B----4-:R-:W-:Y:S02]  /*28890*/  FMUL R7, R124, UR20 ;  /* 0x000000147c077c20 */ /* 0x010fe40008400000 */
[----:B------:R-:W4:Y:S03]  /*288a0*/  LDL.LU R124, [R1+0x2f4] ;  /* 0x0002f400017c7983 */ /* 0x000f260000300800 */
[----:B------:R-:W-:-:S05]  /*288b0*/  F2FP.SATFINITE.E4M3.F32.PACK_AB_MERGE_C R7, RZ, R7, RZ ;  /* 0x00000007ff07723e */ /* 0x000fca00048070ff */
[----:B------:R2:W-:Y:S01]  /*288c0*/  @!P2 STG.E.U8 desc[UR14][R14.64+0x39], R7 ;  /* 0x000039070e00a986 */ /* 0x0005e2000c10110e */
[----:B------:R-:W-:Y:S02]  /*288d0*/  LOP3.LUT P3, RZ, R8, 0x4000, RZ, 0xc0, !PT ;  /* 0x0000400008ff7812 */ /* 0x000fe4000786c0ff */
[----:B------:R-:W-:-:S11]  /*288e0*/  LOP3.LUT R5, R5, 0x7fffffff, RZ, 0xc0, !PT ;  /* 0x7fffffff05057812 */ /* 0x000fd600078ec0ff */
[----:B------:R-:W-:Y:S02]  /*288f0*/  @P3 LOP3.LUT R5, R5, 0x80000000, RZ, 0xfc, !PT ;  /* 0x8000000005053812 */ /* 0x000fe400078efcff */
        /* <DEDUP_REMOVED lines=12> */
[----:B------:R-:W-:Y:S02]  /*289c0*/  LOP3.LUT P6, RZ, R8, 0x40000000, RZ, 0xc0, !PT ;  /* 0x4000000008ff7812 */ /* 0x000fe400078cc0ff */
[----:B0-----:R-:W-:-:S04]  /*289d0*/  @!P5 IADD3 R48, P2, P4, R6, UR8, R10 ;  /* 0x000000080630dc10 */ /* 0x001fc8000fc5e00a */
[----:B------:R-:W-:Y:S02]  /*289e0*/  @!P5 IADD3.X R49, R29, UR7, R11, P2, P4 ;  /* 0x000000071d31dc10 */ /* 0x000fe400097e840b */
[----:B------:R-:W-:-:S13]  /*289f0*/  ISETP.LT.OR P5, PT, R27, 0x81, !P0 ;  /* 0x000000811b00780c */ /* 0x000fda00047a1670 */
[----:B------:R-:W0:Y:S01]  /*28a00*/  @!P5 LDC.64 R10, c[0x0][0x5c0] ;  /* 0x00017000ff0adb82 */ /* 0x000e220000000a00 */
[----:B------:R-:W-:-:S05]  /*28a10*/  F2FP.SATFINITE.E4M3.F32.PACK_AB_MERGE_C R7, RZ, R7, RZ ;  /* 0x00000007ff07723e */ /* 0x000fca00048070ff */
[----:B------:R3:W-:Y:S02]  /*28a20*/  @!P6 STG.E.U8 desc[UR14][R86.64+0x40], R7 ;  /* 0x000040075600e986 */ /* 0x0007e4000c10110e */
[----:B---3--:R-:W-:Y:S02]  /*28a30*/  FMUL R7, R120, UR20 ;  /* 0x0000001478077c20 */ /* 0x008fe40008400000 */
[----:B------:R-:W3:Y:S01]  /*28a40*/  LDL.LU R120, [R1+0x2fc] ;  /* 0x0002fc0001787983 */ /* 0x000ee20000300800 */
[----:B0-----:R-:W-:-:S04]  /*28a50*/  @!P5 IADD3 R46, P2, P4, R6, UR8, R10 ;  /* 0x00000008062edc10 */ /* 0x001fc8000fc5e00a */
[----:B------:R-:W-:Y:S02]  /*28a60*/  @!P5 IADD3.X R47, R29, UR7, R11, P2, P4 ;  /* 0x000000071d2fdc10 */ /* 0x000fe400097e840b */
[----:B------:R-:W-:Y:S02]  /*28a70*/  ISETP.LT.OR P4, PT, R27, 0x41, !P1 ;  /* 0x000000411b00780c */ /* 0x000fe40004f81670 */
[----:B------:R-:W-:-:S11]  /*28a80*/  LOP3.LUT P3, RZ, R5, 0x80000000, RZ, 0xc0, !PT ;  /* 0x8000000005ff7812 */ /* 0x000fd6000786c0ff */
[----:B------:R-:W0:Y:S01]  /*28a90*/  @!P4 LDC.64 R10, c[0x0][0x5c0] ;  /* 0x00017000ff0acb82 */ /* 0x000e220000000a00 */
[----:B------:R-:W-:Y:S02]  /*28aa0*/  F2FP.SATFINITE.E4M3.F32.PACK_AB_MERGE_C R7, RZ, R7, RZ ;  /* 0x00000007ff07723e */ /* 0x000fe400048070ff */
[----:B------:R-:W-:-:S03]  /*28ab0*/  @!P4 IADD3 R13, P2, P5, R3, R6, R4 ;  /* 0x00000006030dc210 */ /* 0x000fc60007d5e004 */
[----:B------:R1:W-:Y:S02]  /*28ac0*/  @!P3 STG.E.U8 desc[UR14][R84.64+0x41], R7 ;  /* 0x000041075400b986 */ /* 0x0003e4000c10110e */
[----:B-1----:R-:W-:Y:S02]  /*28ad0*/  @!P4 IADD3.X R7, R0, R29, R2, P2, P5 ;  /* 0x0000001d0007c210 */ /* 0x002fe400017ea402 */
        /* <DEDUP_REMOVED lines=10> */
[----:B0-----:R-:W-:-:S05]  /*28b80*/  @!P2 IADD3 R14, P4, R13, R14, RZ ;  /* 0x0000000e0d0ea210 */ /* 0x001fca0007f9e0ff */
[----:B------:R-:W-:Y:S02]  /*28b90*/  @!P2 IMAD.X R15, R7, 0x1, R15, P4 ;  /* 0x00000001070fa824 */ /* 0x000fe400020e060f */
[----:B--2---:R-:W-:Y:S02]  /*28ba0*/  FMUL R7, R121, UR20 ;  /* 0x0000001479077c20 */ /* 0x004fe40008400000 */
[----:B------:R-:W2:Y:S01]  /*28bb0*/  LDL.LU R121, [R1+0x304] ;  /* 0x0003040001797983 */ /* 0x000ea20000300800 */
[----:B------:R-:W-:Y:S02]  /*28bc0*/  LOP3.LUT P3, RZ, R8, 0x1, RZ, 0xc0, !PT ;  /* 0x0000000108ff7812 */ /* 0x000fe4000786c0ff */
[----:B------:R-:W-:Y:S02]  /*28bd0*/  F2FP.SATFINITE.E4M3.F32.PACK_AB_MERGE_C R7, RZ, R7, RZ ;  /* 0x00000007ff07723e */ /* 0x000fe400048070ff */
[----:B------:R-:W-:-:S03]  /*28be0*/  LOP3.LUT R5, R5, 0xbfffffff, RZ, 0xc0, !PT ;  /* 0xbfffffff05057812 */ /* 0x000fc600078ec0ff */
[----:B------:R3:W-:Y:S06]  /*28bf0*/  @!P2 STG.E.U8 desc[UR14][R14.64+0x41], R7 ;  /* 0x000041070e00a986 */ /* 0x0007ec000c10110e */
[----:B------:R-:W-:Y:S02]  /*28c00*/  @P3 LOP3.LUT R5, R5, 0x40000000, RZ, 0xfc, !PT ;  /* 0x4000000005053812 */ /* 0x000fe400078efcff */
[----:B------:R-:W-:-:S13]  /*28c10*/  ISETP.LT.OR P3, PT, R27, 0x82, !P0 ;  /* 0x000000821b00780c */ /* 0x000fda0004761670 */
[----:B------:R-:W0:Y:S02]  /*28c20*/  @!P3 LDC.64 R10, c[0x0][0x5c0] ;  /* 0x00017000ff0abb82 */ /* 0x000e240000000a00 */
[----:B0-----:R-:W-:-:S04]  /*28c30*/  @!P3 IADD3 R44, P5, P6, R6, UR8, R10 ;  /* 0x00000008062cbc10 */ /* 0x001fc8000febe00a */
[----:B------:R-:W-:Y:S02]  /*28c40*/  @!P3 IADD3.X R45, R29, UR7, R11, P5, P6 ;  /* 0x000000071d2dbc10 */ /* 0x000fe4000afec40b */
[----:B------:R-:W-:Y:S01]  /*28c50*/  LOP3.LUT P6, RZ, R8, 0x80000000, RZ, 0xc0, !PT ;  /* 0x8000000008ff7812 */ /* 0x000fe200078cc0ff */
[----:B---3--:R-:W-:Y:S02]  /*28c60*/  FMUL R7, R120, UR20 ;  /* 0x0000001478077c20 */ /* 0x008fe40008400000 */
[----:B------:R-:W3:Y:S03]  /*28c70*/  LDL.LU R120, [R1+0x308] ;  /* 0x0003080001787983 */ /* 0x000ee60000300800 */
[----:B------:R-:W-:-:S07]  /*28c80*/  F2FP.SATFINITE.E4M3.F32.PACK_AB_MERGE_C R7, RZ, R7, RZ ;  /* 0x00000007ff07723e */ /* 0x000fce00048070ff */
[----:B------:R4:W-:Y:S01]  /*28c90*/  @!P6 STG.E.U8 desc[UR14][R92.64+0x48], R7 ;  /* 0x000048075c00e986 */ /* 0x0009e2000c10110e */
[----:B------:R-:W-:-:S13]  /*28ca0*/  ISETP.LT.OR P5, PT, R27, 0x89, !P0 ;  /* 0x000000891b00780c */ /* 0x000fda00047a1670 */
[----:B------:R-:W0:Y:S01]  /*28cb0*/  @!P5 LDC.64 R10, c[0x0][0x5c0] ;  /* 0x00017000ff0adb82 */ /* 0x000e220000000a00 */
[----:B----4-:R-:W-:Y:S02]  /*28cc0*/  FMUL R7, R124, UR20 ;  /* 0x000000147c077c20 */ /* 0x010fe40008400000 */
[----:B------:R-:W4:Y:S01]  /*28cd0*/  LDL.LU R124, [R1+0x30c] ;  /* 0x00030c00017c7983 */ /* 0x000f220000300800 */
[----:B0-----:R-:W-:-:S04]  /*28ce0*/  @!P5 IADD3 R42, P2, P4, R6, UR8, R10 ;  /* 0x00000008062adc10 */ /* 0x001fc8000fc5e00a */
[----:B------:R-:W-:Y:S02]  /*28cf0*/  @!P5 IADD3.X R43, R29, UR7, R11, P2, P4 ;  /* 0x000000071d2bdc10 */ /* 0x000fe400097e840b */
        /* <DEDUP_REMOVED lines=27> */
[----:B---3--:R-:W-:Y:S02]  /*28eb0*/  FMUL R7, R120, UR20 ;  /* 0x0000001478077c20 */ /* 0x008fe40008400000 */
[----:B------:R-:W3:Y:S01]  /*28ec0*/  LDL.LU R120, [R1+0x314] ;  /* 0x0003140001787983 */ /* 0x000ee20000300800 */
[----:B------:R-:W-:Y:S02]  /*28ed0*/  LOP3.LUT P3, RZ, R8, 0x40, RZ, 0xc0, !PT ;  /* 0x0000004008ff7812 */ /* 0x000fe4000786c0ff */
[----:B------:R-:W-:-:S11]  /*28ee0*/  LOP3.LUT R5, R5, 0xdfffffff, RZ, 0xc0, !PT ;  /* 0xdfffffff05057812 */ /* 0x000fd600078ec0ff */
[----:B------:R-:W-:Y:S02]  /*28ef0*/  @P3 LOP3.LUT R5, R5, 0x20000000, RZ, 0xfc, !PT ;  /* 0x2000000005053812 */ /* 0x000fe400078efcff */
[----:B------:R-:W-:Y:S02]  /*28f00*/  ISETP.LT.OR P3, PT, R27, 0x92, !P0 ;  /* 0x000000921b00780c */ /* 0x000fe40004761670 */
[----:B------:R-:W-:-:S05]  /*28f10*/  F2FP.SATFINITE.E4M3.F32.PACK_AB_MERGE_C R7, RZ, R7, RZ ;  /* 0x00000007ff07723e */ /* 0x000fca00048070ff */
[----:B------:R4:W-:Y:S06]  /*28f20*/  @!P2 STG.E.U8 desc[UR14][R14.64+0x49], R7 ;  /* 0x000049070e00a986 */ /* 0x0009ec000c10110e */
[----:B------:R-:W0:Y:S01]  /*28f30*/  @!P3 LDC.64 R10, c[0x0][0x5c0] ;  /* 0x00017000ff0abb82 */ /* 0x000e220000000a00 */
[----:B----4-:R-:W-:Y:S02]  /*28f40*/  FMUL R7, R124, UR20 ;  /* 0x000000147c077c20 */ /* 0x010fe40008400000 */
[----:B------:R-:W4:Y:S01]  /*28f50*/  LDL.LU R124, [R1+0x318] ;  /* 0x00031800017c7983 */ /* 0x000f220000300800 */
[----:B0-----:R-:W-:-:S04]  /*28f60*/  @!P3 IADD3 R36, P5, P6, R6, UR8, R10 ;  /* 0x000000080624bc10 */ /* 0x001fc8000febe00a */
[----:B------:R-:W-:Y:S02]  /*28f70*/  @!P3 IADD3.X R37, R29, UR7, R11, P5, P6 ;  /* 0x000000071d25bc10 */ /* 0x000fe4000afec40b */
[----:B------:R-:W-:Y:S02]  /*28f80*/  LOP3.LUT P6, RZ, R12, 0x1, RZ, 0xc0, !PT ;  /* 0x000000010cff7812 */ /* 0x000fe400078cc0ff */
[----:B------:R-:W-:-:S11]  /*28f90*/  F2FP.SATFINITE.E4M3.F32.PACK_AB_MERGE_C R7, RZ, R7, RZ ;  /* 0x00000007ff07723e */ /* 0x000fd600048070ff */
        /* <DEDUP_REMOVED lines=22> */
[----:B0-----:R-:W-:Y:S01]  /*29100*/  @!P4 IADD3 R10, P2, R13, R10, RZ ;  /* 0x0000000a0d0ac210 */ /* 0x001fe20007f5e0ff */
[----:B---3--:R-:W-:Y:S02]  /*29110*/  FMUL R14, R120, UR20 ;  /* 0x00000014780e7c20 */ /* 0x008fe40008400000 */
[----:B------:R-:W3:Y:S02]  /*29120*/  LDL.LU R120, [R1+0x320] ;  /* 0x0003200001787983 */ /* 0x000ee40000300800 */
[----:B------:R-:W-:Y:S01]  /*29130*/  @!P4 IMAD.X R11, R7, 0x1, R11, P2 ;  /* 0x00000001070bc824 */ /* 0x000fe200010e060b */
[----:B------:R-:W-:-:S02]  /*29140*/  ISETP.LT.OR P2, PT, R27, 0x52, !P1 ;  /* 0x000000521b00780c */ /* 0x000fc40004f41670 */
        /* <DEDUP_REMOVED lines=24> */
[----:B------:R-:W-:Y:S02]  /*292d0*/  F2FP.SATFINITE.E4M3.F32.PACK_AB_MERGE_C R7, RZ, R7, RZ ;  /* 0x00000007ff07723e */ /* 0x000fe400048070ff */
[----:B0-----:R-:W-:-:S04]  /*292e0*/  @!P5 IADD3 R20, P2, P4, R6, UR8, R10 ;  /* 0x000000080614dc10 */ /* 0x001fc8000fc5e00a */
[----:B------:R-:W-:Y:S02]  /*292f0*/  @!P5 IADD3.X R21, R29, UR7, R11, P2, P4 ;  /* 0x000000071d15dc10 */ /* 0x000fe400097e840b */
[----:B------:R-:W-:Y:S02]  /*29300*/  ISETP.LT.OR P5, PT, R27, 0xb1, !P0 ;  /* 0x000000b11b00780c */ /* 0x000fe400047a1670 */
[----:B------:R-:W-:Y:S01]  /*29310*/  LOP3.LUT P3, RZ, R5, 0x10000000, RZ, 0xc0, !PT ;  /* 0x1000000005ff7812 */ /* 0x000fe2000786c0ff */
[----:B------:R3:W-:Y:S10]  /*29320*/  @!P6 STG.E.U8 desc[UR14][R102.64+0x58], R7 ;  /* 0x000058076600e986 */ /* 0x0007f4000c10110e */
[----:B------:R-:W0:Y:S01]  /*29330*/  @!P5 LDC.64 R10, c[0x0][0x5c0] ;  /* 0x00017000ff0adb82 */ /* 0x000e220000000a00 */
[----:B---3--:R-:W-:Y:S01]  /*29340*/  FMUL R7, R120, UR20 ;  /* 0x0000001478077c20 */ /* 0x008fe20008400000 */
[----:B0-----:R-:W-:Y:S01]  /*29350*/  @!P5 IADD3 R18, P2, P4, R6, UR8, R10 ;  /* 0x000000080612dc10 */ /* 0x001fe2000fc5e00a */
[----:B------:R-:W3:Y:S03]  /*29360*/  LDL.LU R120, [R1+0x32c] ;  /* 0x00032c0001787983 */ /* 0x000ee60000300800 */
[----:B------:R-:W-:-:S05]  /*29370*/  F2FP.SATFINITE.E4M3.F32.PACK_AB_MERGE_C R7, RZ, R7, RZ ;  /* 0x00000007ff07723e */ /* 0x000fca00048070ff */
[----:B------:R0:W-:Y:S01]  /*29380*/  @!P3 STG.E.U8 desc[UR14][R88.64+0x59], R7 ;  /* 0x000059075800b986 */ /* 0x0001e2000c10110e */
[----:B------:R-:W-:Y:S02]  /*29390*/  ISETP.LT.OR P3, PT, R27, 0x59, !P1 ;  /* 0x000000591b00780c */ /* 0x000fe40004f61670 */
[----:B------:R-:W-:-:S11]  /*293a0*/  @!P5 IADD3.X R19, R29, UR7, R11, P2, P4 ;  /* 0x000000071d13dc10 */ /* 0x000fd600097e840b */
[----:B------:R-:W1:Y:S01]  /*293b0*/  @!P3 LDC.64 R10, c[0x0][0x5c0] ;  /* 0x00017000ff0abb82 */ /* 0x000e620000000a00 */
[----:B------:R-:W-:-:S04]  /*293c0*/  @!P3 IADD3 R13, P2, P4, R3, R6, R4 ;  /* 0x00000006030db210 */ /* 0x000fc80007c5e004 */
[----:B0-----:R-:W-:Y:S02]  /*293d0*/  @!P3 IADD3.X R7, R0, R29, R2, P2, P4 ;  /* 0x0000001d0007b210 */ /* 0x001fe400017e8402 */
[----:B-1----:R-:W-:-:S05]  /*293e0*/  @!P3 IADD3 R10, P2, R13, R10, RZ ;  /* 0x0000000a0d0ab210 */ /* 0x002fca0007f5e0ff */
        /* <DEDUP_REMOVED lines=14> */
[----:B------:R-:W-:-:S11]  /*294d0*/  LOP3.LUT R5, R5, 0xf7ffffff, RZ, 0xc0, !PT ;  /* 0xf7ffffff05057812 */ /* 0x000fd600078ec0ff */
[----:B------:R-:W-:Y:S02]  /*294e0*/  @P6 LOP3.LUT R5, R5, 0x8000000, RZ, 0xfc, !PT ;  /* 0x0800000005056812 */ /* 0x000fe400078efcff */
[----:B------:R-:W-:-:S13]  /*294f0*/  ISETP.LT.OR P6, PT, R27, 0xb2, !P0 ;  /* 0x000000b21b00780c */ /* 0x000fda00047c1670 */
[----:B------:R-:W0:Y:S01]  /*29500*/  @!P6 LDC.64 R10, c[0x0][0x5c0] ;  /* 0x00017000ff0aeb82 */ /* 0x000e220000000a00 */
[----:B------:R-:W-:Y:S02]  /*29510*/  LOP3.LUT R5, R5, 0xffffdfff, RZ, 0xc0, !PT ;  /* 0xffffdfff05057812 */ /* 0x000fe400078ec0ff */
[----:B------:R-:W-:Y:S02]  /*29520*/  F2FP.SATFINITE.E4M3.F32.PACK_AB_MERGE_C R7, RZ, R7, RZ ;  /* 0x00000007ff07723e */ /* 0x000fe400048070ff */
[----:B------:R-:W-:Y:S02]  /*29530*/  @P0 LOP3.LUT R5, R5, 0x2000, RZ, 0xfc, !PT ;  /* 0x0000200005050812 */ /* 0x000fe400078efcff */
[----:B0-----:R-:W-:-:S04]  /*29540*/  @!P6 IADD3 R16, P4, P5, R6, UR8, R10 ;  /* 0x000000080610ec10 */ /* 0x001fc8000fd9e00a */
[----:B------:R-:W-:Y:S02]  /*29550*/  @!P6 IADD3.X R17, R29, UR7, R11, P4, P5 ;  /* 0x000000071d11ec10 */ /* 0x000fe4000a7ea40b */
[C---:B------:R-:W-:Y:S02]  /*29560*/  ISETP.LT.OR P5, PT, R27.reuse, 0x61, !P1 ;  /* 0x000000611b00780c */ /* 0x040fe40004fa1670 */
[----:B------:R-:W-:Y:S02]  /*29570*/  ISETP.LT.OR P4, PT, R27, 0x62, !P1 ;  /* 0x000000621b00780c */ /* 0x000fe40004f81670 */
[----:B------:R-:W-:Y:S01]  /*29580*/  LOP3.LUT P6, RZ, R5, 0x8000000, RZ, 0xc0, !PT ;  /* 0x0800000005ff7812 */ /* 0x000fe200078cc0ff */
[----:B------:R0:W-:Y:S01]  /*29590*/  @!P2 STG.E.U8 desc[UR14][R14.64+0x59], R7 ;  /* 0x000059070e00a986 */ /* 0x0001e2000c10110e */
[----:B------:R-:W-:-:S07]  /*295a0*/  LOP3.LUT P0, RZ, R8, 0x10000, RZ, 0xc0, !PT ;  /* 0x0001000008ff7812 */ /* 0x000fce000780c0ff */
[----:B0-----:R-:W-:-:S04]  /*295b0*/  @!P5 IADD3 R15, P2, P3, R3, R6, R4 ;  /* 0x00000006030fd210 */ /* 0x001fc80007b5e004 */
[----:B------:R-:W-:Y:S02]  /*295c0*/  @!P5 IADD3.X R14, R0, R29, R2, P2, P3 ;  /* 0x0000001d000ed210 */ /* 0x000fe400017e6402 */
[----:B------:R-:W-:-:S04]  /*295d0*/  @!P4 IADD3 R13, P2, P3, R3, R6, R4 ;  /* 0x00000006030dc210 */ /* 0x000fc80007b5e004 */
[----:B------:R-:W-:Y:S02]  /*295e0*/  @!P4 IADD3.X R7, R0, R29, R2, P2, P3 ;  /* 0x0000001d0007c210 */ /* 0x000fe400017e6402 */
[----:B------:R-:W-:Y:S02]  /*295f0*/  ISETP.LT.OR P3, PT, R27, 0x69, !P1 ;  /* 0x000000691b00780c */ /* 0x000fe40004f61670 */
[----:B------:R-:W-:-:S11]  /*29600*/  LOP3.LUT R5, R5, 0xfdffffff, RZ, 0xc0, !PT ;  /* 0xfdffffff05057812 */ /* 0x000fd600078ec0ff */
[----:B------:R-:W-:Y:S01]  /*29610*/  @P3 LOP3.LUT R5, R5, 0x2000000, RZ, 0xfc, !PT ;  /* 0x0200000005053812 */ /* 0x000fe200078efcff */
[----:B---3--:R-:W-:Y:S02]  /*29620*/  FMUL R10, R120, UR20 ;  /* 0x00000014780a7c20 */ /* 0x008fe40008400000 */
[----:B------:R-:W3:Y:S03]  /*29630*/  LDL.LU R120, [R1+0x338] ;  /* 0x0003380001787983 */ /* 0x000ee60000300800 */
[----:B------:R-:W-:-:S05]  /*29640*/  F2FP.SATFINITE.E4M3.F32.PACK_AB_MERGE_C R10, RZ, R10, RZ ;  /* 0x0000000aff0a723e */ /* 0x000fca00048070ff */
[----:B------:R4:W-:Y:S01]  /*29650*/  @!P6 STG.E.U8 desc[UR14][R98.64+0x60], R10 ;  /* 0x0000600a6200e986 */ /* 0x0009e2000c10110e */
[----:B------:R-:W-:-:S04]  /*29660*/  @!P3 IADD3 R85, P2, P6, R3, R6, R4 ;  /* 0x000000060355b210 */ /* 0x000fc80007e5e004 */
[----:B------:R-:W-:Y:S02]  /*29670*/  @!P3 IADD3.X R83, R0, R29, R2, P2, P6 ;  /* 0x0000001d0053b210 */ /* 0x000fe400017ec402 */
[----:B------:R-:W-:Y:S01]  /*29680*/  ISETP.LT.OR P2, PT, R27, 0x6a, !P1 ;  /* 0x0000006a1b00780c */ /* 0x000fe20004f41670 */
[----:B----4-:R-:W-:-:S12]  /*29690*/  FMUL R10, R124, UR20 ;  /* 0x000000147c0a7c20 */ /* 0x010fd80008400000 */
[----:B------:R-:W-:Y:S01]  /*296a0*/  @!P2 IADD3 R82, P3, P6, R3, R6, R4 ;  /* 0x000000060352a210 */ /* 0x000fe20007e7e004 */
[----:B------:R-:W4:Y:S01]  /*296b0*/  LDL.LU R124, [R1+0x33c] ;  /* 0x00033c00017c7983 */ /* 0x000f220000300800 */
[----:B------:R-:W-:-:S05]  /*296c0*/  F2FP.SATFINITE.E4M3.F32.PACK_AB_MERGE_C R10, RZ, R10, RZ ;  /* 0x0000000aff0a723e */ /* 0x000fca00048070ff */
[----:B------:R0:W-:Y:S02]  /*296d0*/  @!P0 STG.E.U8 desc[UR14][R94.64+0x61], R10 ;  /* 0x0000610a5e008986 */ /* 0x0001e4000c10110e */
[----:B0-----:R-:W0:Y:S01]  /*296e0*/  @!P5 LDC.64 R10, c[0x0][0x5c0] ;  /* 0x00017000ff0adb82 */ /* 0x001e220000000a00 */
[----:B------:R-:W-:Y:S02]  /*296f0*/  @!P2 IADD3.X R80, R0, R29, R2, P3, P6 ;  /* 0x0000001d0050a210 */ /* 0x000fe40001fec402 */
[----:B0-----:R-:W-:-:S05]  /*29700*/  @!P5 IADD3 R10, P6, R15, R10, RZ ;  /* 0x0000000a0f0ad210 */ /* 0x001fca0007fde0ff */
[----:B------:R-:W-:Y:S02]  /*29710*/  @!P5 IMAD.X R11, R14, 0x1, R11, P6 ;  /* 0x000000010e0bd824 */ /* 0x000fe400030e060b */
[----:B--2---:R-:W-:Y:S02]  /*29720*/  FMUL R14, R121, UR20 ;  /* 0x00000014790e7c20 */ /* 0x004fe40008400000 */
[----:B------:R-:W2:Y:S03]  /*29730*/  LDL.LU R121, [R1+0x340] ;  /* 0x0003400001797983 */ /* 0x000ea60000300800 */
[----:B------:R-:W-:-:S05]  /*29740*/  F2FP.SATFINITE.E4M3.F32.PACK_AB_MERGE_C R14, RZ, R14, RZ ;  /* 0x0000000eff0e723e */ /* 0x000fca00048070ff */
[----:B------:R0:W-:Y:S01]  /*29750*/  @!P5 STG.E.U8 desc[UR14][R10.64+0x60], R14 ;  /* 0x0000600e0a00d986 */ /* 0x0001e2000c10110e */
[----:B------:R-:W-:Y:S02]  /*29760*/  LOP3.LUT P0, RZ, R12, 0x8, RZ, 0xc0, !PT ;  /* 0x000000080cff7812 */ /* 0x000fe4000780c0ff */
[----:B------:R-:W-:Y:S01]  /*29770*/  ISETP.LT.OR P3, PT, R27, 0x71, !P1 ;  /* 0x000000711b00780c */ /* 0x000fe20004f61670 */
[----:B0-----:R-:W0:Y:S01]  /*29780*/  @!P4 LDC.64 R10, c[0x0][0x5c0] ;  /* 0x00017000ff0acb82 */ /* 0x001e220000000a00 */
[----:B------:R-:W-:-:S09]  /*29790*/  LOP3.LUT R5, R5, 0xfbffffff, RZ, 0xc0, !PT ;  /* 0xfbffffff05057812 */ /* 0x000fd200078ec0ff */
[----:B------:R-:W-:Y:S02]  /*297a0*/  @P0 LOP3.LUT R5, R5, 0x4000000, RZ, 0xfc, !PT ;  /* 0x0400000005050812 */ /* 0x000fe400078efcff */
[----:B------:R-:W-:-:S04]  /*297b0*/  @!P3 IADD3 R79, P0, P6, R3, R6, R4 ;  /* 0x00000006034fb210 */ /* 0x000fc80007e1e004 */
[----:B------:R-:W-:Y:S02]  /*297c0*/  @!P3 IADD3.X R15, R0, R29, R2, P0, P6 ;  /* 0x0000001d000fb210 */ /* 0x000fe400007ec402 */
[----:B0-----:R-:W-:-:S05]  /*297d0*/  @!P4 IADD3 R10, P3, R13, R10, RZ ;  /* 0x0000000a0d0ac210 */ /* 0x001fca0007f7e0ff */
[----:B------:R-:W-:Y:S02]  /*297e0*/  @!P4 IMAD.X R11, R7, 0x1, R11, P3 ;  /* 0x00000001070bc824 */ /* 0x000fe400018e060b */
[----:B---3--:R-:W-:Y:S02]  /*297f0*/  FMUL R7, R120, UR20 ;  /* 0x0000001478077c20 */ /* 0x008fe40008400000 */
[----:B------:R-:W3:Y:S03]  /*29800*/  LDL.LU R120, [R1+0x344] ;  /* 0x0003440001787983 */ /* 0x000ee60000300800 */
[----:B------:R-:W-:-:S05]  /*29810*/  F2FP.SATFINITE.E4M3.F32.PACK_AB_MERGE_C R7, RZ, R7, RZ ;  /* 0x00000007ff07723e */ /* 0x000fca00048070ff */
[----:B------:R4:W-:Y:S02]  /*29820*/  @!P4 STG.E.U8 desc[UR14][R10.64+0x61], R7 ;  /* 0x000061070a00c986 */ /* 0x0009e4000c10110e */
[----:B----4-:R-:W-:Y:S02]  /*29830*/  FMUL R7, R124, UR20 ;  /* 0x000000147c077c20 */ /* 0x010fe40008400000 */
[----:B------:R-:W4:Y:S01]  /*29840*/  LDL.LU R124, [R1+0x348] ;  /* 0x00034800017c7983 */ /* 0x000f220000300800 */
[----:B--2---:R-:W-:-:S03]  /*29850*/  FMUL R10, R121, UR20 ;  /* 0x00000014790a7c20 */ /* 0x004fc60008400000 */
[----:B------:R-:W2:Y:S01]  /*29860*/  LDL.LU R121, [R1+0x34c] ;  /* 0x00034c0001797983 */ /* 0x000ea20000300800 */
[C---:B------:R-:W-:Y:S02]  /*29870*/  ISETP.LT.OR P5, PT, R27.reuse, 0x72, !P1 ;  /* 0x000000721b00780c */ /* 0x040fe40004fa1670 */
[----:B------:R-:W-:-:S11]  /*29880*/  ISETP.LT.OR P3, PT, R27, 0x79, !P1 ;  /* 0x000000791b00780c */ /* 0x000fd60004f61670 */
[----:B------:R-:W-:-:S04]  /*29890*/  @!P5 IADD3 R78, P0, P6, R3, R6, R4 ;  /* 0x00000006034ed210 */ /* 0x000fc80007e1e004 */
[----:B------:R-:W-:Y:S02]  /*298a0*/  @!P5 IADD3.X R28, R0, R29, R2, P0, P6 ;  /* 0x0000001d001cd210 */ /* 0x000fe400007ec402 */
[----:B------:R-:W-:-:S04]  /*298b0*/  @!P3 IADD3 R77, P4, P6, R3, R6, R4 ;  /* 0x00000006034db210 */ /* 0x000fc80007e9e004 */
[----:B------:R-:W-:Y:S02]  /*298c0*/  @!P3 IADD3.X R76, R0, R29, R2, P4, P6 ;  /* 0x0000001d004cb210 */ /* 0x000fe400027ec402 */
[----:B------:R-:W-:Y:S02]  /*298d0*/  ISETP.LT.OR P3, PT, R27, 0x7a, !P1 ;  /* 0x0000007a1b00780c */ /* 0x000fe40004f61670 */
[C---:B------:R-:W-:Y:S02]  /*298e0*/  LOP3.LUT P0, RZ, R5.reuse, 0x4000000, RZ, 0xc0, !PT ;  /* 0x0400000005ff7812 */ /* 0x040fe4000780c0ff */
[----:B------:R-:W-:Y:S02]  /*298f0*/  LOP3.LUT R5, R5, 0xfeffffff, RZ, 0xc0, !PT ;  /* 0xfeffffff05057812 */ /* 0x000fe400078ec0ff */
[----:B------:R-:W-:Y:S02]  /*29900*/  F2FP.SATFINITE.E4M3.F32.PACK_AB_MERGE_C R7, RZ, R7, RZ ;  /* 0x00000007ff07723e */ /* 0x000fe400048070ff */
[----:B------:R-:W-:-:S05]  /*29910*/  @P5 LOP3.LUT R5, R5, 0x1000000, RZ, 0xfc, !PT ;  /* 0x0100000005055812 */ /* 0x000fca00078efcff */
[----:B------:R-:W-:Y:S02]  /*29920*/  @!P3 IADD3 R14, P4, P6, R3, R6, R4 ;  /* 0x00000006030eb210 */ /* 0x000fe40007e9e004 */
[----:B------:R-:W-:Y:S01]  /*29930*/  LOP3.LUT P5, RZ, R12, 0x4, RZ, 0xc0, !PT ;  /* 0x000000040cff7812 */ /* 0x000fe200078ac0ff */
[----:B------:R0:W-:Y:S01]  /*29940*/  @!P0 STG.E.U8 desc[UR14][R104.64+0x68], R7 ;  /* 0x0000680768008986 */ /* 0x0001e2000c10110e */
[----:B------:R-:W-:Y:S02]  /*29950*/  @!P3 IADD3.X R13, R0, R29, R2, P4, P6 ;  /* 0x0000001d000db210 */ /* 0x000fe400027ec402 */
[----:B------:R-:W-:Y:S02]  /*29960*/  LOP3.LUT P3, RZ, R5, 0x2000000, RZ, 0xc0, !PT ;  /* 0x0200000005ff7812 */ /* 0x000fe4000786c0ff */
[----:B------:R-:W-:Y:S02]  /*29970*/  ISETP.LT.OR P0, PT, R27, 0x81, !P1 ;  /* 0x000000811b00780c */ /* 0x000fe40004f01670 */
[----:B------:R-:W-:-:S02]  /*29980*/  F2FP.SATFINITE.E4M3.F32.PACK_AB_MERGE_C R10, RZ, R10, RZ ;  /* 0x0000000aff0a723e */ /* 0x000fc400048070ff */
[----:B------:R-:W-:-:S03]  /*29990*/  LOP3.LUT R5, R5, 0xffbfffff, RZ, 0xc0, !PT ;  /* 0xffbfffff05057812 */ /* 0x000fc600078ec0ff */
[----:B------:R1:W-:Y:S06]  /*299a0*/  @!P5 STG.E.U8 desc[UR14][R100.64+0x69], R10 ;  /* 0x0000690a6400d986 */ /* 0x0003ec000c10110e */
[----:B0-----:R-:W-:Y:S01]  /*299b0*/  @!P0 IADD3 R7, P4, P6, R3, R6, R4 ;  /* 0x0000000603078210 */ /* 0x001fe20007e9e004 */
[----:B-1----:R-:W0:Y:S03]  /*299c0*/  @!P3 LDC.64 R10, c[0x0][0x5c0] ;  /* 0x00017000ff0abb82 */ /* 0x002e260000000a00 */
[----:B------:R-:W-:-:S02]  /*299d0*/  @!P0 IADD3.X R81, R0, R29, R2, P4, P6 ;  /* 0x0000001d00518210 */ /* 0x000fc400027ec402 */
[----:B------:R-:W-:Y:S02]  /*299e0*/  @P0 LOP3.LUT R5, R5, 0x400000, RZ, 0xfc, !PT ;  /* 0x0040000005050812 */ /* 0x000fe400078efcff */
[----:B------:R-:W-:-:S13]  /*299f0*/  ISETP.LT.OR P0, PT, R27, 0x82, !P1 ;  /* 0x000000821b00780c */ /* 0x000fda0004f01670 */
        /* <DEDUP_REMOVED lines=8> */
[----:B0-----:R-:W0:Y:S02]  /*29a80*/  @!P2 LDC.64 R10, c[0x0][0x5c0] ;  /* 0x00017000ff0aab82 */ /* 0x001e240000000a00 */
[----:B0-----:R-:W-:-:S05]  /*29a90*/  @!P2 IADD3 R10, P3, R82, R10, RZ ;  /* 0x0000000a520aa210 */ /* 0x001fca0007f7e0ff */
[----:B------:R-:W-:Y:S02]  /*29aa0*/  @!P2 IMAD.X R11, R80, 0x1, R11, P3 ;  /* 0x00000001500ba824 */ /* 0x000fe400018e060b */
[----:B----4-:R-:W-:-:S05]  /*29ab0*/  FMUL R80, R124, UR20 ;  /* 0x000000147c507c20 */ /* 0x010fca0008400000 */
[----:B------:R-:W-:-:S05]  /*29ac0*/  F2FP.SATFINITE.E4M3.F32.PACK_AB_MERGE_C R80, RZ, R80, RZ ;  /* 0x00000050ff50723e */ /* 0x000fca00048070ff */
[----:B------:R2:W-:Y:S02]  /*29ad0*/  @!P2 STG.E.U8 desc[UR14][R10.64+0x69], R80 ;  /* 0x000069500a00a986 */ /* 0x0005e4000c10110e */
[----:B--2---:R-:W-:Y:S02]  /*29ae0*/  FMUL R10, R121, UR20 ;  /* 0x00000014790a7c20 */ /* 0x004fe40008400000 */
[----:B------:R-:W2:Y:S01]  /*29af0*/  LDL.LU R121, [R1+0x354] ;  /* 0x0003540001797983 */ /* 0x000ea20000300800 */
[----:B------:R-:W-:Y:S02]  /*29b00*/  ISETP.LT.OR P5, PT, R27, 0x89, !P1 ;  /* 0x000000891b00780c */ /* 0x000fe40004fa1670 */
[----:B------:R-:W-:-:S04]  /*29b10*/  LOP3.LUT R8, R8, 0xffffffbf, RZ, 0xc0, !PT ;  /* 0xffffffbf08087812 */ /* 0x000fc800078ec0ff */
[----:B------:R-:W-:-:S04]  /*29b20*/  @P0 LOP3.LUT R8, R8, 0x40, RZ, 0xfc, !PT ;  /* 0x0000004008080812 */ /* 0x000fc800078efcff */
[C---:B------:R-:W-:Y:S02]  /*29b30*/  LOP3.LUT P0, RZ, R8.reuse, 0x20000, RZ, 0xc0, !PT ;  /* 0x0002000008ff7812 */ /* 0x040fe4000780c0ff */
[----:B------:R-:W-:Y:S02]  /*29b40*/  LOP3.LUT R8, R8, 0xffffff7f, RZ, 0xc0, !PT ;  /* 0xffffff7f08087812 */ /* 0x000fe400078ec0ff */
[----:B------:R-:W-:Y:S02]  /*29b50*/  @!P5 IADD3 R85, P4, P6, R3, R6, R4 ;  /* 0x000000060355d210 */ /* 0x000fe40007e9e004 */
[----:B------:R-:W-:Y:S02]  /*29b60*/  @P5 LOP3.LUT R8, R8, 0x80, RZ, 0xfc, !PT ;  /* 0x0000008008085812 */ /* 0x000fe400078efcff */
[----:B------:R-:W-:Y:S02]  /*29b70*/  @!P5 IADD3.X R88, R0, R29, R2, P4, P6 ;  /* 0x0000001d0058d210 */ /* 0x000fe400027ec402 */
[----:B------:R-:W-:-:S02]  /*29b80*/  ISETP.LT.OR P5, PT, R27, 0x8a, !P1 ;  /* 0x0000008a1b00780c */ /* 0x000fc40004fa1670 */
[----:B------:R-:W-:-:S11]  /*29b90*/  LOP3.LUT R8, R8, 0xfffffeff, RZ, 0xc0, !PT ;  /* 0xfffffeff08087812 */ /* 0x000fd600078ec0ff */
[----:B------:R-:W-:-:S04]  /*29ba0*/  @!P5 IADD3 R82, P4, P6, R3, R6, R4 ;  /* 0x000000060352d210 */ /* 0x000fc80007e9e004 */
[----:B------:R-:W-:Y:S02]  /*29bb0*/  @!P5 IADD3.X R86, R0, R29, R2, P4, P6 ;  /* 0x0000001d0056d210 */ /* 0x000fe400027ec402 */
[----:B------:R-:W-:Y:S02]  /*29bc0*/  ISETP.LT.OR P4, PT, R27, 0x91, !P1 ;  /* 0x000000911b00780c */ /* 0x000fe40004f81670 */
[----:B------:R-:W-:-:S04]  /*29bd0*/  @P5 LOP3.LUT R8, R8, 0x100, RZ, 0xfc, !PT ;  /* 0x0000010008085812 */ /* 0x000fc800078efcff */
[----:B------:R-:W-:-:S07]  /*29be0*/  LOP3.LUT R8, R8, 0xfffffdff, RZ, 0xc0, !PT ;  /* 0xfffffdff08087812 */ /* 0x000fce00078ec0ff */
[----:B------:R-:W-:Y:S02]  /*29bf0*/  @!P4 IADD3 R80, P2, P3, R3, R6, R4 ;  /* 0x000000060350c210 */ /* 0x000fe40007b5e004 */
[----:B------:R-:W-:Y:S02]  /*29c00*/  @P4 LOP3.LUT R8, R8, 0x200, RZ, 0xfc, !PT ;  /* 0x0000020008084812 */ /* 0x000fe400078efcff */
[----:B------:R-:W-:Y:S02]  /*29c10*/  @!P4 IADD3.X R83, R0, R29, R2, P2, P3 ;  /* 0x0000001d0053c210 */ /* 0x000fe400017e6402 */
[----:B------:R-:W-:Y:S02]  /*29c20*/  ISETP.LT.OR P4, PT, R27, 0x92, !P1 ;  /* 0x000000921b00780c */ /* 0x000fe40004f81670 */
[C---:B------:R-:W-:Y:S02]  /*29c30*/  LOP3.LUT P5, RZ, R5.reuse, 0x1000000, RZ, 0xc0, !PT ;  /* 0x0100000005ff7812 */ /* 0x040fe400078ac0ff */
[----:B------:R-:W-:-:S09]  /*29c40*/  LOP3.LUT R5, R5, 0xfff7ffff, RZ, 0xc0, !PT ;  /* 0xfff7ffff05057812 */ /* 0x000fd200078ec0ff */
[----:B------:R-:W-:Y:S02]  /*29c50*/  @!P4 IADD3 R87, P2, P3, R3, R6, R4 ;  /* 0x000000060357c210 */ /* 0x000fe40007b5e004 */
[----:B------:R-:W-:Y:S02]  /*29c60*/  @P4 LOP3.LUT R5, R5, 0x80000, RZ, 0xfc, !PT ;  /* 0x0008000005054812 */ /* 0x000fe400078efcff */
[----:B------:R-:W-:Y:S02]  /*29c70*/  @!P4 IADD3.X R90, R0, R29, R2, P2, P3 ;  /* 0x0000001d005ac210 */ /* 0x000fe400017e6402 */
[----:B------:R-:W-:Y:S02]  /*29c80*/  ISETP.LT.OR P4, PT, R27, 0x99, !P1 ;  /* 0x000000991b00780c */ /* 0x000fe40004f81670 */
[----:B------:R-:W-:Y:S02]  /*29c90*/  LOP3.LUT P6, RZ, R12, 0x10, RZ, 0xc0, !PT ;  /* 0x000000100cff7812 */ /* 0x000fe400078cc0ff */
[----:B------:R-:W-:-:S02]  /*29ca0*/  LOP3.LUT R8, R8, 0xfffffbff, RZ, 0xc0, !PT ;  /* 0xfffffbff08087812 */ /* 0x000fc400078ec0ff */
[----:B------:R-:W-:-:S07]  /*29cb0*/  F2FP.SATFINITE.E4M3.F32.PACK_AB_MERGE_C R10, RZ, R10, RZ ;  /* 0x0000000aff0a723e */ /* 0x000fce00048070ff */
[----:B------:R-:W-:Y:S02]  /*29cc0*/  @!P4 IADD3 R91, P2, P3, R3, R6, R4 ;  /* 0x00000006035bc210 */ /* 0x000fe40007b5e004 */
[----:B------:R-:W-:Y:S02]  /*29cd0*/  @P4 LOP3.LUT R8, R8, 0x400, RZ, 0xfc, !PT ;  /* 0x0000040008084812 */ /* 0x000fe400078efcff */
[----:B------:R-:W-:Y:S02]  /*29ce0*/  @!P4 IADD3.X R92, R0, R29, R2, P2, P3 ;  /* 0x0000001d005cc210 */ /* 0x000fe400017e6402 */
[----:B------:R-:W-:Y:S01]  /*29cf0*/  LOP3.LUT P4, RZ, R12, 0x40, RZ, 0xc0, !PT ;  /* 0x000000400cff7812 */ /* 0x000fe2000788c0ff */
[----:B------:R3:W-:Y:S01]  /*29d00*/  @!P6 STG.E.U8 desc[UR14][R108.64+0x70], R10 ;  /* 0x0000700a6c00e986 */ /* 0x0007e2000c10110e */
[----:B------:R-:W-:-:S11]  /*29d10*/  LOP3.LUT R5, R5, 0xff7fffff, RZ, 0xc0, !PT ;  /* 0xff7fffff05057812 */ /* 0x000fd600078ec0ff */
[----:B------:R-:W-:Y:S02]  /*29d20*/  @P4 LOP3.LUT R5, R5, 0x800000, RZ, 0xfc, !PT ;  /* 0x0080000005054812 */ /* 0x000fe400078efcff */
[C---:B------:R-:W-:Y:S02]  /*29d30*/  ISETP.LT.OR P4, PT, R27.reuse, 0x71, !P1 ;  /* 0x000000711b00780c */ /* 0x040fe40004f81670 */
[----:B------:R-:W-:Y:S01]  /*29d40*/  ISETP.LT.OR P3, PT, R27, 0x9a, !P1 ;  /* 0x0000009a1b00780c */ /* 0x000fe20004f61670 */
[----:B---3--:R-:W-:Y:S02]  /*29d50*/  FMUL R10, R120, UR20 ;  /* 0x00000014780a7c20 */ /* 0x008fe40008400000 */
[----:B------:R-:W3:Y:S03]  /*29d60*/  LDL.LU R120, [R1+0x358] ;  /* 0x0003580001787983 */ /* 0x000ee60000300800 */
[----:B------:R-:W-:Y:S01]  /*29d70*/  F2FP.SATFINITE.E4M3.F32.PACK_AB_MERGE_C R10, RZ, R10, RZ ;  /* 0x0000000aff0a723e */ /* 0x000fe200048070ff */
[----:B------:R-:W4:Y:S04]  /*29d80*/  LDL.LU R124, [R1+0x35c] ;  /* 0x00035c00017c7983 */ /* 0x000f280000300800 */
[----:B------:R0:W-:Y:S02]  /*29d90*/  @!P0 STG.E.U8 desc[UR14][R106.64+0x71], R10 ;  /* 0x0000710a6a008986 */ /* 0x0001e4000c10110e */
[----:B0-----:R-:W0:Y:S01]  /*29da0*/  @!P4 LDC.64 R10, c[0x0][0x5c0] ;  /* 0x00017000ff0acb82 */ /* 0x001e220000000a00 */
[----:B------:R-:W-:-:S04]  /*29db0*/  @!P3 IADD3 R93, P2, P6, R3, R6, R4 ;  /* 0x00000006035db210 */ /* 0x000fc80007e5e004 */
[----:B------:R-:W-:Y:S02]  /*29dc0*/  @!P3 IADD3.X R97, R0, R29, R2, P2, P6 ;  /* 0x0000001d0061b210 */ /* 0x000fe400017ec402 */
[----:B0-----:R-:W-:-:S05]  /*29dd0*/  @!P4 IADD3 R10, P2, R79, R10, RZ ;  /* 0x0000000a4f0ac210 */ /* 0x001fca0007f5e0ff */
[----:B------:R-:W-:Y:S02]  /*29de0*/  @!P4 IMAD.X R11, R15, 0x1, R11, P2 ;  /* 0x000000010f0bc824 */ /* 0x000fe400010e060b */
[----:B--2---:R-:W-:Y:S02]  /*29df0*/  FMUL R15, R121, UR20 ;  /* 0x00000014790f7c20 */ /* 0x004fe40008400000 */
[----:B------:R-:W2:Y:S03]  /*29e00*/  LDL.LU R121, [R1+0x360] ;  /* 0x0003600001797983 */ /* 0x000ea60000300800 */
[----:B------:R-:W-:-:S05]  /*29e10*/  F2FP.SATFINITE.E4M3.F32.PACK_AB_MERGE_C R15, RZ, R15, RZ ;  /* 0x0000000fff0f723e */ /* 0x000fca00048070ff */
[----:B------:R0:W-:Y:S01]  /*29e20*/  @!P4 STG.E.U8 desc[UR14][R10.64+0x70], R15 ;  /* 0x0000700f0a00c986 */ /* 0x0001e2000c10110e */
[----:B------:R-:W-:Y:S01]  /*29e30*/  ISETP.LT.OR P2, PT, R27, 0xa1, !P1 ;  /* 0x000000a11b00780c */ /* 0x000fe20004f41670 */
[----:B0-----:R-:W0:Y:S01]  /*29e40*/  @!P5 LDC.64 R10, c[0x0][0x5c0] ;  /* 0x00017000ff0adb82 */ /* 0x001e220000000a00 */
[----:B------:R-:W-:Y:S02]  /*29e50*/  LOP3.LUT R5, R5, 0xfffbffff, RZ, 0xc0, !PT ;  /* 0xfffbffff05057812 */ /* 0x000fe400078ec0ff */
[----:B------:R-:W-:Y:S02]  /*29e60*/  ISETP.LT.OR P4, PT, R27, 0xa2, !P1 ;  /* 0x000000a21b00780c */ /* 0x000fe40004f81670 */
[----:B------:R-:W-:-:S07]  /*29e70*/  @P3 LOP3.LUT R5, R5, 0x40000, RZ, 0xfc, !PT ;  /* 0x0004000005053812 */ /* 0x000fce00078efcff */
[----:B------:R-:W-:Y:S02]  /*29e80*/  @!P2 IADD3 R79, P3, P6, R3, R6, R4 ;  /* 0x00000006034fa210 */ /* 0x000fe40007e7e004 */
[----:B------:R-:W-:Y:S02]  /*29e90*/  LOP3.LUT R5, R5, 0xfffdffff, RZ, 0xc0, !PT ;  /* 0xfffdffff05057812 */ /* 0x000fe400078ec0ff */
[----:B------:R-:W-:Y:S02]  /*29ea0*/  @!P2 IADD3.X R96, R0, R29, R2, P3, P6 ;  /* 0x0000001d0060a210 */ /* 0x000fe40001fec402 */
[----:B------:R-:W-:Y:S02]  /*29eb0*/  @P2 LOP3.LUT R5, R5, 0x20000, RZ, 0xfc, !PT ;  /* 0x0002000005052812 */ /* 0x000fe400078efcff */
[----:B------:R-:W-:Y:S02]  /*29ec0*/  LOP3.LUT R8, R8, 0xfffff7ff, RZ, 0xc0, !PT ;  /* 0xfffff7ff08087812 */ /* 0x000fe400078ec0ff */
[----:B0-----:R-:W-:-:S02]  /*29ed0*/  @!P5 IADD3 R10, P2, R78, R10, RZ ;  /* 0x0000000a4e0ad210 */ /* 0x001fc40007f5e0ff */
[----:B------:R-:W-:-:S03]  /*29ee0*/  @!P4 IADD3 R78, P3, P6, R3, R6, R4 ;  /* 0x00000006034ec210 */ /* 0x000fc60007e7e004 */
[----:B------:R-:W-:Y:S01]  /*29ef0*/  @!P5 IMAD.X R11, R28, 0x1, R11, P2 ;  /* 0x000000011c0bd824 */ /* 0x000fe200010e060b */
[----:B------:R-:W-:Y:S02]  /*29f00*/  @P4 LOP3.LUT R8, R8, 0x800, RZ, 0xfc, !PT ;  /* 0x0000080008084812 */ /* 0x000fe400078efcff */
[----:B------:R-:W-:Y:S02]  /*29f10*/  @!P4 IADD3.X R94, R0, R29, R2, P3, P6 ;  /* 0x0000001d005ec210 */ /* 0x000fe40001fec402 */
[----:B------:R-:W-:Y:S01]  /*29f20*/  LOP3.LUT P4, RZ, R5, 0x800000, RZ, 0xc0, !PT ;  /* 0x0080000005ff7812 */ /* 0x000fe2000788c0ff */
[----:B---3--:R-:W-:Y:S02]  /*29f30*/  FMUL R15, R120, UR20 ;  /* 0x00000014780f7c20 */ /* 0x008fe40008400000 */
[----:B------:R-:W3:Y:S03]  /*29f40*/  LDL.LU R120, [R1+0x364] ;  /* 0x0003640001787983 */ /* 0x000ee60000300800 */
[----:B------:R-:W-:Y:S01]  /*29f50*/  F2FP.SATFINITE.E4M3.F32.PACK_AB_MERGE_C R15, RZ, R15, RZ ;  /* 0x0000000fff0f723e */ /* 0x000fe200048070ff */
[----:B------:R-:W3:Y:S04]  /*29f60*/  LDL.LU R125, [R1+0x368] ;  /* 0x00036800017d7983 */ /* 0x000ee80000300800 */
[----:B------:R4:W-:Y:S02]  /*29f70*/  @!P5 STG.E.U8 desc[UR14][R10.64+0x71], R15 ;  /* 0x0000710f0a00d986 */ /* 0x0009e4000c10110e */
[----:B----4-:R-:W-:-:S05]  /*29f80*/  FMUL R10, R124, UR20 ;  /* 0x000000147c0a7c20 */ /* 0x010fca0008400000 */
[----:B------:R-:W-:-:S05]  /*29f90*/  F2FP.SATFINITE.E4M3.F32.PACK_AB_MERGE_C R10, RZ, R10, RZ ;  /* 0x0000000aff0a723e */ /* 0x000fca00048070ff */
[----:B------:R2:W-:Y:S02]  /*29fa0*/  @!P4 STG.E.U8 desc[UR14][R112.64+0x78], R10 ;  /* 0x0000780a7000c986 */ /* 0x0005e4000c10110e */
[----:B--2---:R-:W-:Y:S02]  /*29fb0*/  FMUL R10, R121, UR20 ;  /* 0x00000014790a7c20 */ /* 0x004fe40008400000 */
[----:B------:R-:W2:Y:S04]  /*29fc0*/  LDL.LU R121, [R1+0x36c] ;  /* 0x00036c0001797983 */ /* 0x000ea80000300800 */
[----:B------:R-:W4:Y:S01]  /*29fd0*/  LDL.LU R124, [R1+0x370] ;  /* 0x00037000017c7983 */ /* 0x000f220000300800 */
[----:B------:R-:W-:Y:S02]  /*29fe0*/  ISETP.LT.OR P2, PT, R27, 0xa9, !P1 ;  /* 0x000000a91b00780c */ /* 0x000fe40004f41670 */
[----:B------:R-:W-:-:S11]  /*29ff0*/  LOP3.LUT R8, R8, 0xdfffffff, RZ, 0xc0, !PT ;  /* 0xdfffffff08087812 */ /* 0x000fd600078ec0ff */
[----:B------:R-:W-:Y:S02]  /*2a000*/  @!P2 IADD3 R15, P5, P6, R3, R6, R4 ;  /* 0x00000006030fa210 */ /* 0x000fe40007ebe004 */
[----:B------:R-:W-:Y:S02]  /*2a010*/  @P2 LOP3.LUT R8, R8, 0x20000000, RZ, 0xfc, !PT ;  /* 0x2000000008082812 */ /* 0x000fe400078efcff */
[----:B------:R-:W-:Y:S02]  /*2a020*/  @!P2 IADD3.X R28, R0, R29, R2, P5, P6 ;  /* 0x0000001d001ca210 */ /* 0x000fe40002fec402 */
[C---:B------:R-:W-:Y:S02]  /*2a030*/  ISETP.LT.OR P2, PT, R27.reuse, 0xaa, !P1 ;  /* 0x000000aa1b00780c */ /* 0x040fe40004f41670 */
[----:B------:R-:W-:Y:S02]  /*2a040*/  LOP3.LUT P0, RZ, R12, 0x20, RZ, 0xc0, !PT ;  /* 0x000000200cff7812 */ /* 0x000fe4000780c0ff */
[----:B------:R-:W-:-:S02]  /*2a050*/  ISETP.LT.OR P4, PT, R27, 0x79, !P1 ;  /* 0x000000791b00780c */ /* 0x000fc40004f81670 */
[----:B------:R-:W-:Y:S02]  /*2a060*/  LOP3.LUT R12, R12, 0xfffffffe, RZ, 0xc0, !PT ;  /* 0xfffffffe0c0c7812 */ /* 0x000fe400078ec0ff */
[----:B------:R-:W-:-:S05]  /*2a070*/  F2FP.SATFINITE.E4M3.F32.PACK_AB_MERGE_C R10, RZ, R10, RZ ;  /* 0x0000000aff0a723e */ /* 0x000fca00048070ff */
[-C--:B------:R-:W-:Y:S02]  /*2a080*/  @!P2 IADD3 R95, P5, P6, R3, R6.reuse, R4 ;  /* 0x00000006035fa210 */ /* 0x080fe40007ebe004 */
[----:B------:R-:W-:Y:S02]  /*2a090*/  @P2 LOP3.LUT R12, R12, 0x1, RZ, 0xfc, !PT ;  /* 0x000000010c0c2812 */ /* 0x000fe400078efcff */
[----:B------:R-:W-:Y:S02]  /*2a0a0*/  @!P2 IADD3.X R98, R0, R29, R2, P5, P6 ;  /* 0x0000001d0062a210 */ /* 0x000fe40002fec402 */
[C---:B------:R-:W-:Y:S01]  /*2a0b0*/  ISETP.LT.OR P2, PT, R27.reuse, 0xb1, !P1 ;  /* 0x000000b11b00780c */ /* 0x040fe20004f41670 */
[----:B------:R0:W-:Y:S01]  /*2a0c0*/  @!P0 STG.E.U8 desc[UR14][R110.64+0x79], R10 ;  /* 0x0000790a6e008986 */ /* 0x0001e2000c10110e */
[----:B------:R-:W-:Y:S02]  /*2a0d0*/  ISETP.LT.OR P0, PT, R27, 0xb2, !P1 ;  /* 0x000000b21b00780c */ /* 0x000fe40004f01670 */
[----:B------:R-:W-:Y:S01]  /*2a0e0*/  LOP3.LUT R12, R12, 0xffffff7f, RZ, 0xc0, !PT ;  /* 0xffffff7f0c0c7812 */ /* 0x000fe200078ec0ff */
[----:B0-----:R-:W0:Y:S08]  /*2a0f0*/  @!P4 LDC.64 R10, c[0x0][0x5c0] ;  /* 0x00017000ff0acb82 */ /* 0x001e300000000a00 */
[----:B------:R-:W-:-:S02]  /*2a100*/  @!P2 IADD3 R99, P5, P6, R3, R6, R4 ;  /* 0x000000060363a210 */ /* 0x000fc40007ebe004 */
[----:B------:R-:W-:Y:S02]  /*2a110*/  @P2 LOP3.LUT R12, R12, 0x80, RZ, 0xfc, !PT ;  /* 0x000000800c0c2812 */ /* 0x000fe400078efcff */
[-C--:B------:R-:W-:Y:S02]  /*2a120*/  @!P2 IADD3.X R100, R0, R29.reuse, R2, P5, P6 ;  /* 0x0000001d0064a210 */ /* 0x080fe40002fec402 */
[----:B------:R-:W-:Y:S02]  /*2a130*/  LOP3.LUT R12, R12, 0xffffefff, RZ, 0xc0, !PT ;  /* 0xffffefff0c0c7812 */ /* 0x000fe400078ec0ff */
[----:B------:R-:W-:Y:S02]  /*2a140*/  @!P0 IADD3 R101, P5, P6, R3, R6, R4 ;  /* 0x0000000603658210 */ /* 0x000fe40007ebe004 */
[----:B------:R-:W-:Y:S02]  /*2a150*/  @P0 LOP3.LUT R12, R12, 0x1000, RZ, 0xfc, !PT ;  /* 0x000010000c0c0812 */ /* 0x000fe400078efcff */
[----:B------:R-:W-:-:S02]  /*2a160*/  @!P0 IADD3.X R102, R0, R29, R2, P5, P6 ;  /* 0x0000001d00668210 */ /* 0x000fc40002fec402 */
[----:B------:R-:W-:Y:S02]  /*2a170*/  ISETP.LT.OR P0, PT, R27, 0xb9, !P1 ;  /* 0x000000b91b00780c */ /* 0x000fe40004f01670 */
[C---:B------:R-:W-:Y:S02]  /*2a180*/  LOP3.LUT P3, RZ, R12.reuse, 0x100, RZ, 0xc0, !PT ;  /* 0x000001000cff7812 */ /* 0x040fe4000786c0ff */
[----:B0-----:R-:W-:Y:S02]  /*2a190*/  @!P4 IADD3 R10, P5, R77, R10, RZ ;  /* 0x0000000a4d0ac210 */ /* 0x001fe40007fbe0ff */
[----:B------:R-:W-:-:S03]  /*2a1a0*/  LOP3.LUT R12, R12, 0xffff7fff, RZ, 0xc0, !PT ;  /* 0xffff7fff0c0c7812 */ /* 0x000fc600078ec0ff */
[----:B------:R-:W-:-:S04]  /*2a1b0*/  @!P4 IMAD.X R11, R76, 0x1, R11, P5 ;  /* 0x000000014c0bc824 */ /* 0x000fc800028e060b */
[----:B------:R-:W-:Y:S02]  /*2a1c0*/  @!P0 IADD3 R105, P5, P6, R3, R6, R4 ;  /* 0x0000000603698210 */ /* 0x000fe40007ebe004 */
[----:B------:R-:W-:Y:S02]  /*2a1d0*/  @P0 LOP3.LUT R12, R12, 0x8000, RZ, 0xfc, !PT ;  /* 0x000080000c0c0812 */ /* 0x000fe400078efcff */
[----:B------:R-:W-:Y:S02]  /*2a1e0*/  @!P0 IADD3.X R109, R0, R29, R2, P5, P6 ;  /* 0x0000001d006d8210 */ /* 0x000fe40002fec402 */
[----:B------:R-:W-:Y:S01]  /*2a1f0*/  ISETP.LT.OR P0, PT, R27, 0x7a, !P1 ;  /* 0x0000007a1b00780c */ /* 0x000fe20004f01670 */
[----:B---3--:R-:W-:Y:S02]  /*2a200*/  FMUL R76, R120, UR20 ;  /* 0x00000014784c7c20 */ /* 0x008fe40008400000 */
[----:B------:R-:W3:Y:S03]  /*2a210*/  LDL.LU R120, [R1+0x374] ;  /* 0x0003740001787983 */ /* 0x000ee60000300800 */
[----:B------:R-:W-:-:S05]  /*2a220*/  F2FP.SATFINITE.E4M3.F32.PACK_AB_MERGE_C R76, RZ, R76, RZ ;  /* 0x0000004cff4c723e */ /* 0x000fca00048070ff */
[----:B------:R0:W-:Y:S02]  /*2a230*/  @!P4 STG.E.U8 desc[UR14][R10.64+0x78], R76 ;  /* 0x0000784c0a00c986 */ /* 0x0001e4000c10110e */
[----:B0-----:R-:W0:Y:S01]  /*2a240*/  @!P0 LDC.64 R10, c[0x0][0x5c0] ;  /* 0x00017000ff0a8b82 */ /* 0x001e220000000a00 */
[----:B------:R-:W-:Y:S02]  /*2a250*/  ISETP.LT.OR P4, PT, R27, 0xba, !P1 ;  /* 0x000000ba1b00780c */ /* 0x000fe40004f81670 */
[----:B0-----:R-:W-:-:S05]  /*2a260*/  @!P0 IADD3 R10, P1, R14, R10, RZ ;  /* 0x0000000a0e0a8210 */ /* 0x001fca0007f3e0ff */
[----:B------:R-:W-:Y:S02]  /*2a270*/  @!P0 IMAD.X R11, R13, 0x1, R11, P1 ;  /* 0x000000010d0b8824 */ /* 0x000fe400008e060b */
[----:B------:R-:W-:-:S05]  /*2a280*/  FMUL R13, R125, UR20 ;  /* 0x000000147d0d7c20 */ /* 0x000fca0008400000 */
[----:B------:R-:W-:-:S05]  /*2a290*/  F2FP.SATFINITE.E4M3.F32.PACK_AB_MERGE_C R13, RZ, R13, RZ ;  /* 0x0000000dff0d723e */ /* 0x000fca00048070ff */
[----:B------:R2:W-:Y:S02]  /*2a2a0*/  @!P0 STG.E.U8 desc[UR14][R10.64+0x79], R13 ;  /* 0x0000790d0a008986 */ /* 0x0005e4000c10110e */
[----:B--2---:R-:W-:Y:S02]  /*2a2b0*/  FMUL R10, R121, UR20 ;  /* 0x00000014790a7c20 */ /* 0x004fe40008400000 */
[----:B------:R-:W2:Y:S04]  /*2a2c0*/  LDL.LU R121, [R1+0x378] ;  /* 0x0003780001797983 */ /* 0x000ea80000300800 */
[----:B------:R-:W2:Y:S01]  /*2a2d0*/  LDL.LU R125, [R1+0x37c] ;  /* 0x00037c00017d7983 */ /* 0x000ea20000300800 */
[----:B------:R-:W-:-:S05]  /*2a2e0*/  F2FP.SATFINITE.E4M3.F32.PACK_AB_MERGE_C R10, RZ, R10, RZ ;  /* 0x0000000aff0a723e */ /* 0x000fca00048070ff */
[----:B------:R4:W-:Y:S02]  /*2a2f0*/  @!P3 STG.E.U8 desc[UR14][R118.64+0x80], R10 ;  /* 0x0000800a7600b986 */ /* 0x0009e4000c10110e */
[----:B----4-:R-:W-:Y:S02]  /*2a300*/  FMUL R10, R124, UR20 ;  /* 0x000000147c0a7c20 */ /* 0x010fe40008400000 */
[----:B------:R-:W4:Y:S01]  /*2a310*/  LDL.LU R124, [R1+0x380] ;  /* 0x00038000017c7983 */ /* 0x000f220000300800 */
[----:B------:R-:W-:Y:S02]  /*2a320*/  LOP3.LUT R12, R12, 0xffffbfff, RZ, 0xc0, !PT ;  /* 0xffffbfff0c0c7812 */ /* 0x000fe400078ec0ff */
[----:B------:R-:W-:Y:S02]  /*2a330*/  @!P4 IADD3 R103, P5, P6, R3, R6, R4 ;  /* 0x000000060367c210 */ /* 0x000fe40007ebe004 */
[----:B------:R-:W-:Y:S02]  /*2a340*/  ISETP.GE.AND P1, PT, R26, 0x109, PT ;  /* 0x000001091a00780c */ /* 0x000fe40003f26270 */
[----:B------:R-:W-:-:S02]  /*2a350*/  @P4 LOP3.LUT R12, R12, 0x4000, RZ, 0xfc, !PT ;  /* 0x000040000c0c4812 */ /* 0x000fc400078efcff */
[----:B------:R-:W-:Y:S02]  /*2a360*/  @!P4 IADD3.X R107, R0, R29, R2, P5, P6 ;  /* 0x0000001d006bc210 */ /* 0x000fe40002fec402 */
[----:B------:R-:W-:-:S13]  /*2a370*/  ISETP.LT.OR P4, PT, R27, 0x1, !P1 ;  /* 0x000000011b00780c */ /* 0x000fda0004f81670 */
[----:B------:R-:W-:-:S04]  /*2a380*/  @!P4 IADD3 R104, P5, P6, R3, UR8, R6 ;  /* 0x000000080368cc10 */ /* 0x000fc8000febe006 */
[----:B------:R-:W-:Y:S02]  /*2a390*/  @!P4 IADD3.X R108, R0, UR7, R29, P5, P6 ;  /* 0x00000007006ccc10 */ /* 0x000fe4000afec41d */
[C---:B------:R-:W-:Y:S02]  /*2a3a0*/  LOP3.LUT P4, RZ, R8.reuse, 0x40, RZ, 0xc0, !PT ;  /* 0x0000004008ff7812 */ /* 0x040fe4000788c0ff */
[----:B------:R-:W-:Y:S02]  /*2a3b0*/  LOP3.LUT R5, R5, 0xffdfffff, RZ, 0xc0, !PT ;  /* 0xffdfffff05057812 */ /* 0x000fe400078ec0ff */
[----:B------:R-:W-:Y:S02]  /*2a3c0*/  LOP3.LUT P2, RZ, R8, 0x40000, RZ, 0xc0, !PT ;  /* 0x0004000008ff7812 */ /* 0x000fe4000784c0ff */
[----:B------:R-:W-:-:S07]  /*2a3d0*/  ISETP.LT.OR P3, PT, R27, 0x9, !P1 ;  /* 0x000000091b00780c */ /* 0x000fce0004f61670 */
[----:B------:R-:W-:Y:S02]  /*2a3e0*/  @P4 LOP3.LUT R5, R5, 0x200000, RZ, 0xfc, !PT ;  /* 0x0020000005054812 */ /* 0x000fe400078efcff */
[----:B------:R-:W-:Y:S02]  /*2a3f0*/  ISETP.LT.OR P4, PT, R27, 0x2, !P1 ;  /* 0x000000021b00780c */ /* 0x000fe40004f81670 */
[----:B------:R-:W-:Y:S02]  /*2a400*/  LOP3.LUT P0, RZ, R5, 0x400000, RZ, 0xc0, !PT ;  /* 0x0040000005ff7812 */ /* 0x000fe4000780c0ff */
[----:B------:R-:W-:-:S09]  /*2a410*/  F2FP.SATFINITE.E4M3.F32.PACK_AB_MERGE_C R10, RZ, R10, RZ ;  /* 0x0000000aff0a723e */ /* 0x000fd200048070ff */
[C-C-:B------:R-:W-:Y:S01]  /*2a420*/  @!P4 IADD3 R106, P5, P6, R3.reuse, UR8, R6.reuse ;  /* 0x00000008036acc10 */ /* 0x140fe2000febe006 */
[----:B------:R0:W-:Y:S03]  /*2a430*/  @!P2 STG.E.U8 desc[UR14][R116.64+0x81], R10 ;  /* 0x0000810a7400a986 */ /* 0x0001e6000c10110e */
[----:B------:R-:W-:Y:S02]  /*2a440*/  @!P4 IADD3.X R110, R0, UR7, R29, P5, P6 ;  /* 0x00000007006ecc10 */ /* 0x000fe4000afec41d */
[----:B------:R-:W-:-:S04]  /*2a450*/  @!P3 IADD3 R113, P5, P6, R3, UR8, R6 ;  /* 0x000000080371bc10 */ /* 0x000fc8000febe006 */
[----:B------:R-:W-:Y:S01]  /*2a460*/  @!P3 IADD3.X R156, R0, UR7, R29, P5, P6 ;  /* 0x00000007009cbc10 */ /* 0x000fe2000afec41d */
[----:B0-----:R-:W0:Y:S01]  /*2a470*/  @!P0 LDC.64 R10, c[0x0][0x5c0] ;  /* 0x00017000ff0a8b82 */ /* 0x001e220000000a00 */
[C---:B------:R-:W-:Y:S02]  /*2a480*/  ISETP.LT.OR P3, PT, R27.reuse, 0xa, !P1 ;  /* 0x0000000a1b00780c */ /* 0x040fe40004f61670 */
[----:B------:R-:W-:-:S11]  /*2a490*/  ISETP.LT.OR P4, PT, R27, 0x11, !P1 ;  /* 0x000000111b00780c */ /* 0x000fd60004f81670 */
[----:B------:R-:W-:-:S04]  /*2a4a0*/  @!P3 IADD3 R157, P5, P6, R3, UR8, R6 ;  /* 0x00000008039dbc10 */ /* 0x000fc8000febe006 */
[C-C-:B------:R-:W-:Y:S02]  /*2a4b0*/  @!P3 IADD3.X R174, R0.reuse, UR7, R29.reuse, P5, P6 ;  /* 0x0000000700aebc10 */ /* 0x140fe4000afec41d */
[----:B------:R-:W-:Y:S02]  /*2a4c0*/  @!P4 IADD3 R119, P5, P6, R3, UR8, R6 ;  /* 0x000000080377cc10 */ /* 0x000fe4000febe006 */
[----:B0-----:R-:W-:Y:S02]  /*2a4d0*/  @!P0 IADD3 R10, P2, R7, R10, RZ ;  /* 0x0000000a070a8210 */ /* 0x001fe40007f5e0ff */
[----:B------:R-:W-:Y:S02]  /*2a4e0*/  @!P4 IADD3.X R175, R0, UR7, R29, P5, P6 ;  /* 0x0000000700afcc10 */ /* 0x000fe4000afec41d */
[----:B------:R-:W-:Y:S01]  /*2a4f0*/  LOP3.LUT P4, RZ, R5, 0x200000, RZ, 0xc0, !PT ;  /* 0x0020000005ff7812 */ /* 0x000fe2000788c0ff */
[----:B------:R-:W-:Y:S02]  /*2a500*/  @!P0 IMAD.X R11, R81, 0x1, R11, P2 ;  /* 0x00000001510b8824 */ /* 0x000fe400010e060b */
[----:B---3--:R-:W-:-:S05]  /*2a510*/  FMUL R7, R120, UR20 ;  /* 0x0000001478077c20 */ /* 0x008fca0008400000 */
[----:B------:R-:W-:-:S05]  /*2a520*/  F2FP.SATFINITE.E4M3.F32.PACK_AB_MERGE_C R7, RZ, R7, RZ ;  /* 0x00000007ff07723e */ /* 0x000fca00048070ff */
[----:B------:R0:W-:Y:S01]  /*2a530*/  @!P0 STG.E.U8 desc[UR14][R10.64+0x80], R7 ;  /* 0x000080070a008986 */ /* 0x0001e2000c10110e */
[----:B------:R-:W-:Y:S01]  /*2a540*/  ISETP.LT.OR P2, PT, R27, 0x12, !P1 ;  /* 0x000000121b00780c */ /* 0x000fe20004f41670 */
[----:B0-----:R-:W0:-:S12]  /*2a550*/  @!P4 LDC.64 R10, c[0x0][0x5c0] ;  /* 0x00017000ff0acb82 */ /* 0x001e180000000a00 */
[----:B------:R-:W-:-:S04]  /*2a560*/  @!P2 IADD3 R117, P5, P6, R3, UR8, R6 ;  /* 0x000000080375ac10 */ /* 0x000fc8000febe006 */
[----:B------:R-:W-:Y:S02]  /*2a570*/  @!P2 IADD3.X R120, R0, UR7, R29, P5, P6 ;  /* 0x000000070078ac10 */ /* 0x000fe4000afec41d */
[----:B0-----:R-:W-:-:S05]  /*2a580*/  @!P4 IADD3 R10, P5, R84, R10, RZ ;  /* 0x0000000a540ac210 */ /* 0x001fca0007fbe0ff */
[----:B------:R-:W-:Y:S01]  /*2a590*/  @!P4 IMAD.X R11, R89, 0x1, R11, P5 ;  /* 0x00000001590bc824 */ /* 0x000fe200028e060b */
[----:B------:R-:W-:Y:S01]  /*2a5a0*/  LOP3.LUT P3, RZ, R9, 0x400, RZ, 0xc0, !PT ;  /* 0x0000040009ff7812 */ /* 0x000fe2000786c0ff */
[----:B--2---:R-:W-:Y:S02]  /*2a5b0*/  FMUL R7, R121, UR20 ;  /* 0x0000001479077c20 */ /* 0x004fe40008400000 */
[----:B------:R-:W2:Y:S03]  /*2a5c0*/  LDL.LU R121, [R1+0x384] ;  /* 0x0003840001797983 */ /* 0x000ea60000300800 */
[----:B------:R-:W-:-:S05]  /*2a5d0*/  F2FP.SATFINITE.E4M3.F32.PACK_AB_MERGE_C R7, RZ, R7, RZ ;  /* 0x00000007ff07723e */ /* 0x000fca00048070ff */
[----:B------:R0:W-:Y:S02]  /*2a5e0*/  @!P4 STG.E.U8 desc[UR14][R10.64+0x81], R7 ;  /* 0x000081070a00c986 */ /* 0x0001e4000c10110e */
[----:B0-----:R-:W-:Y:S02]  /*2a5f0*/  FMUL R7, R125, UR20 ;  /* 0x000000147d077c20 */ /* 0x001fe40008400000 */
[----:B------:R-:W3:Y:S04]  /*2a600*/  LDL.LU R125, [R1+0x388] ;  /* 0x00038800017d7983 */ /* 0x000ee80000300800 */
[----:B------:R-:W3:Y:S04]  /*2a610*/  LDL.LU R131, [R1+0x38c] ;  /* 0x00038c0001837983 */ /* 0x000ee80000300800 */
[----:B------:R-:W3:Y:S01]  /*2a620*/  LDL.LU R130, [R1+0x390] ;  /* 0x0003900001827983 */ /* 0x000ee20000300800 */
[----:B------:R-:W-:-:S05]  /*2a630*/  F2FP.SATFINITE.E4M3.F32.PACK_AB_MERGE_C R7, RZ, R7, RZ ;  /* 0x00000007ff07723e */ /* 0x000fca00048070ff */
[----:B------:R4:W-:Y:S02]  /*2a640*/  @!P3 STG.E.U8 desc[UR14][R122.64+0x88], R7 ;  /* 0x000088077a00b986 */ /* 0x0009e4000c10110e */
[----:B----4-:R-:W-:Y:S02]  /*2a650*/  FMUL R7, R124, UR20 ;  /* 0x000000147c077c20 */ /* 0x010fe40008400000 */
[----:B------:R-:W4:Y:S01]  /*2a660*/  LDL.LU R124, [R1+0x394] ;  /* 0x00039400017c7983 */ /* 0x000f220000300800 */
[----:B------:R-:W-:Y:S02]  /*2a670*/  ISETP.LT.OR P2, PT, R27, 0x19, !P1 ;  /* 0x000000191b00780c */ /* 0x000fe40004f41670 */
[----:B------:R-:W-:Y:S01]  /*2a680*/  LOP3.LUT R5, R5, 0xffefffff, RZ, 0xc0, !PT ;  /* 0xffefffff05057812 */ /* 0x000fe200078ec0ff */
[----:B------:R-:W4:Y:S01]  /*2a690*/  LDL.LU R132, [R1+0x398] ;  /* 0x0003980001847983 */ /* 0x000f220000300800 */
[----:B------:R-:W-:Y:S02]  /*2a6a0*/  LOP3.LUT P0, RZ, R9, 0x200, RZ, 0xc0, !PT ;  /* 0x0000020009ff7812 */ /* 0x000fe4000780c0ff */
[----:B------:R-:W-:Y:S01]  /*2a6b0*/  F2FP.SATFINITE.E4M3.F32.PACK_AB_MERGE_C R7, RZ, R7, RZ ;  /* 0x00000007ff07723e */ /* 0x000fe200048070ff */
[----:B------:R-:W4:Y:S06]  /*2a6c0*/  LDL.LU R142, [R1+0x39c] ;  /* 0x00039c00018e7983 */ /* 0x000f2c0000300800 */
[----:B------:R-:W-:-:S04]  /*2a6d0*/  @!P2 IADD3 R116, P5, P6, R3, UR8, R6 ;  /* 0x000000080374ac10 */ /* 0x000fc8000febe006 */
[----:B------:R-:W-:Y:S02]  /*2a6e0*/  @!P2 IADD3.X R213, R0, UR7, R29, P5, P6 ;  /* 0x0000000700d5ac10 */ /* 0x000fe4000afec41d */
[----:B------:R-:W-:-:S13]  /*2a6f0*/  ISETP.LT.OR P2, PT, R27, 0x1a, !P1 ;  /* 0x0000001a1b00780c */ /* 0x000fda0004f41670 */
        /* <DEDUP_REMOVED lines=8> */
[----:B------:R-:W-:-:S13]  /*2a780*/  LOP3.LUT P2, RZ, R9, 0x4000, RZ, 0xc0, !PT ;  /* 0x0000400009ff7812 */ /* 0x000fda000784c0ff */
[----:B------:R-:W-:Y:S02]  /*2a790*/  @P2 LOP3.LUT R5, R5, 0x100000, RZ, 0xfc, !PT ;  /* 0x0010000005052812 */ /* 0x000fe400078efcff */
[----:B------:R-:W-:-:S13]  /*2a7a0*/  LOP3.LUT P2, RZ, R8, 0x80, RZ, 0xc0, !PT ;  /* 0x0000008008ff7812 */ /* 0x000fda000784c0ff */
[----:B------:R-:W0:Y:S01]  /*2a7b0*/  @!P2 LDC.64 R10, c[0x0][0x5c0] ;  /* 0x00017000ff0aab82 */ /* 0x000e220000000a00 */
[----:B------:R-:W-:Y:S01]  /*2a7c0*/  LOP3.LUT P4, RZ, R8, 0x100, RZ, 0xc0, !PT ;  /* 0x0000010008ff7812 */ /* 0x000fe2000788c0ff */
[----:B------:R2:W-:Y:S01]  /*2a7d0*/  @!P0 STG.E.U8 desc[UR14][R114.64+0x89], R7 ;  /* 0x0000890772008986 */ /* 0x0005e2000c10110e */
[----:B------:R-:W-:Y:S02]  /*2a7e0*/  ISETP.LT.OR P3, PT, R27, 0x29, !P1 ;  /* 0x000000291b00780c */ /* 0x000fe40004f61670 */
[----:B0-----:R-:W-:-:S05]  /*2a7f0*/  @!P2 IADD3 R10, P0, R85, R10, RZ ;  /* 0x0000000a550aa210 */ /* 0x001fca0007f1e0ff */
[----:B------:R-:W-:-:S06]  /*2a800*/  @!P2 IMAD.X R11, R88, 0x1, R11, P0 ;  /* 0x00000001580ba824 */ /* 0x000fcc00000e060b */
[----:B------:R-:W-:-:S04]  /*2a810*/  @!P3 IADD3 R215, P5, P6, R3, UR8, R6 ;  /* 0x0000000803d7bc10 */ /* 0x000fc8000febe006 */
[----:B------:R-:W-:Y:S02]  /*2a820*/  @!P3 IADD3.X R218, R0, UR7, R29, P5, P6 ;  /* 0x0000000700dabc10 */ /* 0x000fe4000afec41d */
[----:B------:R-:W-:Y:S01]  /*2a830*/  LOP3.LUT P0, RZ, R8, 0x100000, RZ, 0xc0, !PT ;  /* 0x0010000008ff7812 */ /* 0x000fe2000780c0ff */
[----:B--2---:R-:W-:-:S05]  /*2a840*/  FMUL R7, R121, UR20 ;  /* 0x0000001479077c20 */ /* 0x004fca0008400000 */
[----:B------:R-:W-:-:S05]  /*2a850*/  F2FP.SATFINITE.E4M3.F32.PACK_AB_MERGE_C R7, RZ, R7, RZ ;  /* 0x00000007ff07723e */ /* 0x000fca00048070ff */
[----:B------:R0:W-:Y:S01]  /*2a860*/  @!P2 STG.E.U8 desc[UR14][R10.64+0x88], R7 ;  /* 0x000088070a00a986 */ /* 0x0001e2000c10110e */
[----:B------:R-:W-:Y:S01]  /*2a870*/  ISETP.LT.OR P2, PT, R27, 0x2a, !P1 ;  /* 0x0000002a1b00780c */ /* 0x000fe20004f41670 */
[----:B0-----:R-:W0:-:S12]  /*2a880*/  @!P4 LDC.64 R10, c[0x0][0x5c0] ;  /* 0x00017000ff0acb82 */ /* 0x001e180000000a00 */
[----:B------:R-:W-:-:S04]  /*2a890*/  @!P2 IADD3 R122, P5, P6, R3, UR8, R6 ;  /* 0x00000008037aac10 */ /* 0x000fc8000febe006 */
[----:B------:R-:W-:Y:S02]  /*2a8a0*/  @!P2 IADD3.X R211, R0, UR7, R29, P5, P6 ;  /* 0x0000000700d3ac10 */ /* 0x000fe4000afec41d */
[----:B------:R-:W-:Y:S01]  /*2a8b0*/  ISETP.LT.OR P2, PT, R27, 0x31, !P1 ;  /* 0x000000311b00780c */ /* 0x000fe20004f41670 */
[----:B---3--:R-:W-:-:S05]  /*2a8c0*/  FMUL R7, R125, UR20 ;  /* 0x000000147d077c20 */ /* 0x008fca0008400000 */
[----:B------:R-:W-:Y:S02]  /*2a8d0*/  F2FP.SATFINITE.E4M3.F32.PACK_AB_MERGE_C R7, RZ, R7, RZ ;  /* 0x00000007ff07723e */ /* 0x000fe400048070ff */
[----:B0-----:R-:W-:-:S05]  /*2a8e0*/  @!P4 IADD3 R10, P5, R82, R10, RZ ;  /* 0x0000000a520ac210 */ /* 0x001fca0007fbe0ff */
[----:B------:R-:W-:Y:S01]  /*2a8f0*/  @!P4 IMAD.X R11, R86, 0x1, R11, P5 ;  /* 0x00000001560bc824 */ /* 0x000fe200028e060b */
[----:B------:R-:W-:-:S04]  /*2a900*/  @!P2 IADD3 R121, P5, P6, R3, UR8, R6 ;  /* 0x000000080379ac10 */ /* 0x000fc8000febe006 */
[----:B------:R-:W-:Y:S02]  /*2a910*/  @!P2 IADD3.X R210, R0, UR7, R29, P5, P6 ;  /* 0x0000000700d2ac10 */ /* 0x000fe4000afec41d */
[----:B------:R-:W-:Y:S01]  /*2a920*/  LOP3.LUT P2, RZ, R5, 0x100000, RZ, 0xc0, !PT ;  /* 0x0010000005ff7812 */ /* 0x000fe2000784c0ff */
[----:B------:R0:W-:Y:S02]  /*2a930*/  @!P4 STG.E.U8 desc[UR14][R10.64+0x89], R7 ;  /* 0x000089070a00c986 */ /* 0x0001e4000c10110e */
[----:B0-----:R-:W-:-:S05]  /*2a940*/  FMUL R7, R131, UR20 ;  /* 0x0000001483077c20 */ /* 0x001fca0008400000 */
[----:B------:R-:W-:-:S05]  /*2a950*/  F2FP.SATFINITE.E4M3.F32.PACK_AB_MERGE_C R7, RZ, R7, RZ ;  /* 0x00000007ff07723e */ /* 0x000fca00048070ff */
[----:B------:R0:W-:Y:S02]  /*2a960*/  @!P2 STG.E.U8 desc[UR14][R126.64+0x90], R7 ;  /* 0x000090077e00a986 */ /* 0x0001e4000c10110e */
[----:B0-----:R-:W-:-:S05]  /*2a970*/  FMUL R7, R130, UR20 ;  /* 0x0000001482077c20 */ /* 0x001fca0008400000 */
[----:B------:R-:W-:-:S05]  /*2a980*/  F2FP.SATFINITE.E4M3.F32.PACK_AB_MERGE_C R7, RZ, R7, RZ ;  /* 0x00000007ff07723e */ /* 0x000fca00048070ff */
[----:B------:R4:W-:Y:S02]  /*2a990*/  @!P0 STG.E.U8 desc[UR14][R128.64+0x91], R7 ;  /* 0x0000910780008986 */ /* 0x0009e4000c10110e */
[----:B----4-:R-:W-:Y:S02]  /*2a9a0*/  FMUL R7, R124, UR20 ;  /* 0x000000147c077c20 */ /* 0x010fe40008400000 */
[----:B------:R-:W2:Y:S04]  /*2a9b0*/  LDL.LU R124, [R1+0x3a0] ;  /* 0x0003a000017c7983 */ /* 0x000ea80000300800 */
[----:B------:R-:W3:Y:S04]  /*2a9c0*/  LDL.LU R145, [R1+0x3a4] ;  /* 0x0003a40001917983 */ /* 0x000ee80000300800 */
[----:B------:R-:W4:Y:S04]  /*2a9d0*/  LDL.LU R144, [R1+0x3a8] ;  /* 0x0003a80001907983 */ /* 0x000f280000300800 */
[----:B------:R-:W4:Y:S01]  /*2a9e0*/  LDL.LU R221, [R1+0x3ac] ;  /* 0x0003ac0001dd7983 */ /* 0x000f220000300800 */
[----:B------:R-:W-:-:S02]  /*2a9f0*/  LOP3.LUT P3, RZ, R8, 0x200, RZ, 0xc0, !PT ;  /* 0x0000020008ff7812 */ /* 0x000fc4000786c0ff */
[C---:B------:R-:W-:Y:S02]  /*2aa00*/  ISETP.LT.OR P4, PT, R27.reuse, 0x32, !P1 ;  /* 0x000000321b00780c */ /* 0x040fe40004f81670 */
[----:B------:R-:W-:-:S09]  /*2aa10*/  ISETP.LT.OR P2, PT, R27, 0x39, !P1 ;  /* 0x000000391b00780c */ /* 0x000fd20004f41670 */
[----:B------:R-:W0:Y:S02]  /*2aa20*/  @!P3 LDC.64 R10, c[0x0][0x5c0] ;  /* 0x00017000ff0abb82 */ /* 0x000e240000000a00 */
[----:B------:R-:W-:-:S04]  /*2aa30*/  @!P4 IADD3 R123, P5, P6, R3, UR8, R6 ;  /* 0x00000008037bcc10 */ /* 0x000fc8000febe006 */
[----:B------:R-:W-:Y:S02]  /*2aa40*/  @!P4 IADD3.X R125, R0, UR7, R29, P5, P6 ;  /* 0x00000007007dcc10 */ /* 0x000fe4000afec41d */
[----:B------:R-:W-:-:S04]  /*2aa50*/  @!P2 IADD3 R126, P5, P6, R3, UR8, R6 ;  /* 0x00000008037eac10 */ /* 0x000fc8000febe006 */
[----:B------:R-:W-:Y:S02]  /*2aa60*/  @!P2 IADD3.X R127, R0, UR7, R29, P5, P6 ;  /* 0x00000007007fac10 */ /* 0x000fe4000afec41d */
[----:B------:R-:W-:Y:S02]  /*2aa70*/  ISETP.LT.OR P2, PT, R27, 0x3a, !P1 ;  /* 0x0000003a1b00780c */ /* 0x000fe40004f41670 */
[----:B------:R-:W-:Y:S02]  /*2aa80*/  LOP3.LUT P4, RZ, R5, 0x80000, RZ, 0xc0, !PT ;  /* 0x0008000005ff7812 */ /* 0x000fe4000788c0ff */
[----:B------:R-:W-:Y:S02]  /*2aa90*/  F2FP.SATFINITE.E4M3.F32.PACK_AB_MERGE_C R7, RZ, R7, RZ ;  /* 0x00000007ff07723e */ /* 0x000fe400048070ff */
[----:B0-----:R-:W-:-:S07]  /*2aaa0*/  @!P3 IADD3 R10, P0, R80, R10, RZ ;  /* 0x0000000a500ab210 */ /* 0x001fce0007f1e0ff */
[----:B------:R-:W-:Y:S01]  /*2aab0*/  @!P2 IADD3 R131, P5, P6, R3, UR8, R6 ;  /* 0x000000080383ac10 */ /* 0x000fe2000febe006 */
[----:B------:R-:W-:-:S03]  /*2aac0*/  @!P3 IMAD.X R11, R83, 0x1, R11, P0 ;  /* 0x00000001530bb824 */ /* 0x000fc600000e060b */
[----:B------:R-:W-:Y:S02]  /*2aad0*/  @!P2 IADD3.X R216, R0, UR7, R29, P5, P6 ;  /* 0x0000000700d8ac10 */ /* 0x000fe4000afec41d */
[C---:B------:R-:W-:Y:S01]  /*2aae0*/  ISETP.LT.OR P2, PT, R27.reuse, 0x41, !P1 ;  /* 0x000000411b00780c */ /* 0x040fe20004f41670 */
[----:B------:R0:W-:Y:S01]  /*2aaf0*/  @!P3 STG.E.U8 desc[UR14][R10.64+0x90], R7 ;  /* 0x000090070a00b986 */ /* 0x0001e2000c10110e */
[----:B------:R-:W-:Y:S01]  /*2ab00*/  ISETP.LT.OR P3, PT, R27, 0x42, !P1 ;  /* 0x000000421b00780c */ /* 0x000fe20004f61670 */
[----:B0-----:R-:W0:Y:S10]  /*2ab10*/  @!P4 LDC.64 R10, c[0x0][0x5c0] ;  /* 0x00017000ff0acb82 */ /* 0x001e340000000a00 */
[----:B------:R-:W-:-:S04]  /*2ab20*/  @!P2 IADD3 R133, P5, P6, R3, UR8, R6 ;  /* 0x000000080385ac10 */ /* 0x000fc8000febe006 */
[----:B------:R-:W-:Y:S02]  /*2ab30*/  @!P2 IADD3.X R141, R0, UR7, R29, P5, P6 ;  /* 0x00000007008dac10 */ /* 0x000fe4000afec41d */
[----:B------:R-:W-:-:S04]  /*2ab40*/  @!P3 IADD3 R130, P5, P6, R3, UR8, R6 ;  /* 0x000000080382bc10 */ /* 0x000fc8000febe006 */
[----:B------:R-:W-:Y:S02]  /*2ab50*/  @!P3 IADD3.X R139, R0, UR7, R29, P5, P6 ;  /* 0x00000007008bbc10 */ /* 0x000fe4000afec41d */
[----:B------:R-:W-:Y:S01]  /*2ab60*/  ISETP.LT.OR P3, PT, R27, 0x49, !P1 ;  /* 0x000000491b00780c */ /* 0x000fe20004f61670 */
[----:B------:R-:W-:Y:S01]  /*2ab70*/  FMUL R7, R132, UR20 ;  /* 0x0000001484077c20 */ /* 0x000fe20008400000 */
[----:B0-----:R-:W-:-:S04]  /*2ab80*/  @!P4 IADD3 R10, P5, R87, R10, RZ ;  /* 0x0000000a570ac210 */ /* 0x001fc80007fbe0ff */
[----:B------:R-:W-:Y:S01]  /*2ab90*/  F2FP.SATFINITE.E4M3.F32.PACK_AB_MERGE_C R7, RZ, R7, RZ ;  /* 0x00000007ff07723e */ /* 0x000fe200048070ff */
[----:B------:R-:W-:-:S06]  /*2aba0*/  @!P4 IMAD.X R11, R90, 0x1, R11, P5 ;  /* 0x000000015a0bc824 */ /* 0x000fcc00028e060b */
[----:B------:R-:W-:-:S04]  /*2abb0*/  @!P3 IADD3 R129, P5, P6, R3, UR8, R6 ;  /* 0x000000080381bc10 */ /* 0x000fc8000febe006 */
[----:B------:R-:W-:Y:S02]  /*2abc0*/  @!P3 IADD3.X R138, R0, UR7, R29, P5, P6 ;  /* 0x00000007008abc10 */ /* 0x000fe4000afec41d */
[----:B------:R-:W-:Y:S01]  /*2abd0*/  LOP3.LUT P6, RZ, R9, 0x80000, RZ, 0xc0, !PT ;  /* 0x0008000009ff7812 */ /* 0x000fe200078cc0ff */
[----:B------:R0:W-:Y:S01]  /*2abe0*/  @!P4 STG.E.U8 desc[UR14][R10.64+0x91], R7 ;  /* 0x000091070a00c986 */ /* 0x0001e2000c10110e */
[----:B------:R-:W-:Y:S01]  /*2abf0*/  ISETP.LT.OR P3, PT, R27, 0x4a, !P1 ;  /* 0x0000004a1b00780c */ /* 0x000fe20004f61670 */
[----:B0-----:R-:W-:-:S05]  /*2ac00*/  FMUL R7, R142, UR20 ;  /* 0x000000148e077c20 */ /* 0x001fca0008400000 */
[----:B------:R-:W-:Y:S02]  /*2ac10*/  F2FP.SATFINITE.E4M3.F32.PACK_AB_MERGE_C R7, RZ, R7, RZ ;  /* 0x00000007ff07723e */ /* 0x000fe400048070ff */
[----:B------:R-:W-:-:S03]  /*2ac20*/  LOP3.LUT P2, RZ, R8, 0x400, RZ, 0xc0, !PT ;  /* 0x0000040008ff7812 */ /* 0x000fc6000784c0ff */
[----:B------:R2:W-:Y:S01]  /*2ac30*/  @!P6 STG.E.U8 desc[UR14][R136.64+0x98], R7 ;  /* 0x000098078800e986 */ /* 0x0005e2000c10110e */
[----:B------:R-:W-:Y:S02]  /*2ac40*/  ISETP.LT.OR P6, PT, R27, 0x51, !P1 ;  /* 0x000000511b00780c */ /* 0x000fe40004fc1670 */
[----:B------:R-:W-:-:S04]  /*2ac50*/  @!P3 IADD3 R132, P4, P5, R3, UR8, R6 ;  /* 0x000000080384bc10 */ /* 0x000fc8000fd9e006 */
[----:B------:R-:W-:-:S03]  /*2ac60*/  @!P3 IADD3.X R140, R0, UR7, R29, P4, P5 ;  /* 0x00000007008cbc10 */ /* 0x000fc6000a7ea41d */
[----:B------:R-:W0:Y:S04]  /*2ac70*/  @!P2 LDC.64 R10, c[0x0][0x5c0] ;  /* 0x00017000ff0aab82 */ /* 0x000e280000000a00 */
[----:B------:R-:W-:-:S04]  /*2ac80*/  @!P6 IADD3 R142, P4, P5, R3, UR8, R6 ;  /* 0x00000008038eec10 */ /* 0x000fc8000fd9e006 */
[----:B------:R-:W-:Y:S02]  /*2ac90*/  @!P6 IADD3.X R143, R0, UR7, R29, P4, P5 ;  /* 0x00000007008fec10 */ /* 0x000fe4000a7ea41d */
[----:B------:R-:W-:Y:S02]  /*2aca0*/  ISETP.LT.OR P6, PT, R27, 0x52, !P1 ;  /* 0x000000521b00780c */ /* 0x000fe40004fc1670 */
[----:B------:R-:W-:Y:S02]  /*2acb0*/  LOP3.LUT P0, RZ, R8, 0x80000, RZ, 0xc0, !PT ;  /* 0x0008000008ff7812 */ /* 0x000fe4000780c0ff */
[----:B------:R-:W-:-:S09]  /*2acc0*/  LOP3.LUT P3, RZ, R5, 0x40000, RZ, 0xc0, !PT ;  /* 0x0004000005ff7812 */ /* 0x000fd2000786c0ff */
[----:B------:R-:W-:-:S04]  /*2acd0*/  @!P6 IADD3 R148, P4, P5, R3, UR8, R6 ;  /* 0x000000080394ec10 */ /* 0x000fc8000fd9e006 */
[----:B------:R-:W-:Y:S02]  /*2ace0*/  @!P6 IADD3.X R152, R0, UR7, R29, P4, P5 ;  /* 0x000000070098ec10 */ /* 0x000fe4000a7ea41d */
[----:B0-----:R-:W-:-:S05]  /*2acf0*/  @!P2 IADD3 R10, P4, R91, R10, RZ ;  /* 0x0000000a5b0aa210 */ /* 0x001fca0007f9e0ff */
[----:B------:R-:W-:Y:S02]  /*2ad00*/  @!P2 IMAD.X R11, R92, 0x1, R11, P4 ;  /* 0x000000015c0ba824 */ /* 0x000fe400020e060b */
[----:B--2---:R-:W-:Y:S02]  /*2ad10*/  FMUL R7, R124, UR20 ;  /* 0x000000147c077c20 */ /* 0x004fe40008400000 */
[----:B------:R-:W2:Y:S03]  /*2ad20*/  LDL.LU R124, [R1+0x3b0] ;  /* 0x0003b000017c7983 */ /* 0x000ea60000300800 */
[----:B------:R-:W-:Y:S01]  /*2ad30*/  F2FP.SATFINITE.E4M3.F32.PACK_AB_MERGE_C R7, RZ, R7, RZ ;  /* 0x00000007ff07723e */ /* 0x000fe200048070ff */
[----:B------:R-:W2:Y:S04]  /*2ad40*/  LDL.LU R224, [R1+0x3b4] ;  /* 0x0003b40001e07983 */ /* 0x000ea80000300800 */
[----:B------:R3:W-:Y:S02]  /*2ad50*/  @!P0 STG.E.U8 desc[UR14][R134.64+0x99], R7 ;  /* 0x0000990786008986 */ /* 0x0007e4000c10110e */
[----:B---3--:R-:W-:-:S05]  /*2ad60*/  FMUL R7, R145, UR20 ;  /* 0x0000001491077c20 */ /* 0x008fca0008400000 */
[----:B------:R-:W-:Y:S02]  /*2ad70*/  F2FP.SATFINITE.E4M3.F32.PACK_AB_MERGE_C R7, RZ, R7, RZ ;  /* 0x00000007ff07723e */ /* 0x000fe400048070ff */
[----:B------:R-:W-:-:S03]  /*2ad80*/  ISETP.LT.OR P0, PT, R27, 0x59, !P1 ;  /* 0x000000591b00780c */ /* 0x000fc60004f01670 */
[----:B------:R0:W-:Y:S01]  /*2ad90*/  @!P2 STG.E.U8 desc[UR14][R10.64+0x98], R7 ;  /* 0x000098070a00a986 */ /* 0x0001e2000c10110e */
[----:B------:R-:W-:Y:S01]  /*2ada0*/  ISETP.LT.OR P2, PT, R27, 0x5a, !P1 ;  /* 0x0000005a1b00780c */ /* 0x000fe20004f41670 */
[----:B0-----:R-:W0:Y:S08]  /*2adb0*/  @!P3 LDC.64 R10, c[0x0][0x5c0] ;  /* 0x00017000ff0abb82 */ /* 0x001e300000000a00 */
[----:B------:R-:W-:-:S04]  /*2adc0*/  @!P0 IADD3 R149, P5, P6, R3, UR8, R6 ;  /* 0x0000000803958c10 */ /* 0x000fc8000febe006 */
[----:B------:R-:W-:Y:S02]  /*2add0*/  @!P0 IADD3.X R153, R0, UR7, R29, P5, P6 ;  /* 0x0000000700998c10 */ /* 0x000fe4000afec41d */
[----:B------:R-:W-:Y:S01]  /*2ade0*/  @!P2 IADD3 R147, P4, P5, R3, UR8, R6 ;  /* 0x000000080393ac10 */ /* 0x000fe2000fd9e006 */
[----:B----4-:R-:W-:-:S03]  /*2adf0*/  FMUL R7, R144, UR20 ;  /* 0x0000001490077c20 */ /* 0x010fc60008400000 */
[----:B------:R-:W-:Y:S02]  /*2ae00*/  @!P2 IADD3.X R151, R0, UR7, R29, P4, P5 ;  /* 0x000000070097ac10 */ /* 0x000fe4000a7ea41d */
[----:B------:R-:W-:Y:S02]  /*2ae10*/  F2FP.SATFINITE.E4M3.F32.PACK_AB_MERGE_C R7, RZ, R7, RZ ;  /* 0x00000007ff07723e */ /* 0x000fe400048070ff */
[----:B0-----:R-:W-:-:S05]  /*2ae20*/  @!P3 IADD3 R10, P4, R93, R10, RZ ;  /* 0x0000000a5d0ab210 */ /* 0x001fca0007f9e0ff */
[----:B------:R-:W-:-:S05]  /*2ae30*/  @!P3 IMAD.X R11, R97, 0x1, R11, P4 ;  /* 0x00000001610bb824 */ /* 0x000fca00020e060b */
[----:B------:R0:W-:Y:S02]  /*2ae40*/  @!P3 STG.E.U8 desc[UR14][R10.64+0x99], R7 ;  /* 0x000099070a00b986 */ /* 0x0001e4000c10110e */
[----:B0-----:R-:W-:Y:S02]  /*2ae50*/  FMUL R7, R221, UR20 ;  /* 0x00000014dd077c20 */ /* 0x001fe40008400000 */
[----:B------:R-:W3:Y:S01]  /*2ae60*/  LDL.LU R221, [R1+0x3b8] ;  /* 0x0003b80001dd7983 */ /* 0x000ee20000300800 */
[----:B------:R-:W-:-:S03]  /*2ae70*/  ISETP.LT.OR P2, PT, R27, 0x61, !P1 ;  /* 0x000000611b00780c */ /* 0x000fc60004f41670 */
[----:B------:R-:W4:Y:S01]  /*2ae80*/  LDL.LU R223, [R1+0x3bc] ;  /* 0x0003bc0001df7983 */ /* 0x000f220000300800 */
[----:B------:R-:W-:Y:S02]  /*2ae90*/  LOP3.LUT P6, RZ, R9, 0x800000, RZ, 0xc0, !PT ;  /* 0x0080000009ff7812 */ /* 0x000fe400078cc0ff */
[----:B------:R-:W-:Y:S01]  /*2aea0*/  F2FP.SATFINITE.E4M3.F32.PACK_AB_MERGE_C R7, RZ, R7, RZ ;  /* 0x00000007ff07723e */ /* 0x000fe200048070ff */
[----:B------:R-:W4:Y:S06]  /*2aeb0*/  LDL.LU R222, [R1+0x3c0] ;  /* 0x0003c00001de7983 */ /* 0x000f2c0000300800 */
[----:B------:R-:W-:-:S04]  /*2aec0*/  @!P2 IADD3 R146, P4, P5, R3, UR8, R6 ;  /* 0x000000080392ac10 */ /* 0x000fc8000fd9e006 */
[----:B------:R-:W-:Y:S02]  /*2aed0*/  @!P2 IADD3.X R150, R0, UR7, R29, P4, P5 ;  /* 0x000000070096ac10 */ /* 0x000fe4000a7ea41d */
[----:B------:R-:W-:Y:S02]  /*2aee0*/  ISETP.LT.OR P5, PT, R27, 0x62, !P1 ;  /* 0x000000621b00780c */ /* 0x000fe40004fa1670 */
[----:B------:R-:W-:-:S11]  /*2aef0*/  LOP3.LUT P2, RZ, R5, 0x20000, RZ, 0xc0, !PT ;  /* 0x0002000005ff7812 */ /* 0x000fd6000784c0ff */
[----:B------:R-:W-:Y:S02]  /*2af00*/  @!P5 IADD3 R145, P3, P4, R3, UR8, R6 ;  /* 0x000000080391dc10 */ /* 0x000fe4000fc7e006 */
[----:B------:R-:W0:Y:S02]  /*2af10*/  @!P2 LDC.64 R10, c[0x0][0x5c0] ;  /* 0x00017000ff0aab82 */ /* 0x000e240000000a00 */
[----:B------:R-:W-:Y:S02]  /*2af20*/  @!P5 IADD3.X R144, R0, UR7, R29, P3, P4 ;  /* 0x000000070090dc10 */ /* 0x000fe40009fe841d */
[----:B------:R-:W-:Y:S02]  /*2af30*/  ISETP.LT.OR P5, PT, R27, 0x69, !P1 ;  /* 0x000000691b00780c */ /* 0x000fe40004fa1670 */
[----:B------:R-:W-:-:S11]  /*2af40*/  LOP3.LUT P0, RZ, R9, 0x2000000, RZ, 0xc0, !PT ;  /* 0x0200000009ff7812 */ /* 0x000fd6000780c0ff */
[----:B------:R-:W-:-:S04]  /*2af50*/  @!P5 IADD3 R137, P3, P4, R3, UR8, R6 ;  /* 0x000000080389dc10 */ /* 0x000fc8000fc7e006 */
[----:B------:R-:W-:Y:S02]  /*2af60*/  @!P5 IADD3.X R136, R0, UR7, R29, P3, P4 ;  /* 0x000000070088dc10 */ /* 0x000fe40009fe841d */
[----:B------:R-:W-:Y:S01]  /*2af70*/  ISETP.LT.OR P5, PT, R27, 0x6a, !P1 ;  /* 0x0000006a1b00780c */ /* 0x000fe20004fa1670 */
[----:B------:R2:W-:-:S12]  /*2af80*/  @!P6 STG.E.U8 desc[UR14][R158.64+0xa0], R7 ;  /* 0x0000a0079e00e986 */ /* 0x0005d8000c10110e */
[----:B------:R-:W-:-:S04]  /*2af90*/  @!P5 IADD3 R135, P3, P4, R3, UR8, R6 ;  /* 0x000000080387dc10 */ /* 0x000fc8000fc7e006 */
[----:B------:R-:W-:Y:S02]  /*2afa0*/  @!P5 IADD3.X R134, R0, UR7, R29, P3, P4 ;  /* 0x000000070086dc10 */ /* 0x000fe40009fe841d */
[----:B0-----:R-:W-:-:S05]  /*2afb0*/  @!P2 IADD3 R10, P3, R79, R10, RZ ;  /* 0x0000000a4f0aa210 */ /* 0x001fca0007f7e0ff */
[----:B------:R-:W-:Y:S02]  /*2afc0*/  @!P2 IMAD.X R11, R96, 0x1, R11, P3 ;  /* 0x00000001600ba824 */ /* 0x000fe400018e060b */
[----:B--2---:R-:W-:-:S05]  /*2afd0*/  FMUL R7, R124, UR20 ;  /* 0x000000147c077c20 */ /* 0x004fca0008400000 */
[----:B------:R-:W-:-:S05]  /*2afe0*/  F2FP.SATFINITE.E4M3.F32.PACK_AB_MERGE_C R7, RZ, R7, RZ ;  /* 0x00000007ff07723e */ /* 0x000fca00048070ff */
[----:B------:R0:W-:Y:S02]  /*2aff0*/  @!P0 STG.E.U8 desc[UR14][R162.64+0xa1], R7 ;  /* 0x0000a107a2008986 */ /* 0x0001e4000c10110e */
[----:B0-----:R-:W-:-:S05]  /*2b000*/  FMUL R7, R224, UR20 ;  /* 0x00000014e0077c20 */ /* 0x001fca0008400000 */
[----:B------:R-:W-:-:S05]  /*2b010*/  F2FP.SATFINITE.E4M3.F32.PACK_AB_MERGE_C R7, RZ, R7, RZ ;  /* 0x00000007ff07723e */ /* 0x000fca00048070ff */
[----:B------:R3:W-:Y:S02]  /*2b020*/  @!P2 STG.E.U8 desc[UR14][R10.64+0xa0], R7 ;  /* 0x0000a0070a00a986 */ /* 0x0007e4000c10110e */
[----:B---3--:R-:W-:Y:S02]  /*2b030*/  FMUL R7, R221, UR20 ;  /* 0x00000014dd077c20 */ /* 0x008fe40008400000 */
[----:B------:R-:W2:Y:S01]  /*2b040*/  LDL.LU R221, [R1+0x3c4] ;  /* 0x0003c40001dd7983 */ /* 0x000ea20000300800 */
[----:B------:R-:W-:-:S03]  /*2b050*/  ISETP.LT.OR P0, PT, R27, 0x71, !P1 ;  /* 0x000000711b00780c */ /* 0x000fc60004f01670 */
[----:B------:R-:W3:Y:S10]  /*2b060*/  LDL.LU R224, [R1+0x3c8] ;  /* 0x0003c80001e07983 */ /* 0x000ef40000300800 */
[----:B------:R-:W-:-:S04]  /*2b070*/  @!P0 IADD3 R128, P4, P5, R3, UR8, R6 ;  /* 0x0000000803808c10 */ /* 0x000fc8000fd9e006 */
[----:B------:R-:W-:Y:S02]  /*2b080*/  @!P0 IADD3.X R124, R0, UR7, R29, P4, P5 ;  /* 0x00000007007c8c10 */ /* 0x000fe4000a7ea41d */
[C---:B------:R-:W-:Y:S02]  /*2b090*/  LOP3.LUT P4, RZ, R8.reuse, 0x800, RZ, 0xc0, !PT ;  /* 0x0000080008ff7812 */ /* 0x040fe4000788c0ff */
[C---:B------:R-:W-:Y:S02]  /*2b0a0*/  LOP3.LUT P5, RZ, R9.reuse, 0x40000000, RZ, 0xc0, !PT ;  /* 0x4000000009ff7812 */ /* 0x040fe400078ac0ff */
[----:B------:R-:W-:Y:S02]  /*2b0b0*/  LOP3.LUT P0, RZ, R9, 0x10000000, RZ, 0xc0, !PT ;  /* 0x1000000009ff7812 */ /* 0x000fe4000780c0ff */
[----:B------:R-:W-:Y:S02]  /*2b0c0*/  LOP3.LUT P6, RZ, R8, 0x20000000, RZ, 0xc0, !PT ;  /* 0x2000000008ff7812 */ /* 0x000fe400078cc0ff */
[----:B------:R-:W-:-:S05]  /*2b0d0*/  LOP3.LUT R5, R5, 0xfffeffff, RZ, 0xc0, !PT ;  /* 0xfffeffff05057812 */ /* 0x000fca00078ec0ff */
[----:B------:R-:W0:Y:S02]  /*2b0e0*/  @!P4 LDC.64 R8, c[0x0][0x5c0] ;  /* 0x00017000ff08cb82 */ /* 0x000e240000000a00 */
[----:B------:R-:W-:Y:S02]  /*2b0f0*/  @P5 LOP3.LUT R5, R5, 0x10000, RZ, 0xfc, !PT ;  /* 0x0001000005055812 */ /* 0x000fe400078efcff */
[----:B------:R-:W-:Y:S02]  /*2b100*/  ISETP.LT.OR P5, PT, R27, 0x72, !P1 ;  /* 0x000000721b00780c */ /* 0x000fe40004fa1670 */
[----:B------:R-:W-:-:S11]  /*2b110*/  F2FP.SATFINITE.E4M3.F32.PACK_AB_MERGE_C R7, RZ, R7, RZ ;  /* 0x00000007ff07723e */ /* 0x000fd600048070ff */
[----:B------:R-:W-:-:S04]  /*2b120*/  @!P5 IADD3 R115, P2, P3, R3, UR8, R6 ;  /* 0x000000080373dc10 */ /* 0x000fc8000fb5e006 */
[----:B------:R-:W-:Y:S02]  /*2b130*/  @!P5 IADD3.X R114, R0, UR7, R29, P2, P3 ;  /* 0x000000070072dc10 */ /* 0x000fe400097e641d */
[----:B0-----:R-:W-:-:S05]  /*2b140*/  @!P4 IADD3 R8, P2, R78, R8, RZ ;  /* 0x000000084e08c210 */ /* 0x001fca0007f5e0ff */
[----:B------:R-:W-:-:S05]  /*2b150*/  @!P4 IMAD.X R9, R94, 0x1, R9, P2 ;  /* 0x000000015e09c824 */ /* 0x000fca00010e0609 */
[----:B------:R4:W-:Y:S02]  /*2b160*/  @!P4 STG.E.U8 desc[UR14][R8.64+0xa1], R7 ;  /* 0x0000a1070800c986 */ /* 0x0009e4000c10110e */
[----:B----4-:R-:W-:Y:S01]  /*2b170*/  FMUL R7, R223, UR20 ;  /* 0x00000014df077c20 */ /* 0x010fe20008400000 */
[----:B------:R-:W-:Y:S01]  /*2b180*/  ISETP.LT.OR P5, PT, R27, 0x79, !P1 ;  /* 0x000000791b00780c */ /* 0x000fe20004fa1670 */
[----:B------:R-:W4:Y:S01]  /*2b190*/  LDL.LU R223, [R1+0x3cc] ;  /* 0x0003cc0001df7983 */ /* 0x000f220000300800 */
[----:B------:R-:W0:Y:S11]  /*2b1a0*/  @!P6 LDC.64 R8, c[0x0][0x5c0] ;  /* 0x00017000ff08eb82 */ /* 0x000e360000000a00 */
[----:B------:R-:W-:-:S04]  /*2b1b0*/  @!P5 IADD3 R112, P2, P3, R3, UR8, R6 ;  /* 0x000000080370dc10 */ /* 0x000fc8000fb5e006 */
[----:B------:R-:W-:Y:S02]  /*2b1c0*/  @!P5 IADD3.X R111, R0, UR7, R29, P2, P3 ;  /* 0x00000007006fdc10 */ /* 0x000fe400097e641d */
[----:B------:R-:W-:Y:S02]  /*2b1d0*/  LOP3.LUT P5, RZ, R5, 0x10000, RZ, 0xc0, !PT ;  /* 0x0001000005ff7812 */ /* 0x000fe400078ac0ff */
[----:B------:R-:W-:-:S11]  /*2b1e0*/  F2FP.SATFINITE.E4M3.F32.PACK_AB_MERGE_C R7, RZ, R7, RZ ;  /* 0x00000007ff07723e */ /* 0x000fd600048070ff */
[----:B------:R1:W-:Y:S02]  /*2b1f0*/  @!P5 STG.E.U8 desc[UR14][R172.64+0xa8], R7 ;  /* 0x0000a807ac00d986 */ /* 0x0003e4000c10110e */
[----:B-1----:R-:W-:Y:S02]  /*2b200*/  FMUL R7, R222, UR20 ;  /* 0x00000014de077c20 */ /* 0x002fe40008400000 */
[----:B------:R-:W4:Y:S03]  /*2b210*/  LDL.LU R222, [R1+0x3d0] ;  /* 0x0003d00001de7983 */ /* 0x000f260000300800 */
[----:B------:R-:W-:-:S05]  /*2b220*/  F2FP.SATFINITE.E4M3.F32.PACK_AB_MERGE_C R7, RZ, R7, RZ ;  /* 0x00000007ff07723e */ /* 0x000fca00048070ff */
[----:B------:R2:W-:Y:S01]  /*2b230*/  @!P0 STG.E.U8 desc[UR14][R170.64+0xa9], R7 ;  /* 0x0000a907aa008986 */ /* 0x0005e2000c10110e */
[----:B------:R-:W-:-:S13]  /*2b240*/  ISETP.LT.OR P4, PT, R27, 0x7a, !P1 ;  /* 0x0000007a1b00780c */ /* 0x000fda0004f81670 */
[----:B------:R-:W-:-:S04]  /*2b250*/  @!P4 IADD3 R97, P2, P3, R3, UR8, R6 ;  /* 0x000000080361cc10 */ /* 0x000fc8000fb5e006 */
[----:B------:R-:W-:Y:S02]  /*2b260*/  @!P4 IADD3.X R96, R0, UR7, R29, P2, P3 ;  /* 0x000000070060cc10 */ /* 0x000fe400097e641d */
[----:B------:R-:W-:Y:S01]  /*2b270*/  ISETP.LT.OR P4, PT, R27, 0x81, !P1 ;  /* 0x000000811b00780c */ /* 0x000fe20004f81670 */
[----:B--2---:R-:W-:Y:S02]  /*2b280*/  FMUL R7, R221, UR20 ;  /* 0x00000014dd077c20 */ /* 0x004fe40008400000 */
[----:B------:R-:W2:Y:S10]  /*2b290*/  LDL.LU R221, [R1+0x3d4] ;  /* 0x0003d40001dd7983 */ /* 0x000eb40000300800 */
[----:B------:R-:W-:-:S04]  /*2b2a0*/  @!P4 IADD3 R94, P2, P3, R3, UR8, R6 ;  /* 0x00000008035ecc10 */ /* 0x000fc8000fb5e006 */
[----:B------:R-:W-:Y:S02]  /*2b2b0*/  @!P4 IADD3.X R93, R0, UR7, R29, P2, P3 ;  /* 0x00000007005dcc10 */ /* 0x000fe400097e641d */
[C---:B------:R-:W-:Y:S02]  /*2b2c0*/  ISETP.LT.OR P4, PT, R27.reuse, 0x82, !P1 ;  /* 0x000000821b00780c */ /* 0x040fe40004f81670 */
[----:B------:R-:W-:-:S11]  /*2b2d0*/  ISETP.LT.OR P0, PT, R27, 0x89, !P1 ;  /* 0x000000891b00780c */ /* 0x000fd60004f01670 */
[----:B------:R-:W-:-:S04]  /*2b2e0*/  @!P4 IADD3 R92, P2, P3, R3, UR8, R6 ;  /* 0x00000008035ccc10 */ /* 0x000fc8000fb5e006 */
[----:B------:R-:W-:Y:S02]  /*2b2f0*/  @!P4 IADD3.X R91, R0, UR7, R29, P2, P3 ;  /* 0x00000007005bcc10 */ /* 0x000fe400097e641d */
[----:B------:R-:W-:-:S04]  /*2b300*/  @!P0 IADD3 R90, P3, P4, R3, UR8, R6 ;  /* 0x00000008035a8c10 */ /* 0x000fc8000fc7e006 */
[----:B------:R-:W-:Y:S02]  /*2b310*/  @!P0 IADD3.X R89, R0, UR7, R29, P3, P4 ;  /* 0x0000000700598c10 */ /* 0x000fe40009fe841d */
[----:B------:R-:W-:Y:S02]  /*2b320*/  LOP3.LUT P0, RZ, R5, 0x10, RZ, 0xc0, !PT ;  /* 0x0000001005ff7812 */ /* 0x000fe4000780c0ff */
[----:B0-----:R-:W-:Y:S02]  /*2b330*/  @!P6 IADD3 R8, P2, R15, R8, RZ ;  /* 0x000000080f08e210 */ /* 0x001fe40007f5e0ff */
[C---:B------:R-:W-:Y:S02]  /*2b340*/  LOP3.LUT P4, RZ, R5.reuse, 0x2, RZ, 0xc0, !PT ;  /* 0x0000000205ff7812 */ /* 0x040fe4000788c0ff */
[----:B------:R-:W-:Y:S01]  /*2b350*/  LOP3.LUT R5, R5, 0xffff7fff, RZ, 0xc0, !PT ;  /* 0xffff7fff05057812 */ /* 0x000fe200078ec0ff */
[----:B------:R-:W-:Y:S01]  /*2b360*/  @!P6 IMAD.X R9, R28, 0x1, R9, P2 ;  /* 0x000000011c09e824 */ /* 0x000fe200010e0609 */
[----:B------:R-:W-:-:S05]  /*2b370*/  F2FP.SATFINITE.E4M3.F32.PACK_AB_MERGE_C R7, RZ, R7, RZ ;  /* 0x00000007ff07723e */ /* 0x000fca00048070ff */
[----:B------:R-:W-:Y:S02]  /*2b380*/  @P0 LOP3.LUT R5, R5, 0x8000, RZ, 0xfc, !PT ;  /* 0x0000800005050812 */ /* 0x000fe400078efcff */
[----:B------:R-:W-:Y:S01]  /*2b390*/  LOP3.LUT P0, RZ, R12, 0x1, RZ, 0xc0, !PT ;  /* 0x000000010cff7812 */ /* 0x000fe2000780c0ff */
[----:B------:R3:W-:Y:S02]  /*2b3a0*/  @!P6 STG.E.U8 desc[UR14][R8.64+0xa8], R7 ;  /* 0x0000a8070800e986 */ /* 0x0007e4000c10110e */
[----:B---3--:R-:W-:-:S10]  /*2b3b0*/  FMUL R7, R224, UR20 ;  /* 0x00000014e0077c20 */ /* 0x008fd40008400000 */
[----:B------:R-:W0:Y:S01]  /*2b3c0*/  @!P0 LDC.64 R8, c[0x0][0x5c0] ;  /* 0x00017000ff088b82 */ /* 0x000e220000000a00 */
[----:B------:R-:W3:Y:S01]  /*2b3d0*/  LDL.LU R224, [R1+0x3d8] ;  /* 0x0003d80001e07983 */ /* 0x000ee20000300800 */
[----:B------:R-:W-:Y:S02]  /*2b3e0*/  ISETP.LT.OR P6, PT, R27, 0x8a, !P1 ;  /* 0x0000008a1b00780c */ /* 0x000fe40004fc1670 */
[----:B------:R-:W-:-:S11]  /*2b3f0*/  F2FP.SATFINITE.E4M3.F32.PACK_AB_MERGE_C R7, RZ, R7, RZ ;  /* 0x00000007ff07723e */ /* 0x000fd600048070ff */
[----:B------:R-:W-:-:S04]  /*2b400*/  @!P6 IADD3 R88, P2, P3, R3, UR8, R6 ;  /* 0x000000080358ec10 */ /* 0x000fc8000fb5e006 */
[----:B------:R-:W-:Y:S02]  /*2b410*/  @!P6 IADD3.X R87, R0, UR7, R29, P2, P3 ;  /* 0x000000070057ec10 */ /* 0x000fe400097e641d */
[----:B0-----:R-:W-:-:S05]  /*2b420*/  @!P0 IADD3 R8, P2, R95, R8, RZ ;  /* 0x000000085f088210 */ /* 0x001fca0007f5e0ff */
[----:B------:R-:W-:-:S05]  /*2b430*/  @!P0 IMAD.X R9, R98, 0x1, R9, P2 ;  /* 0x0000000162098824 */ /* 0x000fca00010e0609 */
[----:B------:R4:W-:Y:S02]  /*2b440*/  @!P0 STG.E.U8 desc[UR14][R8.64+0xa9], R7 ;  /* 0x0000a90708008986 */ /* 0x0009e4000c10110e */
[----:B----4-:R-:W-:Y:S02]  /*2b450*/  FMUL R7, R223, UR20 ;  /* 0x00000014df077c20 */ /* 0x010fe40008400000 */
[----:B------:R-:W4:Y:S03]  /*2b460*/  LDL.LU R223, [R1+0x3dc] ;  /* 0x0003dc0001df7983 */ /* 0x000f260000300800 */
[----:B------:R-:W-:-:S05]  /*2b470*/  F2FP.SATFINITE.E4M3.F32.PACK_AB_MERGE_C R7, RZ, R7, RZ ;  /* 0x00000007ff07723e */ /* 0x000fca00048070ff */
[----:B------:R0:W-:Y:S02]  /*2b480*/  @!P4 STG.E.U8 desc[UR14][R180.64+0xb0], R7 ;  /* 0x0000b007b400c986 */ /* 0x0001e4000c10110e */
[----:B0-----:R-:W-:Y:S02]  /*2b490*/  FMUL R7, R222, UR20 ;  /* 0x00000014de077c20 */ /* 0x001fe40008400000 */
[----:B------:R-:W4:Y:S01]  /*2b4a0*/  LDL.LU R222, [R1+0x3e0] ;  /* 0x0003e00001de7983 */ /* 0x000f220000300800 */
[----:B------:R-:W-:-:S13]  /*2b4b0*/  ISETP.LT.OR P6, PT, R27, 0x91, !P1 ;  /* 0x000000911b00780c */ /* 0x000fda0004fc1670 */
[----:B------:R-:W-:-:S04]  /*2b4c0*/  @!P6 IADD3 R86, P2, P3, R3, UR8, R6 ;  /* 0x000000080356ec10 */ /* 0x000fc8000fb5e006 */
[----:B------:R-:W-:Y:S02]  /*2b4d0*/  @!P6 IADD3.X R85, R0, UR7, R29, P2, P3 ;  /* 0x000000070055ec10 */ /* 0x000fe400097e641d */
[----:B------:R-:W-:Y:S02]  /*2b4e0*/  LOP3.LUT P6, RZ, R12, 0x1000, RZ, 0xc0, !PT ;  /* 0x000010000cff7812 */ /* 0x000fe400078cc0ff */
[----:B------:R-:W-:Y:S01]  /*2b4f0*/  LOP3.LUT R5, R5, 0xffffbfff, RZ, 0xc0, !PT ;  /* 0xffffbfff05057812 */ /* 0x000fe200078ec0ff */
[----:B--2---:R-:W-:Y:S02]  /*2b500*/  FMUL R10, R221, UR20 ;  /* 0x00000014dd0a7c20 */ /* 0x004fe40008400000 */
[----:B------:R-:W2:Y:S08]  /*2b510*/  LDL.LU R221, [R1+0x3e4] ;  /* 0x0003e40001dd7983 */ /* 0x000eb00000300800 */
[----:B------:R-:W-:-:S02]  /*2b520*/  @P6 LOP3.LUT R5, R5, 0x4000, RZ, 0xfc, !PT ;  /* 0x0000400005056812 */ /* 0x000fc400078efcff */
[C---:B------:R-:W-:Y:S01]  /*2b530*/  ISETP.LT.OR P6, PT, R27.reuse, 0x92, !P1 ;  /* 0x000000921b00780c */ /* 0x040fe20004fc1670 */
[----:B------:R-:W2:Y:S01]  /*2b540*/  LDL.LU R225, [R1+0x3e8] ;  /* 0x0003e80001e17983 */ /* 0x000ea20000300800 */
[----:B------:R-:W-:Y:S02]  /*2b550*/  ISETP.LT.OR P4, PT, R27, 0x99, !P1 ;  /* 0x000000991b00780c */ /* 0x000fe40004f81670 */
[----:B------:R-:W-:-:S09]  /*2b560*/  LOP3.LUT P5, RZ, R12, 0x80, RZ, 0xc0, !PT ;  /* 0x000000800cff7812 */ /* 0x000fd200078ac0ff */
[----:B------:R-:W-:-:S04]  /*2b570*/  @!P6 IADD3 R84, P2, P3, R3, UR8, R6 ;  /* 0x000000080354ec10 */ /* 0x000fc8000fb5e006 */
[----:B------:R-:W-:Y:S01]  /*2b580*/  @!P6 IADD3.X R83, R0, UR7, R29, P2, P3 ;  /* 0x000000070053ec10 */ /* 0x000fe200097e641d */
[----:B------:R-:W0:Y:S01]  /*2b590*/  @!P5 LDC.64 R8, c[0x0][0x5c0] ;  /* 0x00017000ff08db82 */ /* 0x000e220000000a00 */
[----:B------:R-:W-:-:S04]  /*2b5a0*/  @!P4 IADD3 R82, P2, P3, R3, UR8, R6 ;  /* 0x000000080352cc10 */ /* 0x000fc8000fb5e006 */
[----:B------:R-:W-:Y:S02]  /*2b5b0*/  @!P4 IADD3.X R81, R0, UR7, R29, P2, P3 ;  /* 0x000000070051cc10 */ /* 0x000fe400097e641d */
[C---:B------:R-:W-:Y:S02]  /*2b5c0*/  ISETP.LT.OR P4, PT, R27.reuse, 0x9a, !P1 ;  /* 0x0000009a1b00780c */ /* 0x040fe40004f81670 */
[----:B------:R-:W-:Y:S02]  /*2b5d0*/  ISETP.LT.OR P6, PT, R27, 0xa1, !P1 ;  /* 0x000000a11b00780c */ /* 0x000fe40004fc1670 */
[----:B------:R-:W-:Y:S02]  /*2b5e0*/  LOP3.LUT P0, RZ, R5, 0x8000, RZ, 0xc0, !PT ;  /* 0x0000800005ff7812 */ /* 0x000fe4000780c0ff */
[----:B------:R-:W-:-:S07]  /*2b5f0*/  F2FP.SATFINITE.E4M3.F32.PACK_AB_MERGE_C R7, RZ, R7, RZ ;  /* 0x00000007ff07723e */ /* 0x000fce00048070ff */
[----:B------:R-:W-:-:S04]  /*2b600*/  @!P4 IADD3 R80, P2, P3, R3, UR8, R6 ;  /* 0x000000080350cc10 */ /* 0x000fc8000fb5e006 */
[C-C-:B------:R-:W-:Y:S02]  /*2b610*/  @!P4 IADD3.X R79, R0.reuse, UR7, R29.reuse, P2, P3 ;  /* 0x00000007004fcc10 */ /* 0x140fe400097e641d */
[----:B------:R-:W-:Y:S01]  /*2b620*/  @!P6 IADD3 R78, P3, P4, R3, UR8, R6 ;  /* 0x00000008034eec10 */ /* 0x000fe2000fc7e006 */
[----:B------:R1:W-:Y:S01]  /*2b630*/  @!P0 STG.E.U8 desc[UR14][R184.64+0xb1], R7 ;  /* 0x0000b107b8008986 */ /* 0x0003e2000c10110e */
[----:B0-----:R-:W-:Y:S02]  /*2b640*/  @!P5 IADD3 R8, P2, R99, R8, RZ ;  /* 0x000000086308d210 */ /* 0x001fe40007f5e0ff */
[----:B------:R-:W-:Y:S02]  /*2b650*/  F2FP.SATFINITE.E4M3.F32.PACK_AB_MERGE_C R10, RZ, R10, RZ ;  /* 0x0000000aff0a723e */ /* 0x000fe400048070ff */
[----:B-1----:R-:W-:Y:S02]  /*2b660*/  @!P6 IADD3.X R7, R0, UR7, R29, P3, P4 ;  /* 0x000000070007ec10 */ /* 0x002fe40009fe841d */
[----:B------:R-:W-:Y:S01]  /*2b670*/  LOP3.LUT P6, RZ, R5, 0x4000, RZ, 0xc0, !PT ;  /* 0x0000400005ff7812 */ /* 0x000fe200078cc0ff */
[----:B---3--:R-:W-:-:S02]  /*2b680*/  FMUL R15, R224, UR20 ;  /* 0x00000014e00f7c20 */ /* 0x008fc40008400000 */
[----:B------:R-:W3:Y:S01]  /*2b690*/  LDL.LU R224, [R1+0x3ec] ;  /* 0x0003ec0001e07983 */ /* 0x000ee20000300800 */
[----:B------:R-:W-:-:S05]  /*2b6a0*/  @!P5 IMAD.X R9, R100, 0x1, R9, P2 ;  /* 0x000000016409d824 */ /* 0x000fca00010e0609 */
[----:B------:R0:W-:Y:S01]  /*2b6b0*/  @!P5 STG.E.U8 desc[UR14][R8.64+0xb0], R10 ;  /* 0x0000b00a0800d986 */ /* 0x0001e2000c10110e */
[----:B------:R-:W-:-:S03]  /*2b6c0*/  ISETP.LT.OR P4, PT, R27, 0xa2, !P1 ;  /* 0x000000a21b00780c */ /* 0x000fc60004f81670 */
[----:B0-----:R-:W0:Y:S10]  /*2b6d0*/  @!P6 LDC.64 R8, c[0x0][0x5c0] ;  /* 0x00017000ff08eb82 */ /* 0x001e340000000a00 */
[----:B------:R-:W-:-:S04]  /*2b6e0*/  @!P4 IADD3 R10, P2, P3, R3, UR8, R6 ;  /* 0x00000008030acc10 */ /* 0x000fc8000fb5e006 */
[----:B------:R-:W-:Y:S02]  /*2b6f0*/  @!P4 IADD3.X R11, R0, UR7, R29, P2, P3 ;  /* 0x00000007000bcc10 */ /* 0x000fe400097e641d */
[----:B------:R-:W-:Y:S02]  /*2b700*/  F2FP.SATFINITE.E4M3.F32.PACK_AB_MERGE_C R15, RZ, R15, RZ ;  /* 0x0000000fff0f723e */ /* 0x000fe400048070ff */
[----:B0-----:R-:W-:-:S05]  /*2b710*/  @!P6 IADD3 R8, P2, R101, R8, RZ ;  /* 0x000000086508e210 */ /* 0x001fca0007f5e0ff */
[----:B------:R-:W-:-:S05]  /*2b720*/  @!P6 IMAD.X R9, R102, 0x1, R9, P2 ;  /* 0x000000016609e824 */ /* 0x000fca00010e0609 */
[----:B------:R4:W-:Y:S02]  /*2b730*/  @!P6 STG.E.U8 desc[UR14][R8.64+0xb1], R15 ;  /* 0x0000b10f0800e986 */ /* 0x0009e4000c10110e */
[----:B----4-:R-:W-:Y:S02]  /*2b740*/  FMUL R8, R223, UR20 ;  /* 0x00000014df087c20 */ /* 0x010fe40008400000 */
[----:B------:R-:W4:Y:S01]  /*2b750*/  LDL.LU R223, [R1+0x3f0] ;  /* 0x0003f00001df7983 */ /* 0x000f220000300800 */
[----:B------:R-:W-:Y:S02]  /*2b760*/  LOP3.LUT P0, RZ, R5, 0x80, RZ, 0xc0, !PT ;  /* 0x0000008005ff7812 */ /* 0x000fe4000780c0ff */
[----:B------:R-:W-:-:S11]  /*2b770*/  F2FP.SATFINITE.E4M3.F32.PACK_AB_MERGE_C R8, RZ, R8, RZ ;  /* 0x00000008ff08723e */ /* 0x000fd600048070ff */
[----:B------:R0:W-:Y:S02]  /*2b780*/  @!P0 STG.E.U8 desc[UR14][R190.64+0xb8], R8 ;  /* 0x0000b808be008986 */ /* 0x0001e4000c10110e */
[----:B0-----:R-:W-:Y:S02]  /*2b790*/  FMUL R8, R222, UR20 ;  /* 0x00000014de087c20 */ /* 0x001fe40008400000 */
[----:B------:R-:W4:Y:S01]  /*2b7a0*/  LDL.LU R222, [R1+0x3f4] ;  /* 0x0003f40001de7983 */ /* 0x000f220000300800 */
[----:B------:R-:W-:-:S13]  /*2b7b0*/  ISETP.LT.OR P4, PT, R27, 0xa9, !P1 ;  /* 0x000000a91b00780c */ /* 0x000fda0004f81670 */
[----:B------:R-:W-:-:S04]  /*2b7c0*/  @!P4 IADD3 R13, P2, P3, R3, UR8, R6 ;  /* 0x00000008030dcc10 */ /* 0x000fc8000fb5e006 */
[----:B------:R-:W-:Y:S02]  /*2b7d0*/  @!P4 IADD3.X R14, R0, UR7, R29, P2, P3 ;  /* 0x00000007000ecc10 */ /* 0x000fe400097e641d */
[----:B------:R-:W-:Y:S02]  /*2b7e0*/  ISETP.LT.OR P3, PT, R27, 0xaa, !P1 ;  /* 0x000000aa1b00780c */ /* 0x000fe40004f61670 */
[----:B------:R-:W-:-:S11]  /*2b7f0*/  LOP3.LUT R5, R5, 0xfffff7ff, RZ, 0xc0, !PT ;  /* 0xfffff7ff05057812 */ /* 0x000fd600078ec0ff */
[----:B------:R-:W-:-:S04]  /*2b800*/  @!P3 IADD3 R15, P2, P5, R3, UR8, R6 ;  /* 0x00000008030fbc10 */ /* 0x000fc8000fd5e006 */
[----:B------:R-:W-:Y:S02]  /*2b810*/  @!P3 IADD3.X R26, R0, UR7, R29, P2, P5 ;  /* 0x00000007001abc10 */ /* 0x000fe400097ea41d */
[----:B------:R-:W-:Y:S02]  /*2b820*/  ISETP.LT.OR P2, PT, R27, 0xb1, !P1 ;  /* 0x000000b11b00780c */ /* 0x000fe40004f41670 */
[----:B------:R-:W-:-:S04]  /*2b830*/  @P4 LOP3.LUT R5, R5, 0x800, RZ, 0xfc, !PT ;  /* 0x0000080005054812 */ /* 0x000fc800078efcff */
[----:B------:R-:W-:Y:S01]  /*2b840*/  LOP3.LUT R5, R5, 0xffffefff, RZ, 0xc0, !PT ;  /* 0xffffefff05057812 */ /* 0x000fe200078ec0ff */
[----:B--2---:R-:W-:Y:S02]  /*2b850*/  FMUL R95, R221, UR20 ;  /* 0x00000014dd5f7c20 */ /* 0x004fe40008400000 */
[----:B------:R-:W2:Y:S04]  /*2b860*/  LDL.LU R221, [R1+0x3f8] ;  /* 0x0003f80001dd7983 */ /* 0x000ea80000300800 */
[----:B------:R-:W-:Y:S02]  /*2b870*/  @!P2 IADD3 R77, P5, P6, R3, UR8, R6 ;  /* 0x00000008034dac10 */ /* 0x000fe4000febe006 */
[----:B------:R-:W-:Y:S02]  /*2b880*/  @P3 LOP3.LUT R5, R5, 0x1000, RZ, 0xfc, !PT ;  /* 0x0000100005053812 */ /* 0x000fe400078efcff */
[----:B------:R-:W-:-:S02]  /*2b890*/  LOP3.LUT P4, RZ, R12, 0x8000, RZ, 0xc0, !PT ;  /* 0x000080000cff7812 */ /* 0x000fc4000788c0ff */
[----:B------:R-:W-:Y:S02]  /*2b8a0*/  LOP3.LUT P3, RZ, R12, 0x4000, RZ, 0xc0, !PT ;  /* 0x000040000cff7812 */ /* 0x000fe4000786c0ff */
[----:B------:R-:W-:Y:S02]  /*2b8b0*/  @!P2 IADD3.X R12, R0, UR7, R29, P5, P6 ;  /* 0x00000007000cac10 */ /* 0x000fe4000afec41d */
[----:B------:R-:W-:-:S13]  /*2b8c0*/  ISETP.LT.OR P5, PT, R27, 0xb2, !P1 ;  /* 0x000000b21b00780c */ /* 0x000fda0004fa1670 */
[----:B------:R-:W-:-:S04]  /*2b8d0*/  @!P5 IADD3 R76, P0, P6, R3, UR8, R6 ;  /* 0x00000008034cdc10 */ /* 0x000fc8000fe1e006 */
[----:B------:R-:W-:Y:S02]  /*2b8e0*/  @!P5 IADD3.X R28, R0, UR7, R29, P0, P6 ;  /* 0x00000007001cdc10 */ /* 0x000fe400087ec41d */
[----:B------:R-:W-:Y:S02]  /*2b8f0*/  LOP3.LUT P6, RZ, R5, 0x200, RZ, 0xc0, !PT ;  /* 0x0000020005ff7812 */ /* 0x000fe400078cc0ff */
[----:B------:R-:W-:-:S11]  /*2b900*/  F2FP.SATFINITE.E4M3.F32.PACK_AB_MERGE_C R8, RZ, R8, RZ ;  /* 0x00000008ff08723e */ /* 0x000fd600048070ff */
[----:B------:R0:W-:Y:S02]  /*2b910*/  @!P6 STG.E.U8 desc[UR14][R204.64+0xb9], R8 ;  /* 0x0000b908cc00e986 */ /* 0x0001e4000c10110e */
[----:B0-----:R-:W0:Y:S01]  /*2b920*/  @!P4 LDC.64 R8, c[0x0][0x5c0] ;  /* 0x00017000ff08cb82 */ /* 0x001e220000000a00 */
[----:B------:R-:W-:Y:S02]  /*2b930*/  F2FP.SATFINITE.E4M3.F32.PACK_AB_MERGE_C R95, RZ, R95, RZ ;  /* 0x0000005fff5f723e */ /* 0x000fe400048070ff */
[----:B0-----:R-:W-:-:S05]  /*2b940*/  @!P4 IADD3 R8, P6, R105, R8, RZ ;  /* 0x000000086908c210 */ /* 0x001fca0007fde0ff */
[----:B------:R-:W-:-:S05]  /*2b950*/  @!P4 IMAD.X R9, R109, 0x1, R9, P6 ;  /* 0x000000016d09c824 */ /* 0x000fca00030e0609 */
[----:B------:R0:W-:Y:S02]  /*2b960*/  @!P4 STG.E.U8 desc[UR14][R8.64+0xb8], R95 ;  /* 0x0000b85f0800c986 */ /* 0x0001e4000c10110e */
[----:B0-----:R-:W0:Y:S01]  /*2b970*/  @!P3 LDC.64 R8, c[0x0][0x5c0] ;  /* 0x00017000ff08bb82 */ /* 0x001e220000000a00 */
[----:B------:R-:W-:Y:S02]  /*2b980*/  FMUL R95, R225, UR20 ;  /* 0x00000014e15f7c20 */ /* 0x000fe40008400000 */
[----:B------:R-:W2:Y:S03]  /*2b990*/  LDL.LU R225, [R1+0x3fc] ;  /* 0x0003fc0001e17983 */ /* 0x000ea60000300800 */
[----:B------:R-:W-:Y:S02]  /*2b9a0*/  F2FP.SATFINITE.E4M3.F32.PACK_AB_MERGE_C R95, RZ, R95, RZ ;  /* 0x0000005fff5f723e */ /* 0x000fe400048070ff */
[----:B0-----:R-:W-:-:S05]  /*2b9b0*/  @!P3 IADD3 R8, P6, R103, R8, RZ ;  /* 0x000000086708b210 */ /* 0x001fca0007fde0ff */
[----:B------:R-:W-:-:S05]  /*2b9c0*/  @!P3 IMAD.X R9, R107, 0x1, R9, P6 ;  /* 0x000000016b09b824 */ /* 0x000fca00030e0609 */
[----:B------:R3:W-:Y:S02]  /*2b9d0*/  @!P3 STG.E.U8 desc[UR14][R8.64+0xb9], R95 ;  /* 0x0000b95f0800b986 */ /* 0x0007e4000c10110e */
[----:B---3--:R-:W-:Y:S02]  /*2b9e0*/  FMUL R8, R224, UR20 ;  /* 0x00000014e0087c20 */ /* 0x008fe40008400000 */
[----:B------:R-:W3:Y:S01]  /*2b9f0*/  LDL.LU R224, [R1+0x400] ;  /* 0x0004000001e07983 */ /* 0x000ee20000300800 */
[----:B------:R-:W-:-:S04]  /*2ba00*/  LOP3.LUT P0, RZ, R5, 0x2000, RZ, 0xc0, !PT ;  /* 0x0000200005ff7812 */ /* 0x000fc8000780c0ff */
[C---:B------:R-:W-:Y:S02]  /*2ba10*/  ISETP.LT.OR P4, PT, R27.reuse, 0x1, !P0 ;  /* 0x000000011b00780c */ /* 0x040fe40004781670 */
[----:B------:R-:W-:Y:S02]  /*2ba20*/  F2FP.SATFINITE.E4M3.F32.PACK_AB_MERGE_C R8, RZ, R8, RZ ;  /* 0x00000008ff08723e */ /* 0x000fe400048070ff */
[----:B------:R-:W-:-:S09]  /*2ba30*/  ISETP.LT.OR P6, PT, R27, 0x2, !P0 ;  /* 0x000000021b00780c */ /* 0x000fd200047c1670 */
[----:B------:R4:W-:Y:S01]  /*2ba40*/  @!P4 STG.E.U8 desc[UR14][R208.64], R8 ;  /* 0x00000008d000c986 */ /* 0x0009e2000c10110e */
[----:B------:R-:W-:Y:S01]  /*2ba50*/  ISETP.LT.OR P4, PT, R27, 0x1, !P1 ;  /* 0x000000011b00780c */ /* 0x000fe20004f81670 */
[----:B----4-:R-:W-:Y:S02]  /*2ba60*/  FMUL R8, R223, UR20 ;  /* 0x00000014df087c20 */ /* 0x010fe40008400000 */
[----:B------:R-:W4:Y:S03]  /*2ba70*/  LDL.LU R223, [R1+0x404] ;  /* 0x0004040001df7983 */ /* 0x000f260000300800 */
[----:B------:R-:W-:-:S05]  /*2ba80*/  F2FP.SATFINITE.E4M3.F32.PACK_AB_MERGE_C R8, RZ, R8, RZ ;  /* 0x00000008ff08723e */ /* 0x000fca00048070ff */
[----:B------:R0:W-:Y:S02]  /*2ba90*/  @!P6 STG.E.U8 desc[UR14][R192.64+0x1], R8 ;  /* 0x00000108c000e986 */ /* 0x0001e4000c10110e */
[----:B0-----:R-:W0:Y:S01]  /*2baa0*/  @!P4 LDC.64 R8, c[0x0][0x5c0] ;  /* 0x00017000ff08cb82 */ /* 0x001e220000000a00 */
[----:B------:R-:W-:Y:S02]  /*2bab0*/  FMUL R95, R222, UR20 ;  /* 0x00000014de5f7c20 */ /* 0x000fe40008400000 */
[----:B------:R-:W4:Y:S03]  /*2bac0*/  LDL.LU R222, [R1+0x408] ;  /* 0x0004080001de7983 */ /* 0x000f260000300800 */
[----:B------:R-:W-:Y:S02]  /*2bad0*/  F2FP.SATFINITE.E4M3.F32.PACK_AB_MERGE_C R95, RZ, R95, RZ ;  /* 0x0000005fff5f723e */ /* 0x000fe400048070ff */
[----:B0-----:R-:W-:-:S05]  /*2bae0*/  @!P4 IADD3 R8, P6, R104, R8, RZ ;  /* 0x000000086808c210 */ /* 0x001fca0007fde0ff */
[----:B------:R-:W-:Y:S01]  /*2baf0*/  @!P4 IMAD.X R9, R108, 0x1, R9, P6 ;  /* 0x000000016c09c824 */ /* 0x000fe200030e0609 */
[----:B------:R-:W-:-:S13]  /*2bb00*/  ISETP.LT.OR P6, PT, R27, 0x1, !P1 ;  /* 0x000000011b00780c */ /* 0x000fda0004fc1670 */
[----:B------:R2:W-:Y:S02]  /*2bb10*/  @!P6 STG.E.U8 desc[UR14][R8.64], R95 ;  /* 0x0000005f0800e986 */ /* 0x0005e4000c10110e */
[----:B--2---:R-:W-:Y:S02]  /*2bb20*/  FMUL R95, R221, UR20 ;  /* 0x00000014dd5f7c20 */ /* 0x004fe40008400000 */
[----:B------:R-:W2:Y:S01]  /*2bb30*/  LDL.LU R221, [R1+0x40c] ;  /* 0x00040c0001dd7983 */ /* 0x000ea20000300800 */
[----:B------:R-:W-:-:S13]  /*2bb40*/  ISETP.LT.OR P4, PT, R27, 0x2, !P1 ;  /* 0x000000021b00780c */ /* 0x000fda0004f81670 */
[----:B------:R-:W0:Y:S01]  /*2bb50*/  @!P4 LDC.64 R8, c[0x0][0x5c0] ;  /* 0x00017000ff08cb82 */ /* 0x000e220000000a00 */
[----:B------:R-:W-:Y:S02]  /*2bb60*/  F2FP.SATFINITE.E4M3.F32.PACK_AB_MERGE_C R95, RZ, R95, RZ ;  /* 0x0000005fff5f723e */ /* 0x000fe400048070ff */
[----:B0-----:R-:W-:-:S05]  /*2bb70*/  @!P4 IADD3 R8, P6, R106, R8, RZ ;  /* 0x000000086a08c210 */ /* 0x001fca0007fde0ff */
[----:B------:R-:W-:Y:S01]  /*2bb80*/  @!P4 IMAD.X R9, R110, 0x1, R9, P6 ;  /* 0x000000016e09c824 */ /* 0x000fe200030e0609 */
[C---:B------:R-:W-:Y:S02]  /*2bb90*/  ISETP.LT.OR P6, PT, R27.reuse, 0x2, !P1 ;  /* 0x000000021b00780c */ /* 0x040fe40004fc1670 */
[----:B------:R-:W-:-:S11]  /*2bba0*/  ISETP.LT.OR P4, PT, R27, 0x9, !P0 ;  /* 0x000000091b00780c */ /* 0x000fd60004781670 */
[----:B------:R0:W-:Y:S01]  /*2bbb0*/  @!P6 STG.E.U8 desc[UR14][R8.64+0x1], R95 ;  /* 0x0000015f0800e986 */ /* 0x0001e2000c10110e */
[----:B------:R-:W-:Y:S01]  /*2bbc0*/  ISETP.LT.OR P6, PT, R27, 0xa, !P0 ;  /* 0x0000000a1b00780c */ /* 0x000fe200047c1670 */
[----:B0-----:R-:W-:Y:S02]  /*2bbd0*/  FMUL R8, R225, UR20 ;  /* 0x00000014e1087c20 */ /* 0x001fe40008400000 */
[----:B------:R-:W2:Y:S03]  /*2bbe0*/  LDL.LU R225, [R1+0x410] ;  /* 0x0004100001e17983 */ /* 0x000ea60000300800 */
[----:B------:R-:W-:-:S05]  /*2bbf0*/  F2FP.SATFINITE.E4M3.F32.PACK_AB_MERGE_C R8, RZ, R8, RZ ;  /* 0x00000008ff08723e */ /* 0x000fca00048070ff */
[----:B------:R3:W-:Y:S01]  /*2bc00*/  @!P4 STG.E.U8 desc[UR14][R200.64+0x8], R8 ;  /* 0x00000808c800c986 */ /* 0x0007e2000c10110e */
[----:B------:R-:W-:Y:S01]  /*2bc10*/  ISETP.LT.OR P4, PT, R27, 0x9, !P1 ;  /* 0x000000091b00780c */ /* 0x000fe20004f81670 */
[----:B---3--:R-:W-:Y:S02]  /*2bc20*/  FMUL R8, R224, UR20 ;  /* 0x00000014e0087c20 */ /* 0x008fe40008400000 */
[----:B------:R-:W3:Y:S03]  /*2bc30*/  LDL.LU R224, [R1+0x414] ;  /* 0x0004140001e07983 */ /* 0x000ee60000300800 */
[----:B------:R-:W-:-:S05]  /*2bc40*/  F2FP.SATFINITE.E4M3.F32.PACK_AB_MERGE_C R8, RZ, R8, RZ ;  /* 0x00000008ff08723e */ /* 0x000fca00048070ff */
[----:B------:R0:W-:Y:S02]  /*2bc50*/  @!P6 STG.E.U8 desc[UR14][R202.64+0x9], R8 ;  /* 0x00000908ca00e986 */ /* 0x0001e4000c10110e */
[----:B0-----:R-:W0:Y:S01]  /*2bc60*/  @!P4 LDC.64 R8, c[0x0][0x5c0] ;  /* 0x00017000ff08cb82 */ /* 0x001e220000000a00 */
[----:B----4-:R-:W-:Y:S02]  /*2bc70*/  FMUL R95, R223, UR20 ;  /* 0x00000014df5f7c20 */ /* 0x010fe40008400000 */
[----:B------:R-:W4:Y:S01]  /*2bc80*/  LDL.LU R223, [R1+0x418] ;  /* 0x0004180001df7983 */ /* 0x000f220000300800 */
[----:B0-----:R-:W-:-:S05]  /*2bc90*/  @!P4 IADD3 R8, P6, R113, R8, RZ ;  /* 0x000000087108c210 */ /* 0x001fca0007fde0ff */
[----:B------:R-:W-:Y:S01]  /*2bca0*/  @!P4 IMAD.X R9, R156, 0x1, R9, P6 ;  /* 0x000000019c09c824 */ /* 0x000fe200030e0609 */
[C---:B------:R-:W-:Y:S02]  /*2bcb0*/  ISETP.LT.OR P6, PT, R27.reuse, 0x9, !P1 ;  /* 0x000000091b00780c */ /* 0x040fe40004fc1670 */
[----:B------:R-:W-:Y:S02]  /*2bcc0*/  ISETP.LT.OR P4, PT, R27, 0xa, !P1 ;  /* 0x0000000a1b00780c */ /* 0x000fe40004f81670 */
[----:B------:R-:W-:-:S09]  /*2bcd0*/  F2FP.SATFINITE.E4M3.F32.PACK_AB_MERGE_C R95, RZ, R95, RZ ;  /* 0x0000005fff5f723e */ /* 0x000fd200048070ff */
        /* <DEDUP_REMOVED lines=11> */
[C---:B------:R-:W-:Y:S02]  /*2bd90*/  ISETP.LT.OR P4, PT, R27.reuse, 0x11, !P0 ;  /* 0x000000111b00780c */ /* 0x040fe40004781670 */
[----:B------:R-:W-:Y:S02]  /*2bda0*/  F2FP.SATFINITE.E4M3.F32.PACK_AB_MERGE_C R8, RZ, R8, RZ ;  /* 0x00000008ff08723e */ /* 0x000fe400048070ff */
[----:B------:R-:W-:-:S09]  /*2bdb0*/  ISETP.LT.OR P6, PT, R27, 0x12, !P0 ;  /* 0x000000121b00780c */ /* 0x000fd200047c1670 */
[----:B------:R0:W-:Y:S01]  /*2bdc0*/  @!P4 STG.E.U8 desc[UR14][R206.64+0x10], R8 ;  /* 0x00001008ce00c986 */ /* 0x0001e2000c10110e */
[----:B------:R-:W-:Y:S01]  /*2bdd0*/  ISETP.LT.OR P4, PT, R27, 0x11, !P1 ;  /* 0x000000111b00780c */ /* 0x000fe20004f81670 */
[----:B0-----:R-:W-:Y:S02]  /*2bde0*/  FMUL R8, R225, UR20 ;  /* 0x00000014e1087c20 */ /* 0x001fe40008400000 */
[----:B------:R-:W2:Y:S03]  /*2bdf0*/  LDL.LU R225, [R1+0x424] ;  /* 0x0004240001e17983 */ /* 0x000ea60000300800 */
[----:B------:R-:W-:-:S05]  /*2be00*/  F2FP.SATFINITE.E4M3.F32.PACK_AB_MERGE_C R8, RZ, R8, RZ ;  /* 0x00000008ff08723e */ /* 0x000fca00048070ff */
[----:B------:R0:W-:Y:S02]  /*2be10*/  @!P6 STG.E.U8 desc[UR14][R188.64+0x11], R8 ;  /* 0x00001108bc00e986 */ /* 0x0001e4000c10110e */
[----:B0-----:R-:W0:Y:S02]  /*2be20*/  @!P4 LDC.64 R8, c[0x0][0x5c0] ;  /* 0x00017000ff08cb82 */ /* 0x001e240000000a00 */
[----:B0-----:R-:W-:Y:S01]  /*2be30*/  @!P4 IADD3 R8, P6, R119, R8, RZ ;  /* 0x000000087708c210 */ /* 0x001fe20007fde0ff */
[----:B---3--:R-:W-:Y:S02]  /*2be40*/  FMUL R95, R224, UR20 ;  /* 0x00000014e05f7c20 */ /* 0x008fe40008400000 */
[----:B------:R-:W3:Y:S02]  /*2be50*/  LDL.LU R224, [R1+0x428] ;  /* 0x0004280001e07983 */ /* 0x000ee40000300800 */
[----:B------:R-:W-:Y:S01]  /*2be60*/  @!P4 IMAD.X R9, R175, 0x1, R9, P6 ;  /* 0x00000001af09c824 */ /* 0x000fe200030e0609 */
[----:B------:R-:W-:-:S02]  /*2be70*/  ISETP.LT.OR P6, PT, R27, 0x11, !P1 ;  /* 0x000000111b00780c */ /* 0x000fc40004fc1670 */
[----:B------:R-:W-:Y:S02]  /*2be80*/  ISETP.LT.OR P4, PT, R27, 0x12, !P1 ;  /* 0x000000121b00780c */ /* 0x000fe40004f81670 */
[----:B------:R-:W-:-:S09]  /*2be90*/  F2FP.SATFINITE.E4M3.F32.PACK_AB_MERGE_C R95, RZ, R95, RZ ;  /* 0x0000005fff5f723e */ /* 0x000fd200048070ff */
[----:B------:R0:W-:Y:S02]  /*2bea0*/  @!P6 STG.E.U8 desc[UR14][R8.64+0x10], R95 ;  /* 0x0000105f0800e986 */ /* 0x0001e4000c10110e */
[----:B0-----:R-:W0:Y:S01]  /*2beb0*/  @!P4 LDC.64 R8, c[0x0][0x5c0] ;  /* 0x00017000ff08cb82 */ /* 0x001e220000000a00 */
[----:B----4-:R-:W-:Y:S02]  /*2bec0*/  FMUL R95, R223, UR20 ;  /* 0x00000014df5f7c20 */ /* 0x010fe40008400000 */
[----:B------:R-:W4:Y:S03]  /*2bed0*/  LDL.LU R223, [R1+0x42c] ;  /* 0x00042c0001df7983 */ /* 0x000f260000300800 */
[----:B------:R-:W-:Y:S02]  /*2bee0*/  F2FP.SATFINITE.E4M3.F32.PACK_AB_MERGE_C R95, RZ, R95, RZ ;  /* 0x0000005fff5f723e */ /* 0x000fe400048070ff */
[----:B0-----:R-:W-:-:S05]  /*2bef0*/  @!P4 IADD3 R8, P6, R117, R8, RZ ;  /* 0x000000087508c210 */ /* 0x001fca0007fde0ff */
[----:B------:R-:W-:Y:S01]  /*2bf00*/  @!P4 IMAD.X R9, R120, 0x1, R9, P6 ;  /* 0x000000017809c824 */ /* 0x000fe200030e0609 */
[C---:B------:R-:W-:Y:S02]  /*2bf10*/  ISETP.LT.OR P6, PT, R27.reuse, 0x12, !P1 ;  /* 0x000000121b00780c */ /* 0x040fe40004fc1670 */
[----:B------:R-:W-:-:S11]  /*2bf20*/  ISETP.LT.OR P4, PT, R27, 0x19, !P0 ;  /* 0x000000191b00780c */ /* 0x000fd60004781670 */
[----:B------:R0:W-:Y:S02]  /*2bf30*/  @!P6 STG.E.U8 desc[UR14][R8.64+0x11], R95 ;  /* 0x0000115f0800e986 */ /* 0x0001e4000c10110e */
[----:B0-----:R-:W-:Y:S02]  /*2bf40*/  FMUL R8, R222, UR20 ;  /* 0x00000014de087c20 */ /* 0x001fe40008400000 */
[----:B------:R-:W4:Y:S03]  /*2bf50*/  LDL.LU R222, [R1+0x430] ;  /* 0x0004300001de7983 */ /* 0x000f260000300800 */
[----:B------:R-:W-:-:S05]  /*2bf60*/  F2FP.SATFINITE.E4M3.F32.PACK_AB_MERGE_C R8, RZ, R8, RZ ;  /* 0x00000008ff08723e */ /* 0x000fca00048070ff */
[----:B------:R2:W-:Y:S02]  /*2bf70*/  @!P4 STG.E.U8 desc[UR14][R194.64+0x18], R8 ;  /* 0x00001808c200c986 */ /* 0x0005e4000c10110e */
[----:B--2---:R-:W-:Y:S02]  /*2bf80*/  FMUL R8, R221, UR20 ;  /* 0x00000014dd087c20 */ /* 0x004fe40008400000 */
[----:B------:R-:W2:Y:S01]  /*2bf90*/  LDL.LU R221, [R1+0x434] ;  /* 0x0004340001dd7983 */ /* 0x000ea20000300800 */
[C---:B------:R-:W-:Y:S02]  /*2bfa0*/  ISETP.LT.OR P6, PT, R27.reuse, 0x1a, !P0 ;  /* 0x0000001a1b00780c */ /* 0x040fe400047c1670 */
[----:B------:R-:W-:Y:S02]  /*2bfb0*/  ISETP.LT.OR P4, PT, R27, 0x19, !P1 ;  /* 0x000000191b00780c */ /* 0x000fe40004f81670 */
[----:B------:R-:W-:-:S09]  /*2bfc0*/  F2FP.SATFINITE.E4M3.F32.PACK_AB_MERGE_C R8, RZ, R8, RZ ;  /* 0x00000008ff08723e */ /* 0x000fd200048070ff */
[----:B------:R0:W-:Y:S02]  /*2bfd0*/  @!P6 STG.E.U8 desc[UR14][R196.64+0x19], R8 ;  /* 0x00001908c400e986 */ /* 0x0001e4000c10110e */
[----:B0-----:R-:W0:Y:S02]  /*2bfe0*/  @!P4 LDC.64 R8, c[0x0][0x5c0] ;  /* 0x00017000ff08cb82 */ /* 0x001e240000000a00 */
[----:B0-----:R-:W-:-:S05]  /*2bff0*/  @!P4 IADD3 R8, P6, R116, R8, RZ ;  /* 0x000000087408c210 */ /* 0x001fca0007fde0ff */
[----:B------:R-:W-:Y:S01]  /*2c000*/  @!P4 IMAD.X R9, R213, 0x1, R9, P6 ;  /* 0x00000001d509c824 */ /* 0x000fe200030e0609 */
[C---:B------:R-:W-:Y:S02]  /*2c010*/  ISETP.LT.OR P6, PT, R27.reuse, 0x19, !P1 ;  /* 0x000000191b00780c */ /* 0x040fe40004fc1670 */
[----:B------:R-:W-:Y:S01]  /*2c020*/  ISETP.LT.OR P4, PT, R27, 0x1a, !P1 ;  /* 0x0000001a1b00780c */ /* 0x000fe20004f81670 */
[----:B------:R-:W-:Y:S02]  /*2c030*/  FMUL R95, R225, UR20 ;  /* 0x00000014e15f7c20 */ /* 0x000fe40008400000 */
[----:B------:R-:W2:Y:S03]  /*2c040*/  LDL.LU R225, [R1+0x438] ;  /* 0x0004380001e17983 */ /* 0x000ea60000300800 */
[----:B------:R-:W-:-:S05]  /*2c050*/  F2FP.SATFINITE.E4M3.F32.PACK_AB_MERGE_C R95, RZ, R95, RZ ;  /* 0x0000005fff5f723e */ /* 0x000fca00048070ff */
[----:B------:R0:W-:Y:S02]  /*2c060*/  @!P6 STG.E.U8 desc[UR14][R8.64+0x18], R95 ;  /* 0x0000185f0800e986 */ /* 0x0001e4000c10110e */
[----:B0-----:R-:W0:Y:S01]  /*2c070*/  @!P4 LDC.64 R8, c[0x0][0x5c0] ;  /* 0x00017000ff08cb82 */ /* 0x001e220000000a00 */
[----:B---3--:R-:W-:Y:S02]  /*2c080*/  FMUL R95, R224, UR20 ;  /* 0x00000014e05f7c20 */ /* 0x008fe40008400000 */
[----:B------:R-:W3:Y:S01]  /*2c090*/  LDL.LU R224, [R1+0x43c] ;  /* 0x00043c0001e07983 */ /* 0x000ee20000300800 */
[----:B0-----:R-:W-:-:S05]  /*2c0a0*/  @!P4 IADD3 R8, P6, R118, R8, RZ ;  /* 0x000000087608c210 */ /* 0x001fca0007fde0ff */
[----:B------:R-:W-:Y:S01]  /*2c0b0*/  @!P4 IMAD.X R9, R214, 0x1, R9, P6 ;  /* 0x00000001d609c824 */ /* 0x000fe200030e0609 */
[C---:B------:R-:W-:Y:S02]  /*2c0c0*/  ISETP.LT.OR P6, PT, R27.reuse, 0x1a, !P1 ;  /* 0x0000001a1b00780c */ /* 0x040fe40004fc1670 */
[----:B------:R-:W-:Y:S02]  /*2c0d0*/  F2FP.SATFINITE.E4M3.F32.PACK_AB_MERGE_C R95, RZ, R95, RZ ;  /* 0x0000005fff5f723e */ /* 0x000fe400048070ff */
[----:B------:R-:W-:-:S09]  /*2c0e0*/  ISETP.LT.OR P4, PT, R27, 0x21, !P0 ;  /* 0x000000211b00780c */ /* 0x000fd20004781670 */
[----:B------:R4:W-:Y:S02]  /*2c0f0*/  @!P6 STG.E.U8 desc[UR14][R8.64+0x19], R95 ;  /* 0x0000195f0800e986 */ /* 0x0009e4000c10110e */
[----:B----4-:R-:W-:Y:S02]  /*2c100*/  FMUL R8, R223, UR20 ;  /* 0x00000014df087c20 */ /* 0x010fe40008400000 */
[----:B------:R-:W4:Y:S03]  /*2c110*/  LDL.LU R223, [R1+0x440] ;  /* 0x0004400001df7983 */ /* 0x000f260000300800 */
[----:B------:R-:W-:-:S05]  /*2c120*/  F2FP.SATFINITE.E4M3.F32.PACK_AB_MERGE_C R8, RZ, R8, RZ ;  /* 0x00000008ff08723e */ /* 0x000fca00048070ff */
[----:B------:R0:W-:Y:S02]  /*2c130*/  @!P4 STG.E.U8 desc[UR14][R198.64+0x20], R8 ;  /* 0x00002008c600c986 */ /* 0x0001e4000c10110e */
[----:B0-----:R-:W-:Y:S02]  /*2c140*/  FMUL R8, R222, UR20 ;  /* 0x00000014de087c20 */ /* 0x001fe40008400000 */
[----:B------:R-:W4:Y:S01]  /*2c150*/  LDL.LU R222, [R1+0x444] ;  /* 0x0004440001de7983 */ /* 0x000f220000300800 */
[----:B--2---:R-:W-:-:S03]  /*2c160*/  FMUL R95, R221, UR20 ;  /* 0x00000014dd5f7c20 */ /* 0x004fc60008400000 */
[----:B------:R-:W2:Y:S01]  /*2c170*/  LDL.LU R221, [R1+0x448] ;  /* 0x0004480001dd7983 */ /* 0x000ea20000300800 */
[C---:B------:R-:W-:Y:S02]  /*2c180*/  ISETP.LT.OR P6, PT, R27.reuse, 0x22, !P0 ;  /* 0x000000221b00780c */ /* 0x040fe400047c1670 */
[----:B------:R-:W-:Y:S02]  /*2c190*/  ISETP.LT.OR P4, PT, R27, 0x21, !P1 ;  /* 0x000000211b00780c */ /* 0x000fe40004f81670 */
[----:B------:R-:W-:-:S09]  /*2c1a0*/  F2FP.SATFINITE.E4M3.F32.PACK_AB_MERGE_C R8, RZ, R8, RZ ;  /* 0x00000008ff08723e */ /* 0x000fd200048070ff */
[----:B------:R0:W-:Y:S02]  /*2c1b0*/  @!P6 STG.E.U8 desc[UR14][R186.64+0x21], R8 ;  /* 0x00002108ba00e986 */ /* 0x0001e4000c10110e */
[----:B0-----:R-:W0:Y:S01]  /*2c1c0*/  @!P4 LDC.64 R8, c[0x0][0x5c0] ;  /* 0x00017000ff08cb82 */ /* 0x001e220000000a00 */
[----:B------:R-:W-:Y:S02]  /*2c1d0*/  F2FP.SATFINITE.E4M3.F32.PACK_AB_MERGE_C R95, RZ, R95, RZ ;  /* 0x0000005fff5f723e */ /* 0x000fe400048070ff */
[----:B0-----:R-:W-:-:S05]  /*2c1e0*/  @!P4 IADD3 R8, P6, R212, R8, RZ ;  /* 0x00000008d408c210 */ /* 0x001fca0007fde0ff */
[----:B------:R-:W-:Y:S01]  /*2c1f0*/  @!P4 IMAD.X R9, R217, 0x1, R9, P6 ;  /* 0x00000001d909c824 */ /* 0x000fe200030e0609 */
[C---:B------:R-:W-:Y:S02]  /*2c200*/  ISETP.LT.OR P6, PT, R27.reuse, 0x21, !P1 ;  /* 0x000000211b00780c */ /* 0x040fe40004fc1670 */
[----:B------:R-:W-:-:S11]  /*2c210*/  ISETP.LT.OR P4, PT, R27, 0x22, !P1 ;  /* 0x000000221b00780c */ /* 0x000fd60004f81670 */
[----:B------:R0:W-:Y:S02]  /*2c220*/  @!P6 STG.E.U8 desc[UR14][R8.64+0x20], R95 ;  /* 0x0000205f0800e986 */ /* 0x0001e4000c10110e */
[----:B0-----:R-:W0:Y:S01]  /*2c230*/  @!P4 LDC.64 R8, c[0x0][0x5c0] ;  /* 0x00017000ff08cb82 */ /* 0x001e220000000a00 */
[----:B------:R-:W-:Y:S02]  /*2c240*/  FMUL R95, R225, UR20 ;  /* 0x00000014e15f7c20 */ /* 0x000fe40008400000 */
[----:B------:R-:W2:Y:S01]  /*2c250*/  LDL.LU R225, [R1+0x44c] ;  /* 0x00044c0001e17983 */ /* 0x000ea20000300800 */
[----:B0-----:R-:W-:Y:S01]  /*2c260*/  @!P4 IADD3 R8, P6, R219, R8, RZ ;  /* 0x00000008db08c210 */ /* 0x001fe20007fde0ff */
[----:B---3--:R-:W-:Y:S02]  /*2c270*/  FMUL R98, R224, UR20 ;  /* 0x00000014e0627c20 */ /* 0x008fe40008400000 */
[----:B------:R-:W3:Y:S03]  /*2c280*/  LDL.LU R224, [R1+0x450] ;  /* 0x0004500001e07983 */ /* 0x000ee60000300800 */
[----:B------:R-:W-:Y:S01]  /*2c290*/  F2FP.SATFINITE.E4M3.F32.PACK_AB_MERGE_C R99, RZ, R98, RZ ;  /* 0x00000062ff63723e */ /* 0x000fe200048070ff */
[----:B------:R-:W-:Y:S01]  /*2c2a0*/  @!P4 IMAD.X R9, R220, 0x1, R9, P6 ;  /* 0x00000001dc09c824 */ /* 0x000fe200030e0609 */
[----:B------:R-:W-:-:S02]  /*2c2b0*/  ISETP.LT.OR P6, PT, R27, 0x22, !P1 ;  /* 0x000000221b00780c */ /* 0x000fc40004fc1670 */
[----:B------:R-:W-:Y:S01]  /*2c2c0*/  F2FP.SATFINITE.E4M3.F32.PACK_AB_MERGE_C R95, RZ, R95, RZ ;  /* 0x0000005fff5f723e */ /* 0x000fe200048070ff */
[----:B----4-:R-:W-:Y:S02]  /*2c2d0*/  FMUL R98, R223, UR20 ;  /* 0x00000014df627c20 */ /* 0x010fe40008400000 */
[----:B------:R-:W4:Y:S03]  /*2c2e0*/  LDL.LU R223, [R1+0x454] ;  /* 0x0004540001df7983 */ /* 0x000f260000300800 */
[----:B------:R-:W-:-:S05]  /*2c2f0*/  F2FP.SATFINITE.E4M3.F32.PACK_AB_MERGE_C R101, RZ, R98, RZ ;  /* 0x00000062ff65723e */ /* 0x000fca00048070ff */
[----:B------:R2:W-:Y:S01]  /*2c300*/  @!P6 STG.E.U8 desc[UR14][R8.64+0x21], R95 ;  /* 0x0000215f0800e986 */ /* 0x0005e2000c10110e */
[----:B------:R-:W-:-:S03]  /*2c310*/  FMUL R98, R222, UR20 ;  /* 0x00000014de627c20 */ /* 0x000fc60008400000 */
[----:B------:R-:W4:Y:S01]  /*2c320*/  LDL.LU R222, [R1+0x458] ;  /* 0x0004580001de7983 */ /* 0x000f220000300800 */
[----:B--2---:R-:W-:-:S03]  /*2c330*/  FMUL R95, R221, UR20 ;  /* 0x00000014dd5f7c20 */ /* 0x004fc60008400000 */
[----:B------:R-:W2:Y:S01]  /*2c340*/  LDL.LU R221, [R1+0x45c] ;  /* 0x00045c0001dd7983 */ /* 0x000ea20000300800 */
[----:B------:R-:W-:-:S13]  /*2c350*/  ISETP.LT.OR P4, PT, R27, 0x29, !P0 ;  /* 0x000000291b00780c */ /* 0x000fda0004781670 */
[----:B------:R0:W-:Y:S01]  /*2c360*/  @!P4 STG.E.U8 desc[UR14][R182.64+0x28], R99 ;  /* 0x00002863b600c986 */ /* 0x0001e2000c10110e */
[C---:B------:R-:W-:Y:S02]  /*2c370*/  ISETP.LT.OR P4, PT, R27.reuse, 0x29, !P1 ;  /* 0x000000291b00780c */ /* 0x040fe40004f81670 */
[----:B------:R-:W-:-:S11]  /*2c380*/  ISETP.LT.OR P6, PT, R27, 0x2a, !P0 ;  /* 0x0000002a1b00780c */ /* 0x000fd600047c1670 */
[----:B------:R-:W1:Y:S02]  /*2c390*/  @!P4 LDC.64 R8, c[0x0][0x5c0] ;  /* 0x00017000ff08cb82 */ /* 0x000e640000000a00 */
[----:B------:R-:W-:Y:S01]  /*2c3a0*/  @!P6 STG.E.U8 desc[UR14][R178.64+0x29], R101 ;  /* 0x00002965b200e986 */ /* 0x000fe2000c10110e */
[----:B0-----:R-:W-:Y:S02]  /*2c3b0*/  F2FP.SATFINITE.E4M3.F32.PACK_AB_MERGE_C R99, RZ, R95, RZ ;  /* 0x0000005fff63723e */ /* 0x001fe400048070ff */
[----:B------:R-:W-:Y:S02]  /*2c3c0*/  F2FP.SATFINITE.E4M3.F32.PACK_AB_MERGE_C R103, RZ, R98, RZ ;  /* 0x00000062ff67723e */ /* 0x000fe400048070ff */
[----:B-1----:R-:W-:-:S05]  /*2c3d0*/  @!P4 IADD3 R8, P6, R215, R8, RZ ;  /* 0x00000008d708c210 */ /* 0x002fca0007fde0ff */
[----:B------:R-:W-:Y:S01]  /*2c3e0*/  @!P4 IMAD.X R9, R218, 0x1, R9, P6 ;  /* 0x00000001da09c824 */ /* 0x000fe200030e0609 */
[C---:B------:R-:W-:Y:S02]  /*2c3f0*/  ISETP.LT.OR P6, PT, R27.reuse, 0x29, !P1 ;  /* 0x000000291b00780c */ /* 0x040fe40004fc1670 */
[----:B------:R-:W-:-:S11]  /*2c400*/  ISETP.LT.OR P4, PT, R27, 0x2a, !P1 ;  /* 0x0000002a1b00780c */ /* 0x000fd60004f81670 */
[----:B------:R0:W-:Y:S02]  /*2c410*/  @!P6 STG.E.U8 desc[UR14][R8.64+0x28], R103 ;  /* 0x000028670800e986 */ /* 0x0001e4000c10110e */
[----:B0-----:R-:W0:Y:S01]  /*2c420*/  @!P4 LDC.64 R8, c[0x0][0x5c0] ;  /* 0x00017000ff08cb82 */ /* 0x001e220000000a00 */
[----:B------:R-:W-:Y:S02]  /*2c430*/  FMUL R95, R225, UR20 ;  /* 0x00000014e15f7c20 */ /* 0x000fe40008400000 */
[----:B------:R-:W2:Y:S03]  /*2c440*/  LDL.LU R225, [R1+0x460] ;  /* 0x0004600001e17983 */ /* 0x000ea60000300800 */
[----:B------:R-:W-:Y:S02]  /*2c450*/  F2FP.SATFINITE.E4M3.F32.PACK_AB_MERGE_C R101, RZ, R95, RZ ;  /* 0x0000005fff65723e */ /* 0x000fe400048070ff */
[----:B0-----:R-:W-:Y:S01]  /*2c460*/  @!P4 IADD3 R8, P6, R122, R8, RZ ;  /* 0x000000087a08c210 */ /* 0x001fe20007fde0ff */
[----:B---3--:R-:W-:-:S02]  /*2c470*/  FMUL R95, R224, UR20 ;  /* 0x00000014e05f7c20 */ /* 0x008fc40008400000 */
[----:B------:R-:W3:Y:S02]  /*2c480*/  LDL.LU R224, [R1+0x464] ;  /* 0x0004640001e07983 */ /* 0x000ee40000300800 */
[----:B------:R-:W-:Y:S01]  /*2c490*/  @!P4 IMAD.X R9, R211, 0x1, R9, P6 ;  /* 0x00000001d309c824 */ /* 0x000fe200030e0609 */
[----:B------:R-:W-:Y:S02]  /*2c4a0*/  F2FP.SATFINITE.E4M3.F32.PACK_AB_MERGE_C R103, RZ, R95, RZ ;  /* 0x0000005fff67723e */ /* 0x000fe400048070ff */
[C---:B------:R-:W-:Y:S02]  /*2c4b0*/  ISETP.LT.OR P6, PT, R27.reuse, 0x2a, !P1 ;  /* 0x0000002a1b00780c */ /* 0x040fe40004fc1670 */
[----:B------:R-:W-:Y:S01]  /*2c4c0*/  ISETP.LT.OR P4, PT, R27, 0x31, !P0 ;  /* 0x000000311b00780c */ /* 0x000fe20004781670 */
[----:B----4-:R-:W-:Y:S02]  /*2c4d0*/  FMUL R95, R223, UR20 ;  /* 0x00000014df5f7c20 */ /* 0x010fe40008400000 */
[----:B------:R-:W4:Y:S08]  /*2c4e0*/  LDL.LU R223, [R1+0x468] ;  /* 0x0004680001df7983 */ /* 0x000f300000300800 */
[----:B------:R0:W-:Y:S04]  /*2c4f0*/  @!P6 STG.E.U8 desc[UR14][R8.64+0x29], R99 ;  /* 0x000029630800e986 */ /* 0x0001e8000c10110e */
[----:B------:R1:W-:Y:S01]  /*2c500*/  @!P4 STG.E.U8 desc[UR14][R176.64+0x30], R101 ;  /* 0x00003065b000c986 */ /* 0x0003e2000c10110e */
[----:B0-----:R-:W-:Y:S01]  /*2c510*/  F2FP.SATFINITE.E4M3.F32.PACK_AB_MERGE_C R99, RZ, R95, RZ ;  /* 0x0000005fff63723e */ /* 0x001fe200048070ff */
[----:B------:R-:W-:-:S02]  /*2c520*/  FMUL R95, R222, UR20 ;  /* 0x00000014de5f7c20 */ /* 0x000fc40008400000 */
[----:B------:R-:W4:Y:S03]  /*2c530*/  LDL.LU R222, [R1+0x46c] ;  /* 0x00046c0001de7983 */ /* 0x000f260000300800 */
[----:B-1----:R-:W-:Y:S01]  /*2c540*/  F2FP.SATFINITE.E4M3.F32.PACK_AB_MERGE_C R101, RZ, R95, RZ ;  /* 0x0000005fff65723e */ /* 0x002fe200048070ff */
[----:B--2---:R-:W-:Y:S02]  /*2c550*/  FMUL R95, R221, UR20 ;  /* 0x00000014dd5f7c20 */ /* 0x004fe40008400000 */
[----:B------:R-:W2:Y:S01]  /*2c560*/  LDL.LU R221, [R1+0x470] ;  /* 0x0004700001dd7983 */ /* 0x000ea20000300800 */
[C---:B------:R-:W-:Y:S02]  /*2c570*/  ISETP.LT.OR P4, PT, R27.reuse, 0x31, !P1 ;  /* 0x000000311b00780c */ /* 0x040fe40004f81670 */
[----:B------:R-:W-:-:S11]  /*2c580*/  ISETP.LT.OR P6, PT, R27, 0x32, !P0 ;  /* 0x000000321b00780c */ /* 0x000fd600047c1670 */
[----:B------:R-:W0:Y:S02]  /*2c590*/  @!P4 LDC.64 R8, c[0x0][0x5c0] ;  /* 0x00017000ff08cb82 */ /* 0x000e240000000a00 */
[----:B------:R1:W-:Y:S01]  /*2c5a0*/  @!P6 STG.E.U8 desc[UR14][R168.64+0x31], R103 ;  /* 0x00003167a800e986 */ /* 0x0003e2000c10110e */
[----:B0-----:R-:W-:-:S05]  /*2c5b0*/  @!P4 IADD3 R8, P6, R121, R8, RZ ;  /* 0x000000087908c210 */ /* 0x001fca0007fde0ff */
[----:B------:R-:W-:Y:S01]  /*2c5c0*/  @!P4 IMAD.X R9, R210, 0x1, R9, P6 ;  /* 0x00000001d209c824 */ /* 0x000fe200030e0609 */
[C---:B------:R-:W-:Y:S02]  /*2c5d0*/  ISETP.LT.OR P6, PT, R27.reuse, 0x31, !P1 ;  /* 0x000000311b00780c */ /* 0x040fe40004fc1670 */
[----:B------:R-:W-:Y:S02]  /*2c5e0*/  ISETP.LT.OR P4, PT, R27, 0x32, !P1 ;  /* 0x000000321b00780c */ /* 0x000fe40004f81670 */
[----:B-1----:R-:W-:-:S09]  /*2c5f0*/  F2FP.SATFINITE.E4M3.F32.PACK_AB_MERGE_C R103, RZ, R95, RZ ;  /* 0x0000005fff67723e */ /* 0x002fd200048070ff */
[----:B------:R0:W-:Y:S02]  /*2c600*/  @!P6 STG.E.U8 desc[UR14][R8.64+0x30], R99 ;  /* 0x000030630800e986 */ /* 0x0001e4000c10110e */
[----:B0-----:R-:W0:Y:S01]  /*2c610*/  @!P4 LDC.64 R8, c[0x0][0x5c0] ;  /* 0x00017000ff08cb82 */ /* 0x001e220000000a00 */
[----:B------:R-:W-:Y:S02]  /*2c620*/  FMUL R95, R225, UR20 ;  /* 0x00000014e15f7c20 */ /* 0x000fe40008400000 */
[----:B------:R-:W2:Y:S03]  /*2c630*/  LDL.LU R225, [R1+0x474] ;  /* 0x0004740001e17983 */ /* 0x000ea60000300800 */
[----:B------:R-:W-:Y:S02]  /*2c640*/  F2FP.SATFINITE.E4M3.F32.PACK_AB_MERGE_C R99, RZ, R95, RZ ;  /* 0x0000005fff63723e */ /* 0x000fe400048070ff */
[----:B0-----:R-:W-:-:S05]  /*2c650*/  @!P4 IADD3 R8, P6, R123, R8, RZ ;  /* 0x000000087b08c210 */ /* 0x001fca0007fde0ff */
[----:B------:R-:W-:Y:S01]  /*2c660*/  @!P4 IMAD.X R9, R125, 0x1, R9, P6 ;  /* 0x000000017d09c824 */ /* 0x000fe200030e0609 */
[C---:B------:R-:W-:Y:S01]  /*2c670*/  ISETP.LT.OR P6, PT, R27.reuse, 0x32, !P1 ;  /* 0x000000321b00780c */ /* 0x040fe20004fc1670 */
[----:B---3--:R-:W-:Y:S02]  /*2c680*/  FMUL R95, R224, UR20 ;  /* 0x00000014e05f7c20 */ /* 0x008fe40008400000 */
[----:B------:R-:W3:Y:S01]  /*2c690*/  LDL.LU R224, [R1+0x478] ;  /* 0x0004780001e07983 */ /* 0x000ee20000300800 */
[----:B------:R-:W-:-:S09]  /*2c6a0*/  ISETP.LT.OR P4, PT, R27, 0x39, !P0 ;  /* 0x000000391b00780c */ /* 0x000fd20004781670 */
[----:B------:R0:W-:Y:S01]  /*2c6b0*/  @!P6 STG.E.U8 desc[UR14][R8.64+0x31], R101 ;  /* 0x000031650800e986 */ /* 0x0001e2000c10110e */
[----:B------:R-:W-:Y:S02]  /*2c6c0*/  ISETP.LT.OR P6, PT, R27, 0x3a, !P0 ;  /* 0x0000003a1b00780c */ /* 0x000fe400047c1670 */
[----:B0-----:R-:W-:Y:S01]  /*2c6d0*/  F2FP.SATFINITE.E4M3.F32.PACK_AB_MERGE_C R101, RZ, R95, RZ ;  /* 0x0000005fff65723e */ /* 0x001fe200048070ff */
[----:B------:R-:W-:Y:S01]  /*2c6e0*/  @!P4 STG.E.U8 desc[UR14][R166.64+0x38], R103 ;  /* 0x00003867a600c986 */ /* 0x000fe2000c10110e */
[----:B----4-:R-:W-:-:S03]  /*2c6f0*/  FMUL R95, R223, UR20 ;  /* 0x00000014df5f7c20 */ /* 0x010fc60008400000 */
[----:B------:R-:W4:Y:S06]  /*2c700*/  LDL.LU R223, [R1+0x47c] ;  /* 0x00047c0001df7983 */ /* 0x000f2c0000300800 */
[----:B------:R0:W-:Y:S02]  /*2c710*/  @!P6 STG.E.U8 desc[UR14][R164.64+0x39], R99 ;  /* 0x00003963a400e986 */ /* 0x0001e4000c10110e */
[----:B0-----:R-:W-:Y:S01]  /*2c720*/  F2FP.SATFINITE.E4M3.F32.PACK_AB_MERGE_C R99, RZ, R95, RZ ;  /* 0x0000005fff63723e */ /* 0x001fe200048070ff */
[----:B------:R-:W-:Y:S02]  /*2c730*/  FMUL R95, R222, UR20 ;  /* 0x00000014de5f7c20 */ /* 0x000fe40008400000 */
[----:B------:R-:W4:Y:S03]  /*2c740*/  LDL.LU R222, [R1+0x480] ;  /* 0x0004800001de7983 */ /* 0x000f260000300800 */
[----:B------:R-:W-:Y:S01]  /*2c750*/  F2FP.SATFINITE.E4M3.F32.PACK_AB_MERGE_C R103, RZ, R95, RZ ;  /* 0x0000005fff67723e */ /* 0x000fe200048070ff */
[----:B--2---:R-:W-:-:S02]  /*2c760*/  FMUL R95, R221, UR20 ;  /* 0x00000014dd5f7c20 */ /* 0x004fc40008400000 */
[----:B------:R-:W2:Y:S01]  /*2c770*/  LDL.LU R221, [R1+0x484] ;  /* 0x0004840001dd7983 */ /* 0x000ea20000300800 */
[----:B------:R-:W-:-:S13]  /*2c780*/  ISETP.LT.OR P4, PT, R27, 0x39, !P1 ;  /* 0x000000391b00780c */ /* 0x000fda0004f81670 */
[----:B------:R-:W0:Y:S02]  /*2c790*/  @!P4 LDC.64 R8, c[0x0][0x5c0] ;  /* 0x00017000ff08cb82 */ /* 0x000e240000000a00 */
[----:B0-----:R-:W-:-:S05]  /*2c7a0*/  @!P4 IADD3 R8, P6, R126, R8, RZ ;  /* 0x000000087e08c210 */ /* 0x001fca0007fde0ff */
[----:B------:R-:W-:Y:S01]  /*2c7b0*/  @!P4 IMAD.X R9, R127, 0x1, R9, P6 ;  /* 0x000000017f09c824 */ /* 0x000fe200030e0609 */
[C---:B------:R-:W-:Y:S02]  /*2c7c0*/  ISETP.LT.OR P6, PT, R27.reuse, 0x39, !P1 ;  /* 0x000000391b00780c */ /* 0x040fe40004fc1670 */
[----:B------:R-:W-:-:S11]  /*2c7d0*/  ISETP.LT.OR P4, PT, R27, 0x3a, !P1 ;  /* 0x0000003a1b00780c */ /* 0x000fd60004f81670 */
[----:B------:R0:W-:Y:S02]  /*2c7e0*/  @!P6 STG.E.U8 desc[UR14][R8.64+0x38], R101 ;  /* 0x000038650800e986 */ /* 0x0001e4000c10110e */
[----:B0-----:R-:W0:Y:S01]  /*2c7f0*/  @!P4 LDC.64 R8, c[0x0][0x5c0] ;  /* 0x00017000ff08cb82 */ /* 0x001e220000000a00 */
[----:B------:R-:W-:Y:S02]  /*2c800*/  F2FP.SATFINITE.E4M3.F32.PACK_AB_MERGE_C R101, RZ, R95, RZ ;  /* 0x0000005fff65723e */ /* 0x000fe400048070ff */
[----:B0-----:R-:W-:-:S05]  /*2c810*/  @!P4 IADD3 R8, P6, R131, R8, RZ ;  /* 0x000000088308c210 */ /* 0x001fca0007fde0ff */
[----:B------:R-:W-:Y:S01]  /*2c820*/  @!P4 IMAD.X R9, R216, 0x1, R9, P6 ;  /* 0x00000001d809c824 */ /* 0x000fe200030e0609 */
[C---:B------:R-:W-:Y:S02]  /*2c830*/  ISETP.LT.OR P6, PT, R27.reuse, 0x3a, !P1 ;  /* 0x0000003a1b00780c */ /* 0x040fe40004fc1670 */
[----:B------:R-:W-:Y:S01]  /*2c840*/  ISETP.LT.OR P4, PT, R27, 0x41, !P0 ;  /* 0x000000411b00780c */ /* 0x000fe20004781670 */
[----:B------:R-:W-:Y:S02]  /*2c850*/  FMUL R95, R225, UR20 ;  /* 0x00000014e15f7c20 */ /* 0x000fe40008400000 */
[----:B------:R-:W2:Y:S08]  /*2c860*/  LDL.LU R225, [R1+0x488] ;  /* 0x0004880001e17983 */ /* 0x000eb00000300800 */
[----:B------:R0:W-:Y:S04]  /*2c870*/  @!P6 STG.E.U8 desc[UR14][R8.64+0x39], R99 ;  /* 0x000039630800e986 */ /* 0x0001e8000c10110e */
[----:B------:R-:W-:Y:S01]  /*2c880*/  @!P4 STG.E.U8 desc[UR14][R160.64+0x40], R103 ;  /* 0x00004067a000c986 */ /* 0x000fe2000c10110e */
[----:B------:R-:W-:-:S02]  /*2c890*/  ISETP.LT.OR P4, PT, R27, 0x41, !P1 ;  /* 0x000000411b00780c */ /* 0x000fc40004f81670 */
[----:B0-----:R-:W-:-:S11]  /*2c8a0*/  F2FP.SATFINITE.E4M3.F32.PACK_AB_MERGE_C R99, RZ, R95, RZ ;  /* 0x0000005fff63723e */ /* 0x001fd600048070ff */
[----:B------:R-:W0:Y:S01]  /*2c8b0*/  @!P4 LDC.64 R8, c[0x0][0x5c0] ;  /* 0x00017000ff08cb82 */ /* 0x000e220000000a00 */
[----:B---3--:R-:W-:Y:S02]  /*2c8c0*/  FMUL R95, R224, UR20 ;  /* 0x00000014e05f7c20 */ /* 0x008fe40008400000 */
[----:B------:R-:W3:Y:S01]  /*2c8d0*/  LDL.LU R224, [R1+0x48c] ;  /* 0x00048c0001e07983 */ /* 0x000ee20000300800 */
[----:B------:R-:W-:-:S13]  /*2c8e0*/  ISETP.LT.OR P6, PT, R27, 0x42, !P0 ;  /* 0x000000421b00780c */ /* 0x000fda00047c1670 */
[----:B------:R1:W-:Y:S01]  /*2c8f0*/  @!P6 STG.E.U8 desc[UR14][R154.64+0x41], R101 ;  /* 0x000041659a00e986 */ /* 0x0003e2000c10110e */
[----:B0-----:R-:W-:Y:S02]  /*2c900*/  @!P4 IADD3 R8, P6, R133, R8, RZ ;  /* 0x000000088508c210 */ /* 0x001fe40007fde0ff */
[----:B-1----:R-:W-:Y:S01]  /*2c910*/  F2FP.SATFINITE.E4M3.F32.PACK_AB_MERGE_C R101, RZ, R95, RZ ;  /* 0x0000005fff65723e */ /* 0x002fe200048070ff */
[----:B----4-:R-:W-:Y:S02]  /*2c920*/  FMUL R95, R223, UR20 ;  /* 0x00000014df5f7c20 */ /* 0x010fe40008400000 */
[----:B------:R-:W4:Y:S01]  /*2c930*/  LDL.LU R223, [R1+0x490] ;  /* 0x0004900001df7983 */ /* 0x000f220000300800 */
[----:B------:R-:W-:Y:S01]  /*2c940*/  @!P4 IMAD.X R9, R141, 0x1, R9, P6 ;  /* 0x000000018d09c824 */ /* 0x000fe200030e0609 */
[----:B------:R-:W-:Y:S02]  /*2c950*/  ISETP.LT.OR P6, PT, R27, 0x41, !P1 ;  /* 0x000000411b00780c */ /* 0x000fe40004fc1670 */
[----:B------:R-:W-:-:S11]  /*2c960*/  F2FP.SATFINITE.E4M3.F32.PACK_AB_MERGE_C R103, RZ, R95, RZ ;  /* 0x0000005fff67723e */ /* 0x000fd600048070ff */
[----:B------:R0:W-:Y:S01]  /*2c970*/  @!P6 STG.E.U8 desc[UR14][R8.64+0x40], R99 ;  /* 0x000040630800e986 */ /* 0x0001e2000c10110e */
[----:B------:R-:W-:-:S03]  /*2c980*/  FMUL R95, R222, UR20 ;  /* 0x00000014de5f7c20 */ /* 0x000fc60008400000 */
[----:B------:R-:W4:Y:S02]  /*2c990*/  LDL.LU R222, [R1+0x494] ;  /* 0x0004940001de7983 */ /* 0x000f240000300800 */
[----:B0-----:R-:W-:Y:S01]  /*2c9a0*/  F2FP.SATFINITE.E4M3.F32.PACK_AB_MERGE_C R99, RZ, R95, RZ ;  /* 0x0000005fff63723e */ /* 0x001fe200048070ff */
[----:B--2---:R-:W-:Y:S02]  /*2c9b0*/  FMUL R95, R221, UR20 ;  /* 0x00000014dd5f7c20 */ /* 0x004fe40008400000 */
[----:B------:R-:W2:Y:S01]  /*2c9c0*/  LDL.LU R221, [R1+0x498] ;  /* 0x0004980001dd7983 */ /* 0x000ea20000300800 */
[----:B------:R-:W-:-:S13]  /*2c9d0*/  ISETP.LT.OR P4, PT, R27, 0x42, !P1 ;  /* 0x000000421b00780c */ /* 0x000fda0004f81670 */
[----:B------:R-:W0:Y:S02]  /*2c9e0*/  @!P4 LDC.64 R8, c[0x0][0x5c0] ;  /* 0x00017000ff08cb82 */ /* 0x000e240000000a00 */
[----:B0-----:R-:W-:-:S05]  /*2c9f0*/  @!P4 IADD3 R8, P6, R130, R8, RZ ;  /* 0x000000088208c210 */ /* 0x001fca0007fde0ff */
[----:B------:R-:W-:Y:S01]  /*2ca00*/  @!P4 IMAD.X R9, R139, 0x1, R9, P6 ;  /* 0x000000018b09c824 */ /* 0x000fe200030e0609 */
[C---:B------:R-:W-:Y:S02]  /*2ca10*/  ISETP.LT.OR P6, PT, R27.reuse, 0x42, !P1 ;  /* 0x000000421b00780c */ /* 0x040fe40004fc1670 */
[----:B------:R-:W-:-:S11]  /*2ca20*/  ISETP.LT.OR P4, PT, R27, 0x49, !P0 ;  /* 0x000000491b00780c */ /* 0x000fd60004781670 */
[----:B------:R0:W-:Y:S04]  /*2ca30*/  @!P6 STG.E.U8 desc[UR14][R8.64+0x41], R101 ;  /* 0x000041650800e986 */ /* 0x0001e8000c10110e */
[----:B------:R1:W-:Y:S01]  /*2ca40*/  @!P4 STG.E.U8 desc[UR14][R74.64+0x48], R103 ;  /* 0x000048674a00c986 */ /* 0x0003e2000c10110e */
[C---:B------:R-:W-:Y:S02]  /*2ca50*/  ISETP.LT.OR P4, PT, R27.reuse, 0x49, !P1 ;  /* 0x000000491b00780c */ /* 0x040fe40004f81670 */
[----:B------:R-:W-:-:S11]  /*2ca60*/  ISETP.LT.OR P6, PT, R27, 0x4a, !P0 ;  /* 0x0000004a1b00780c */ /* 0x000fd600047c1670 */
[----:B0-----:R-:W0:Y:S02]  /*2ca70*/  @!P4 LDC.64 R8, c[0x0][0x5c0] ;  /* 0x00017000ff08cb82 */ /* 0x001e240000000a00 */
[----:B------:R-:W-:Y:S01]  /*2ca80*/  @!P6 STG.E.U8 desc[UR14][R72.64+0x49], R99 ;  /* 0x000049634800e986 */ /* 0x000fe2000c10110e */
[----:B------:R-:W-:Y:S02]  /*2ca90*/  F2FP.SATFINITE.E4M3.F32.PACK_AB_MERGE_C R95, RZ, R95, RZ ;  /* 0x0000005fff5f723e */ /* 0x000fe400048070ff */
[----:B0-----:R-:W-:Y:S01]  /*2caa0*/  @!P4 IADD3 R8, P6, R129, R8, RZ ;  /* 0x000000088108c210 */ /* 0x001fe20007fde0ff */
[----:B-1----:R-:W-:Y:S02]  /*2cab0*/  FMUL R74, R225, UR20 ;  /* 0x00000014e14a7c20 */ /* 0x002fe40008400000 */
[----:B------:R-:W2:Y:S02]  /*2cac0*/  LDL.LU R225, [R1+0x49c] ;  /* 0x00049c0001e17983 */ /* 0x000ea40000300800 */
[----:B------:R-:W-:Y:S01]  /*2cad0*/  @!P4 IMAD.X R9, R138, 0x1, R9, P6 ;  /* 0x000000018a09c824 */ /* 0x000fe200030e0609 */
[----:B------:R-:W-:-:S02]  /*2cae0*/  ISETP.LT.OR P6, PT, R27, 0x49, !P1 ;  /* 0x000000491b00780c */ /* 0x000fc40004fc1670 */
[----:B------:R-:W-:-:S11]  /*2caf0*/  ISETP.LT.OR P4, PT, R27, 0x4a, !P1 ;  /* 0x0000004a1b00780c */ /* 0x000fd60004f81670 */
[----:B------:R0:W-:Y:S02]  /*2cb00*/  @!P6 STG.E.U8 desc[UR14][R8.64+0x48], R95 ;  /* 0x0000485f0800e986 */ /* 0x0001e4000c10110e */
[----:B0-----:R-:W0:Y:S01]  /*2cb10*/  @!P4 LDC.64 R8, c[0x0][0x5c0] ;  /* 0x00017000ff08cb82 */ /* 0x001e220000000a00 */
[----:B---3--:R-:W-:Y:S02]  /*2cb20*/  FMUL R72, R224, UR20 ;  /* 0x00000014e0487c20 */ /* 0x008fe40008400000 */
[----:B------:R-:W3:Y:S03]  /*2cb30*/  LDL.LU R224, [R1+0x4a0] ;  /* 0x0004a00001e07983 */ /* 0x000ee60000300800 */
[----:B------:R-:W-:Y:S02]  /*2cb40*/  F2FP.SATFINITE.E4M3.F32.PACK_AB_MERGE_C R75, RZ, R72, RZ ;  /* 0x00000048ff4b723e */ /* 0x000fe400048070ff */
[----:B0-----:R-:W-:-:S05]  /*2cb50*/  @!P4 IADD3 R8, P6, R132, R8, RZ ;  /* 0x000000088408c210 */ /* 0x001fca0007fde0ff */
[----:B------:R-:W-:Y:S01]  /*2cb60*/  @!P4 IMAD.X R9, R140, 0x1, R9, P6 ;  /* 0x000000018c09c824 */ /* 0x000fe200030e0609 */
[C---:B------:R-:W-:Y:S02]  /*2cb70*/  ISETP.LT.OR P6, PT, R27.reuse, 0x4a, !P1 ;  /* 0x0000004a1b00780c */ /* 0x040fe40004fc1670 */
[----:B------:R-:W-:Y:S02]  /*2cb80*/  ISETP.LT.OR P4, PT, R27, 0x51, !P0 ;  /* 0x000000511b00780c */ /* 0x000fe40004781670 */
[----:B------:R-:W-:Y:S01]  /*2cb90*/  F2FP.SATFINITE.E4M3.F32.PACK_AB_MERGE_C R73, RZ, R74, RZ ;  /* 0x0000004aff49723e */ /* 0x000fe200048070ff */
[----:B----4-:R-:W-:Y:S02]  /*2cba0*/  FMUL R72, R223, UR20 ;  /* 0x00000014df487c20 */ /* 0x010fe40008400000 */
[----:B------:R-:W4:Y:S03]  /*2cbb0*/  LDL.LU R223, [R1+0x4a4] ;  /* 0x0004a40001df7983 */ /* 0x000f260000300800 */
[----:B------:R-:W-:-:S03]  /*2cbc0*/  F2FP.SATFINITE.E4M3.F32.PACK_AB_MERGE_C R95, RZ, R72, RZ ;  /* 0x00000048ff5f723e */ /* 0x000fc600048070ff */
[----:B------:R-:W-:Y:S04]  /*2cbd0*/  @!P6 STG.E.U8 desc[UR14][R8.64+0x49], R73 ;  /* 0x000049490800e986 */ /* 0x000fe8000c10110e */
[----:B------:R2:W-:Y:S01]  /*2cbe0*/  @!P4 STG.E.U8 desc[UR14][R70.64+0x50], R75 ;  /* 0x0000504b4600c986 */ /* 0x0005e2000c10110e */
[----:B------:R-:W-:-:S03]  /*2cbf0*/  FMUL R72, R222, UR20 ;  /* 0x00000014de487c20 */ /* 0x000fc60008400000 */
[----:B------:R-:W4:Y:S01]  /*2cc00*/  LDL.LU R222, [R1+0x4a8] ;  /* 0x0004a80001de7983 */ /* 0x000f220000300800 */
[----:B--2---:R-:W-:-:S03]  /*2cc10*/  FMUL R70, R221, UR20 ;  /* 0x00000014dd467c20 */ /* 0x004fc60008400000 */
[----:B------:R-:W2:Y:S01]  /*2cc20*/  LDL.LU R221, [R1+0x4ac] ;  /* 0x0004ac0001dd7983 */ /* 0x000ea20000300800 */
[C---:B------:R-:W-:Y:S02]  /*2cc30*/  ISETP.LT.OR P4, PT, R27.reuse, 0x51, !P1 ;  /* 0x000000511b00780c */ /* 0x040fe40004f81670 */
[----:B------:R-:W-:-:S11]  /*2cc40*/  ISETP.LT.OR P6, PT, R27, 0x52, !P0 ;  /* 0x000000521b00780c */ /* 0x000fd600047c1670 */
[----:B------:R-:W0:Y:S02]  /*2cc50*/  @!P4 LDC.64 R8, c[0x0][0x5c0] ;  /* 0x00017000ff08cb82 */ /* 0x000e240000000a00 */
[----:B------:R-:W-:Y:S01]  /*2cc60*/  @!P6 STG.E.U8 desc[UR14][R68.64+0x51], R95 ;  /* 0x0000515f4400e986 */ /* 0x000fe2000c10110e */
        /* <DEDUP_REMOVED lines=14> */
[----:B------:R-:W3:Y:S03]  /*2cd50*/  LDL.LU R224, [R1+0x4b4] ;  /* 0x0004b40001e07983 */ /* 0x000ee60000300800 */
[----:B------:R-:W-:Y:S02]  /*2cd60*/  F2FP.SATFINITE.E4M3.F32.PACK_AB_MERGE_C R73, RZ, R68, RZ ;  /* 0x00000044ff49723e */ /* 0x000fe400048070ff */
[----:B------:R-:W-:Y:S02]  /*2cd70*/  F2FP.SATFINITE.E4M3.F32.PACK_AB_MERGE_C R69, RZ, R70, RZ ;  /* 0x00000046ff45723e */ /* 0x000fe400048070ff */
[----:B------:R-:W-:-:S03]  /*2cd80*/  ISETP.LT.OR P4, PT, R27, 0x59, !P0 ;  /* 0x000000591b00780c */ /* 0x000fc60004781670 */
[----:B------:R-:W-:Y:S01]  /*2cd90*/  @!P6 STG.E.U8 desc[UR14][R8.64+0x51], R69 ;  /* 0x000051450800e986 */ /* 0x000fe2000c10110e */
[----:B------:R-:W-:Y:S01]  /*2cda0*/  ISETP.LT.OR P6, PT, R27, 0x5a, !P0 ;  /* 0x0000005a1b00780c */ /* 0x000fe200047c1670 */
[----:B----4-:R-:W-:Y:S02]  /*2cdb0*/  FMUL R68, R223, UR20 ;  /* 0x00000014df447c20 */ /* 0x010fe40008400000 */
[----:B------:R-:W4:Y:S06]  /*2cdc0*/  LDL.LU R223, [R1+0x4b8] ;  /* 0x0004b80001df7983 */ /* 0x000f2c0000300800 */
[----:B------:R0:W-:Y:S04]  /*2cdd0*/  @!P4 STG.E.U8 desc[UR14][R66.64+0x58], R71 ;  /* 0x000058474200c986 */ /* 0x0001e8000c10110e */
[----:B------:R2:W-:Y:S01]  /*2cde0*/  @!P6 STG.E.U8 desc[UR14][R64.64+0x59], R73 ;  /* 0x000059494000e986 */ /* 0x0005e2000c10110e */
[----:B0-----:R-:W-:-:S03]  /*2cdf0*/  FMUL R66, R222, UR20 ;  /* 0x00000014de427c20 */ /* 0x001fc60008400000 */
[----:B------:R-:W4:Y:S01]  /*2ce00*/  LDL.LU R222, [R1+0x4bc] ;  /* 0x0004bc0001de7983 */ /* 0x000f220000300800 */
[----:B--2---:R-:W-:-:S03]  /*2ce10*/  FMUL R64, R221, UR20 ;  /* 0x00000014dd407c20 */ /* 0x004fc60008400000 */
[----:B------:R-:W2:Y:S01]  /*2ce20*/  LDL.LU R221, [R1+0x4c0] ;  /* 0x0004c00001dd7983 */ /* 0x000ea20000300800 */
[----:B------:R-:W-:-:S13]  /*2ce30*/  ISETP.LT.OR P4, PT, R27, 0x59, !P1 ;  /* 0x000000591b00780c */ /* 0x000fda0004f81670 */
[----:B------:R-:W0:Y:S01]  /*2ce40*/  @!P4 LDC.64 R8, c[0x0][0x5c0] ;  /* 0x00017000ff08cb82 */ /* 0x000e220000000a00 */
[----:B------:R-:W-:Y:S02]  /*2ce50*/  F2FP.SATFINITE.E4M3.F32.PACK_AB_MERGE_C R69, RZ, R68, RZ ;  /* 0x00000044ff45723e */ /* 0x000fe400048070ff */
        /* <DEDUP_REMOVED lines=12> */
[C---:B------:R-:W-:Y:S02]  /*2cf20*/  ISETP.LT.OR P6, PT, R27.reuse, 0x5a, !P1 ;  /* 0x0000005a1b00780c */ /* 0x040fe40004fc1670 */
[C---:B------:R-:W-:Y:S02]  /*2cf30*/  ISETP.LT.OR P4, PT, R27.reuse, 0x61, !P0 ;  /* 0x000000611b00780c */ /* 0x040fe40004781670 */
[----:B------:R-:W-:Y:S01]  /*2cf40*/  F2FP.SATFINITE.E4M3.F32.PACK_AB_MERGE_C R65, RZ, R66, RZ ;  /* 0x00000042ff41723e */ /* 0x000fe200048070ff */
[----:B---3--:R-:W-:Y:S02]  /*2cf50*/  FMUL R64, R224, UR20 ;  /* 0x00000014e0407c20 */ /* 0x008fe40008400000 */
[----:B------:R-:W3:Y:S06]  /*2cf60*/  LDL.LU R224, [R1+0x4c8] ;  /* 0x0004c80001e07983 */ /* 0x000eec0000300800 */
[----:B------:R-:W-:Y:S04]  /*2cf70*/  @!P6 STG.E.U8 desc[UR14][R8.64+0x59], R65 ;  /* 0x000059410800e986 */ /* 0x000fe8000c10110e */
[----:B------:R4:W-:Y:S01]  /*2cf80*/  @!P4 STG.E.U8 desc[UR14][R62.64+0x60], R67 ;  /* 0x000060433e00c986 */ /* 0x0009e2000c10110e */
[----:B------:R-:W-:Y:S01]  /*2cf90*/  ISETP.LT.OR P6, PT, R27, 0x62, !P0 ;  /* 0x000000621b00780c */ /* 0x000fe200047c1670 */
[----:B----4-:R-:W-:-:S02]  /*2cfa0*/  FMUL R62, R223, UR20 ;  /* 0x00000014df3e7c20 */ /* 0x010fc40008400000 */
[----:B------:R-:W4:Y:S10]  /*2cfb0*/  LDL.LU R223, [R1+0x4cc] ;  /* 0x0004cc0001df7983 */ /* 0x000f340000300800 */
[----:B------:R0:W-:Y:S02]  /*2cfc0*/  @!P6 STG.E.U8 desc[UR14][R60.64+0x61], R69 ;  /* 0x000061453c00e986 */ /* 0x0001e4000c10110e */
[----:B0-----:R-:W-:-:S02]  /*2cfd0*/  FMUL R60, R222, UR20 ;  /* 0x00000014de3c7c20 */ /* 0x001fc40008400000 */
[----:B------:R-:W4:Y:S03]  /*2cfe0*/  LDL.LU R222, [R1+0x4d0] ;  /* 0x0004d00001de7983 */ /* 0x000f260000300800 */
[----:B------:R-:W-:Y:S01]  /*2cff0*/  F2FP.SATFINITE.E4M3.F32.PACK_AB_MERGE_C R67, RZ, R60, RZ ;  /* 0x0000003cff43723e */ /* 0x000fe200048070ff */
        /* <DEDUP_REMOVED lines=18> */
[----:B------:R-:W-:Y:S04]  /*2d120*/  @!P6 STG.E.U8 desc[UR14][R8.64+0x61], R63 ;  /* 0x0000613f0800e986 */ /* 0x000fe8000c10110e */
[----:B------:R3:W-:Y:S01]  /*2d130*/  @!P4 STG.E.U8 desc[UR14][R58.64+0x68], R67 ;  /* 0x000068433a00c986 */ /* 0x0007e2000c10110e */
[----:B------:R-:W-:-:S02]  /*2d140*/  ISETP.LT.OR P4, PT, R27, 0x69, !P1 ;  /* 0x000000691b00780c */ /* 0x000fc40004f81670 */
[----:B------:R-:W-:Y:S02]  /*2d150*/  F2FP.SATFINITE.E4M3.F32.PACK_AB_MERGE_C R65, RZ, R60, RZ ;  /* 0x0000003cff41723e */ /* 0x000fe400048070ff */
[----:B------:R-:W-:-:S09]  /*2d160*/  ISETP.LT.OR P6, PT, R27, 0x6a, !P0 ;  /* 0x0000006a1b00780c */ /* 0x000fd200047c1670 */
[----:B------:R-:W0:Y:S01]  /*2d170*/  @!P4 LDC.64 R60, c[0x0][0x5c0] ;  /* 0x00017000ff3ccb82 */ /* 0x000e220000000a00 */
[----:B---3--:R-:W-:Y:S02]  /*2d180*/  FMUL R58, R224, UR20 ;  /* 0x00000014e03a7c20 */ /* 0x008fe40008400000 */
[----:B------:R-:W3:Y:S04]  /*2d190*/  LDL.LU R224, [R1+0x4dc] ;  /* 0x0004dc0001e07983 */ /* 0x000ee80000300800 */
[----:B------:R4:W-:Y:S01]  /*2d1a0*/  @!P6 STG.E.U8 desc[UR14][R56.64+0x69], R65 ;  /* 0x000069413800e986 */ /* 0x0009e2000c10110e */
[----:B0-----:R-:W-:-:S05]  /*2d1b0*/  @!P4 IADD3 R60, P6, R137, R60, RZ ;  /* 0x0000003c893cc210 */ /* 0x001fca0007fde0ff */
[----:B------:R-:W-:Y:S01]  /*2d1c0*/  @!P4 IMAD.X R61, R136, 0x1, R61, P6 ;  /* 0x00000001883dc824 */ /* 0x000fe200030e063d */
[----:B------:R-:W-:Y:S02]  /*2d1d0*/  ISETP.LT.OR P6, PT, R27, 0x69, !P1 ;  /* 0x000000691b00780c */ /* 0x000fe40004fc1670 */
[----:B------:R-:W-:Y:S01]  /*2d1e0*/  F2FP.SATFINITE.E4M3.F32.PACK_AB_MERGE_C R63, RZ, R62, RZ ;  /* 0x0000003eff3f723e */ /* 0x000fe200048070ff */
[----:B----4-:R-:W-:Y:S02]  /*2d1f0*/  FMUL R56, R223, UR20 ;  /* 0x00000014df387c20 */ /* 0x010fe40008400000 */
[----:B------:R-:W4:Y:S03]  /*2d200*/  LDL.LU R223, [R1+0x4e0] ;  /* 0x0004e00001df7983 */ /* 0x000f260000300800 */
[----:B------:R-:W-:-:S05]  /*2d210*/  F2FP.SATFINITE.E4M3.F32.PACK_AB_MERGE_C R59, RZ, R56, RZ ;  /* 0x00000038ff3b723e */ /* 0x000fca00048070ff */
[----:B------:R0:W-:Y:S01]  /*2d220*/  @!P6 STG.E.U8 desc[UR14][R60.64+0x68], R63 ;  /* 0x0000683f3c00e986 */ /* 0x0001e2000c10110e */
[----:B------:R-:W-:-:S03]  /*2d230*/  FMUL R56, R222, UR20 ;  /* 0x00000014de387c20 */ /* 0x000fc60008400000 */
[----:B------:R-:W4:Y:S02]  /*2d240*/  LDL.LU R222, [R1+0x4e4] ;  /* 0x0004e40001de7983 */ /* 0x000f240000300800 */
[----:B0-----:R-:W-:Y:S01]  /*2d250*/  F2FP.SATFINITE.E4M3.F32.PACK_AB_MERGE_C R61, RZ, R56, RZ ;  /* 0x00000038ff3d723e */ /* 0x001fe200048070ff */
        /* <DEDUP_REMOVED lines=9> */
[----:B------:R-:W-:Y:S04]  /*2d2f0*/  @!P6 STG.E.U8 desc[UR14][R8.64+0x69], R57 ;  /* 0x000069390800e986 */ /* 0x000fe8000c10110e */
[----:B------:R0:W-:Y:S01]  /*2d300*/  @!P4 STG.E.U8 desc[UR14][R54.64+0x70], R59 ;  /* 0x0000703b3600c986 */ /* 0x0001e2000c10110e */
[C---:B------:R-:W-:Y:S02]  /*2d310*/  ISETP.LT.OR P4, PT, R27.reuse, 0x71, !P1 ;  /* 0x000000711b00780c */ /* 0x040fe40004f81670 */
[----:B------:R-:W-:-:S11]  /*2d320*/  ISETP.LT.OR P6, PT, R27, 0x72, !P0 ;  /* 0x000000721b00780c */ /* 0x000fd600047c1670 */
[----:B------:R-:W1:Y:S02]  /*2d330*/  @!P4 LDC.64 R62, c[0x0][0x5c0] ;  /* 0x00017000ff3ecb82 */ /* 0x000e640000000a00 */
[----:B------:R3:W-:Y:S01]  /*2d340*/  @!P6 STG.E.U8 desc[UR14][R52.64+0x71], R61 ;  /* 0x0000713d3400e986 */ /* 0x0007e2000c10110e */
[----:B-1----:R-:W-:Y:S01]  /*2d350*/  @!P4 IADD3 R128, P6, R128, R62, RZ ;  /* 0x0000003e8080c210 */ /* 0x002fe20007fde0ff */
[----:B0-----:R-:W-:Y:S02]  /*2d360*/  FMUL R54, R225, UR20 ;  /* 0x00000014e1367c20 */ /* 0x001fe40008400000 */
[----:B------:R-:W2:Y:S02]  /*2d370*/  LDL.LU R225, [R1+0x4ec] ;  /* 0x0004ec0001e17983 */ /* 0x000ea40000300800 */
[----:B------:R-:W-:Y:S01]  /*2d380*/  @!P4 IMAD.X R129, R124, 0x1, R63, P6 ;  /* 0x000000017c81c824 */ /* 0x000fe200030e063f */
[C---:B------:R-:W-:Y:S02]  /*2d390*/  ISETP.LT.OR P4, PT, R27.reuse, 0x72, !P1 ;  /* 0x000000721b00780c */ /* 0x040fe40004f81670 */
[----:B------:R-:W-:-:S11]  /*2d3a0*/  ISETP.LT.OR P6, PT, R27, 0x71, !P1 ;  /* 0x000000711b00780c */ /* 0x000fd60004fc1670 */
[----:B------:R-:W0:Y:S01]  /*2d3b0*/  @!P4 LDC.64 R8, c[0x0][0x5c0] ;  /* 0x00017000ff08cb82 */ /* 0x000e220000000a00 */
[----:B---3--:R-:W-:Y:S02]  /*2d3c0*/  FMUL R52, R224, UR20 ;  /* 0x00000014e0347c20 */ /* 0x008fe40008400000 */
[----:B------:R-:W3:Y:S01]  /*2d3d0*/  LDL.LU R224, [R1+0x4f0] ;  /* 0x0004f00001e07983 */ /* 0x000ee20000300800 */
[----:B------:R-:W-:Y:S02]  /*2d3e0*/  F2FP.SATFINITE.E4M3.F32.PACK_AB_MERGE_C R57, RZ, R56, RZ ;  /* 0x00000038ff39723e */ /* 0x000fe400048070ff */
[----:B------:R-:W-:-:S03]  /*2d3f0*/  F2FP.SATFINITE.E4M3.F32.PACK_AB_MERGE_C R55, RZ, R52, RZ ;  /* 0x00000034ff37723e */ /* 0x000fc600048070ff */
[----:B------:R1:W-:Y:S01]  /*2d400*/  @!P6 STG.E.U8 desc[UR14][R128.64+0x70], R57 ;  /* 0x000070398000e986 */ /* 0x0003e2000c10110e */
[----:B0-----:R-:W-:-:S05]  /*2d410*/  @!P4 IADD3 R8, P6, R115, R8, RZ ;  /* 0x000000087308c210 */ /* 0x001fca0007fde0ff */
[----:B------:R-:W-:Y:S01]  /*2d420*/  @!P4 IMAD.X R9, R114, 0x1, R9, P6 ;  /* 0x000000017209c824 */ /* 0x000fe200030e0609 */
[C---:B------:R-:W-:Y:S02]  /*2d430*/  ISETP.LT.OR P6, PT, R27.reuse, 0x72, !P1 ;  /* 0x000000721b00780c */ /* 0x040fe40004fc1670 */
[----:B------:R-:W-:Y:S01]  /*2d440*/  ISETP.LT.OR P4, PT, R27, 0x79, !P0 ;  /* 0x000000791b00780c */ /* 0x000fe20004781670 */
[----:B----4-:R-:W-:Y:S02]  /*2d450*/  FMUL R52, R223, UR20 ;  /* 0x00000014df347c20 */ /* 0x010fe40008400000 */
[----:B------:R-:W4:Y:S01]  /*2d460*/  LDL.LU R223, [R1+0x4f4] ;  /* 0x0004f40001df7983 */ /* 0x000f220000300800 */
[----:B------:R-:W-:Y:S02]  /*2d470*/  F2FP.SATFINITE.E4M3.F32.PACK_AB_MERGE_C R53, RZ, R54, RZ ;  /* 0x00000036ff35723e */ /* 0x000fe400048070ff */
[----:B-1----:R-:W-:-:S05]  /*2d480*/  F2FP.SATFINITE.E4M3.F32.PACK_AB_MERGE_C R57, RZ, R52, RZ ;  /* 0x00000034ff39723e */ /* 0x002fca00048070ff */
        /* <DEDUP_REMOVED lines=13> */
[----:B------:R-:W-:-:S11]  /*2d560*/  ISETP.LT.OR P6, PT, R27, 0x79, !P1 ;  /* 0x000000791b00780c */ /* 0x000fd60004fc1670 */
[----:B------:R-:W0:Y:S01]  /*2d570*/  @!P4 LDC.64 R8, c[0x0][0x5c0] ;  /* 0x00017000ff08cb82 */ /* 0x000e220000000a00 */
[----:B------:R-:W-:-:S05]  /*2d580*/  F2FP.SATFINITE.E4M3.F32.PACK_AB_MERGE_C R53, RZ, R52, RZ ;  /* 0x00000034ff35723e */ /* 0x000fca00048070ff */
[----:B------:R3:W-:Y:S01]  /*2d590*/  @!P6 STG.E.U8 desc[UR14][R112.64+0x78], R53 ;  /* 0x000078357000e986 */ /* 0x0007e2000c10110e */
[----:B-1----:R-:W-:-:S03]  /*2d5a0*/  FMUL R48, R225, UR20 ;  /* 0x00000014e1307c20 */ /* 0x002fc60008400000 */
[----:B------:R-:W2:Y:S02]  /*2d5b0*/  LDL.LU R225, [R1+0x500] ;  /* 0x0005000001e17983 */ /* 0x000ea40000300800 */
        /* <DEDUP_REMOVED lines=9> */
[----:B------:R0:W-:Y:S01]  /*2d650*/  @!P6 STG.E.U8 desc[UR14][R8.64+0x79], R49 ;  /* 0x000079310800e986 */ /* 0x0001e2000c10110e */
[----:B------:R-:W-:Y:S01]  /*2d660*/  ISETP.LT.OR P6, PT, R27, 0x82, !P0 ;  /* 0x000000821b00780c */ /* 0x000fe200047c1670 */
[----:B----4-:R-:W-:Y:S02]  /*2d670*/  FMUL R48, R223, UR20 ;  /* 0x00000014df307c20 */ /* 0x010fe40008400000 */
[----:B------:R-:W4:Y:S06]  /*2d680*/  LDL.LU R223, [R1+0x508] ;  /* 0x0005080001df7983 */ /* 0x000f2c0000300800 */
[----:B------:R-:W-:Y:S04]  /*2d690*/  @!P4 STG.E.U8 desc[UR14][R46.64+0x80], R51 ;  /* 0x000080332e00c986 */ /* 0x000fe8000c10110e */
[----:B------:R1:W-:Y:S01]  /*2d6a0*/  @!P6 STG.E.U8 desc[UR14][R44.64+0x81], R53 ;  /* 0x000081352c00e986 */ /* 0x0003e2000c10110e */
[----:B0-----:R-:W-:-:S03]  /*2d6b0*/  FMUL R8, R222, UR20 ;  /* 0x00000014de087c20 */ /* 0x001fc60008400000 */
[----:B------:R-:W4:Y:S02]  /*2d6c0*/  LDL.LU R222, [R1+0x50c] ;  /* 0x00050c0001de7983 */ /* 0x000f240000300800 */
[----:B-1----:R-:W-:Y:S01]  /*2d6d0*/  F2FP.SATFINITE.E4M3.F32.PACK_AB_MERGE_C R45, RZ, R8, RZ ;  /* 0x00000008ff2d723e */ /* 0x002fe200048070ff */
[----:B--2---:R-:W-:Y:S02]  /*2d6e0*/  FMUL R8, R221, UR20 ;  /* 0x00000014dd087c20 */ /* 0x004fe40008400000 */
        /* <DEDUP_REMOVED lines=9> */
[----:B------:R-:W0:Y:S02]  /*2d780*/  @!P4 LDC.64 R48, c[0x0][0x5c0] ;  /* 0x00017000ff30cb82 */ /* 0x000e240000000a00 */
[----:B------:R1:W-:Y:S01]  /*2d790*/  @!P6 STG.E.U8 desc[UR14][R94.64+0x80], R9 ;  /* 0x000080095e00e986 */ /* 0x0003e2000c10110e */
[----:B------:R-:W-:-:S03]  /*2d7a0*/  FMUL R8, R225, UR20 ;  /* 0x00000014e1087c20 */ /* 0x000fc60008400000 */
[----:B------:R-:W2:Y:S02]  /*2d7b0*/  LDL.LU R225, [R1+0x514] ;  /* 0x0005140001e17983 */ /* 0x000ea40000300800 */
[----:B-1----:R-:W-:Y:S02]  /*2d7c0*/  F2FP.SATFINITE.E4M3.F32.PACK_AB_MERGE_C R9, RZ, R8, RZ ;  /* 0x00000008ff09723e */ /* 0x002fe400048070ff */
        /* <DEDUP_REMOVED lines=39> */
[----:B------:R-:W-:Y:S01]  /*2da40*/  ISETP.LT.OR P6, PT, R27, 0x92, !P0 ;  /* 0x000000921b00780c */ /* 0x000fe200047c1670 */
[----:B---3--:R-:W-:Y:S02]  /*2da50*/  FMUL R8, R224, UR20 ;  /* 0x00000014e0087c20 */ /* 0x008fe40008400000 */
[----:B------:R-:W3:Y:S10]  /*2da60*/  LDL.LU R224, [R1+0x52c] ;  /* 0x00052c0001e07983 */ /* 0x000ef40000300800 */
[----:B------:R1:W-:Y:S01]  /*2da70*/  @!P6 STG.E.U8 desc[UR14][R36.64+0x91], R43 ;  /* 0x0000912b2400e986 */ /* 0x0003e2000c10110e */
[----:B0-----:R-:W-:-:S02]  /*2da80*/  @!P4 IADD3 R86, P6, R86, R44, RZ ;  /* 0x0000002c5656c210 */ /* 0x001fc40007fde0ff */
[----:B-1----:R-:W-:-:S03]  /*2da90*/  F2FP.SATFINITE.E4M3.F32.PACK_AB_MERGE_C R37, RZ, R8, RZ ;  /* 0x00000008ff25723e */ /* 0x002fc600048070ff */
[----:B------:R-:W-:Y:S01]  /*2daa0*/  @!P4 IMAD.X R87, R85, 0x1, R45, P6 ;  /* 0x000000015557c824 */ /* 0x000fe200030e062d */
[----:B------:R-:W-:Y:S01]  /*2dab0*/  ISETP.LT.OR P6, PT, R27, 0x91, !P1 ;  /* 0x000000911b00780c */ /* 0x000fe20004fc1670 */
[----:B----4-:R-:W-:Y:S02]  /*2dac0*/  FMUL R8, R223, UR20 ;  /* 0x00000014df087c20 */ /* 0x010fe40008400000 */
[----:B------:R-:W4:Y:S03]  /*2dad0*/  LDL.LU R223, [R1+0x530] ;  /* 0x0005300001df7983 */ /* 0x000f260000300800 */
[----:B------:R-:W-:-:S07]  /*2dae0*/  F2FP.SATFINITE.E4M3.F32.PACK_AB_MERGE_C R39, RZ, R8, RZ ;  /* 0x00000008ff27723e */ /* 0x000fce00048070ff */
[----:B------:R0:W-:Y:S01]  /*2daf0*/  @!P6 STG.E.U8 desc[UR14][R86.64+0x90], R9 ;  /* 0x000090095600e986 */ /* 0x0001e2000c10110e */
[----:B------:R-:W-:-:S03]  /*2db00*/  FMUL R8, R222, UR20 ;  /* 0x00000014de087c20 */ /* 0x000fc60008400000 */
[----:B------:R-:W4:Y:S02]  /*2db10*/  LDL.LU R222, [R1+0x534] ;  /* 0x0005340001de7983 */ /* 0x000f240000300800 */
[----:B0-----:R-:W-:Y:S01]  /*2db20*/  F2FP.SATFINITE.E4M3.F32.PACK_AB_MERGE_C R9, RZ, R8, RZ ;  /* 0x00000008ff09723e */ /* 0x001fe200048070ff */
[----:B--2---:R-:W-:Y:S02]  /*2db30*/  FMUL R8, R221, UR20 ;  /* 0x00000014dd087c20 */ /* 0x004fe40008400000 */
[----:B------:R-:W2:Y:S01]  /*2db40*/  LDL.LU R221, [R1+0x538] ;  /* 0x0005380001dd7983 */ /* 0x000ea20000300800 */
[----:B------:R-:W-:-:S03]  /*2db50*/  ISETP.LT.OR P4, PT, R27, 0x92, !P1 ;  /* 0x000000921b00780c */ /* 0x000fc60004f81670 */
[----:B------:R-:W2:Y:S10]  /*2db60*/  LDL.LU R226, [R1+0x53c] ;  /* 0x00053c0001e27983 */ /* 0x000eb40000300800 */
[----:B------:R-:W0:Y:S02]  /*2db70*/  @!P4 LDC.64 R44, c[0x0][0x5c0] ;  /* 0x00017000ff2ccb82 */ /* 0x000e240000000a00 */
[----:B0-----:R-:W-:-:S05]  /*2db80*/  @!P4 IADD3 R84, P6, R84, R44, RZ ;  /* 0x0000002c5454c210 */ /* 0x001fca0007fde0ff */
[----:B------:R-:W-:Y:S01]  /*2db90*/  @!P4 IMAD.X R85, R83, 0x1, R45, P6 ;  /* 0x000000015355c824 */ /* 0x000fe200030e062d */
[C---:B------:R-:W-:Y:S02]  /*2dba0*/  ISETP.LT.OR P6, PT, R27.reuse, 0x92, !P1 ;  /* 0x000000921b00780c */ /* 0x040fe40004fc1670 */
[----:B------:R-:W-:-:S11]  /*2dbb0*/  ISETP.LT.OR P4, PT, R27, 0x99, !P0 ;  /* 0x000000991b00780c */ /* 0x000fd60004781670 */
[----:B------:R0:W-:Y:S04]  /*2dbc0*/  @!P6 STG.E.U8 desc[UR14][R84.64+0x91], R37 ;  /* 0x000091255400e986 */ /* 0x0001e8000c10110e */
[----:B------:R-:W-:Y:S01]  /*2dbd0*/  @!P4 STG.E.U8 desc[UR14][R34.64+0x98], R39 ;  /* 0x000098272200c986 */ /* 0x000fe2000c10110e */
[C---:B------:R-:W-:Y:S02]  /*2dbe0*/  ISETP.LT.OR P4, PT, R27.reuse, 0x99, !P1 ;  /* 0x000000991b00780c */ /* 0x040fe40004f81670 */
[----:B------:R-:W-:-:S11]  /*2dbf0*/  ISETP.LT.OR P6, PT, R27, 0x9a, !P0 ;  /* 0x0000009a1b00780c */ /* 0x000fd600047c1670 */
[----:B------:R-:W1:Y:S02]  /*2dc00*/  @!P4 LDC.64 R40, c[0x0][0x5c0] ;  /* 0x00017000ff28cb82 */ /* 0x000e640000000a00 */
[----:B------:R0:W-:Y:S01]  /*2dc10*/  @!P6 STG.E.U8 desc[UR14][R32.64+0x99], R9 ;  /* 0x000099092000e986 */ /* 0x0001e2000c10110e */
[----:B-1----:R-:W-:-:S05]  /*2dc20*/  @!P4 IADD3 R82, P6, R82, R40, RZ ;  /* 0x000000285252c210 */ /* 0x002fca0007fde0ff */
[----:B------:R-:W-:Y:S01]  /*2dc30*/  @!P4 IMAD.X R83, R81, 0x1, R41, P6 ;  /* 0x000000015153c824 */ /* 0x000fe200030e0629 */
[C---:B------:R-:W-:Y:S02]  /*2dc40*/  ISETP.LT.OR P4, PT, R27.reuse, 0x9a, !P1 ;  /* 0x0000009a1b00780c */ /* 0x040fe40004f81670 */
[----:B------:R-:W-:-:S11]  /*2dc50*/  ISETP.LT.OR P6, PT, R27, 0x99, !P1 ;  /* 0x000000991b00780c */ /* 0x000fd60004fc1670 */
[----:B------:R-:W1:Y:S01]  /*2dc60*/  @!P4 LDC.64 R40, c[0x0][0x5c0] ;  /* 0x00017000ff28cb82 */ /* 0x000e620000000a00 */
[----:B0-----:R-:W-:-:S05]  /*2dc70*/  F2FP.SATFINITE.E4M3.F32.PACK_AB_MERGE_C R37, RZ, R8, RZ ;  /* 0x00000008ff25723e */ /* 0x001fca00048070ff */
[----:B------:R0:W-:Y:S01]  /*2dc80*/  @!P6 STG.E.U8 desc[UR14][R82.64+0x98], R37 ;  /* 0x000098255200e986 */ /* 0x0001e2000c10110e */
[----:B------:R-:W-:-:S03]  /*2dc90*/  FMUL R8, R225, UR20 ;  /* 0x00000014e1087c20 */ /* 0x000fc60008400000 */
[----:B------:R-:W2:Y:S02]  /*2dca0*/  LDL.LU R225, [R1+0x540] ;  /* 0x0005400001e17983 */ /* 0x000ea40000300800 */
[----:B------:R-:W-:Y:S02]  /*2dcb0*/  F2FP.SATFINITE.E4M3.F32.PACK_AB_MERGE_C R9, RZ, R8, RZ ;  /* 0x00000008ff09723e */ /* 0x000fe400048070ff */
[----:B-1----:R-:W-:-:S05]  /*2dcc0*/  @!P4 IADD3 R80, P6, R80, R40, RZ ;  /* 0x000000285050c210 */ /* 0x002fca0007fde0ff */
[----:B------:R-:W-:Y:S01]  /*2dcd0*/  @!P4 IMAD.X R81, R79, 0x1, R41, P6 ;  /* 0x000000014f51c824 */ /* 0x000fe200030e0629 */
[C---:B------:R-:W-:Y:S02]  /*2dce0*/  ISETP.LT.OR P6, PT, R27.reuse, 0x9a, !P1 ;  /* 0x0000009a1b00780c */ /* 0x040fe40004fc1670 */
[----:B------:R-:W-:Y:S01]  /*2dcf0*/  ISETP.LT.OR P4, PT, R27, 0xa1, !P0 ;  /* 0x000000a11b00780c */ /* 0x000fe20004781670 */
[----:B---3--:R-:W-:Y:S02]  /*2dd00*/  FMUL R8, R224, UR20 ;  /* 0x00000014e0087c20 */ /* 0x008fe40008400000 */
[----:B------:R-:W3:Y:S03]  /*2dd10*/  LDL.LU R224, [R1+0x544] ;  /* 0x0005440001e07983 */ /* 0x000ee60000300800 */
[----:B------:R-:W-:-:S05]  /*2dd20*/  F2FP.SATFINITE.E4M3.F32.PACK_AB_MERGE_C R33, RZ, R8, RZ ;  /* 0x00000008ff21723e */ /* 0x000fca00048070ff */
[----:B------:R1:W-:Y:S04]  /*2dd30*/  @!P6 STG.E.U8 desc[UR14][R80.64+0x99], R9 ;  /* 0x000099095000e986 */ /* 0x0003e8000c10110e */
[----:B------:R-:W-:Y:S01]  /*2dd40*/  @!P4 STG.E.U8 desc[UR14][R30.64+0xa0], R33 ;  /* 0x0000a0211e00c986 */ /* 0x000fe2000c10110e */
[C---:B------:R-:W-:Y:S02]  /*2dd50*/  ISETP.LT.OR P4, PT, R27.reuse, 0xa1, !P1 ;  /* 0x000000a11b00780c */ /* 0x040fe40004f81670 */
[----:B------:R-:W-:-:S11]  /*2dd60*/  ISETP.LT.OR P6, PT, R27, 0xa2, !P0 ;  /* 0x000000a21b00780c */ /* 0x000fd600047c1670 */
[----:B0-----:R-:W0:Y:S01]  /*2dd70*/  @!P4 LDC.64 R36, c[0x0][0x5c0] ;  /* 0x00017000ff24cb82 */ /* 0x001e220000000a00 */
[----:B----4-:R-:W-:Y:S02]  /*2dd80*/  FMUL R8, R223, UR20 ;  /* 0x00000014df087c20 */ /* 0x010fe40008400000 */
[----:B------:R-:W4:Y:S03]  /*2dd90*/  LDL.LU R223, [R1+0x548] ;  /* 0x0005480001df7983 */ /* 0x000f260000300800 */
[----:B------:R-:W-:-:S05]  /*2dda0*/  F2FP.SATFINITE.E4M3.F32.PACK_AB_MERGE_C R35, RZ, R8, RZ ;  /* 0x00000008ff23723e */ /* 0x000fca00048070ff */
[----:B------:R2:W-:Y:S01]  /*2ddb0*/  @!P6 STG.E.U8 desc[UR14][R24.64+0xa1], R35 ;  /* 0x0000a1231800e986 */ /* 0x0005e2000c10110e */
[----:B0-----:R-:W-:-:S05]  /*2ddc0*/  @!P4 IADD3 R78, P6, R78, R36, RZ ;  /* 0x000000244e4ec210 */ /* 0x001fca0007fde0ff */
[----:B------:R-:W-:Y:S02]  /*2ddd0*/  @!P4 IMAD.X R79, R7, 0x1, R37, P6 ;  /* 0x00000001074fc824 */ /* 0x000fe400030e0625 */
[----:B------:R-:W-:Y:S02]  /*2dde0*/  FMUL R7, R222, UR20 ;  /* 0x00000014de077c20 */ /* 0x000fe40008400000 */
[----:B------:R-:W4:Y:S03]  /*2ddf0*/  LDL.LU R222, [R1+0x54c] ;  /* 0x00054c0001de7983 */ /* 0x000f260000300800 */
[----:B-1----:R-:W-:Y:S01]  /*2de00*/  F2FP.SATFINITE.E4M3.F32.PACK_AB_MERGE_C R9, RZ, R7, RZ ;  /* 0x00000007ff09723e */ /* 0x002fe200048070ff */
[----:B--2---:R-:W-:Y:S02]  /*2de10*/  FMUL R7, R221, UR20 ;  /* 0x00000014dd077c20 */ /* 0x004fe40008400000 */
[----:B------:R-:W2:Y:S01]  /*2de20*/  LDL.LU R221, [R1+0x550] ;  /* 0x0005500001dd7983 */ /* 0x000ea20000300800 */
[----:B------:R-:W-:-:S02]  /*2de30*/  ISETP.LT.OR P4, PT, R27, 0xa2, !P1 ;  /* 0x000000a21b00780c */ /* 0x000fc40004f81670 */
[----:B------:R-:W-:-:S11]  /*2de40*/  ISETP.LT.OR P6, PT, R27, 0xa1, !P1 ;  /* 0x000000a11b00780c */ /* 0x000fd60004fc1670 */
[----:B------:R-:W0:Y:S02]  /*2de50*/  @!P4 LDC.64 R36, c[0x0][0x5c0] ;  /* 0x00017000ff24cb82 */ /* 0x000e240000000a00 */
[----:B------:R-:W-:Y:S01]  /*2de60*/  @!P6 STG.E.U8 desc[UR14][R78.64+0xa0], R9 ;  /* 0x0000a0094e00e986 */ /* 0x000fe2000c10110e */
[----:B------:R-:W-:Y:S01]  /*2de70*/  F2FP.SATFINITE.E4M3.F32.PACK_AB_MERGE_C R25, RZ, R7, RZ ;  /* 0x00000007ff19723e */ /* 0x000fe200048070ff */
[----:B------:R-:W-:Y:S01]  /*2de80*/  FMUL R7, R226, UR20 ;  /* 0x00000014e2077c20 */ /* 0x000fe20008400000 */
[----:B------:R-:W-:Y:S01]  /*2de90*/  LOP3.LUT P3, RZ, R5, 0x1000, RZ, 0xc0, !PT ;  /* 0x0000100005ff7812 */ /* 0x000fe2000786c0ff */
[----:B------:R-:W2:Y:S01]  /*2dea0*/  LDL.LU R226, [R1+0x554] ;  /* 0x0005540001e27983 */ /* 0x000ea20000300800 */
[----:B0-----:R-:W-:-:S05]  /*2deb0*/  @!P4 IADD3 R10, P6, R10, R36, RZ ;  /* 0x000000240a0ac210 */ /* 0x001fca0007fde0ff */
[----:B------:R-:W-:-:S05]  /*2dec0*/  @!P4 IMAD.X R11, R11, 0x1, R37, P6 ;  /* 0x000000010b0bc824 */ /* 0x000fca00030e0625 */
[----:B------:R0:W-:Y:S01]  /*2ded0*/  @!P4 STG.E.U8 desc[UR14][R10.64+0xa1], R25 ;  /* 0x0000a1190a00c986 */ /* 0x0001e2000c10110e */
[C---:B------:R-:W-:Y:S02]  /*2dee0*/  ISETP.LT.OR P4, PT, R27.reuse, 0xa9, !P0 ;  /* 0x000000a91b00780c */ /* 0x040fe40004781670 */
[----:B------:R-:W-:Y:S02]  /*2def0*/  F2FP.SATFINITE.E4M3.F32.PACK_AB_MERGE_C R31, RZ, R7, RZ ;  /* 0x00000007ff1f723e */ /* 0x000fe400048070ff */
[----:B------:R-:W-:Y:S01]  /*2df00*/  ISETP.LT.OR P6, PT, R27, 0xaa, !P0 ;  /* 0x000000aa1b00780c */ /* 0x000fe200047c1670 */
[----:B0-----:R-:W0:Y:S08]  /*2df10*/  @!P3 LDC.64 R10, c[0x0][0x5c0] ;  /* 0x00017000ff0abb82 */ /* 0x001e300000000a00 */
[----:B------:R1:W-:Y:S01]  /*2df20*/  @!P4 STG.E.U8 desc[UR14][R22.64+0xa8], R31 ;  /* 0x0000a81f1600c986 */ /* 0x0003e2000c10110e */
[----:B------:R-:W-:Y:S01]  /*2df30*/  LOP3.LUT P4, RZ, R5, 0x800, RZ, 0xc0, !PT ;  /* 0x0000080005ff7812 */ /* 0x000fe2000788c0ff */
[----:B------:R-:W2:-:S12]  /*2df40*/  @!P5 LDC.64 R24, c[0x0][0x5c0] ;  /* 0x00017000ff18db82 */ /* 0x000e980000000a00 */
[----:B------:R-:W0:Y:S08]  /*2df50*/  @!P4 LDC.64 R8, c[0x0][0x5c0] ;  /* 0x00017000ff08cb82 */ /* 0x000e300000000a00 */
[----:B-1----:R-:W1:Y:S01]  /*2df60*/  @!P2 LDC.64 R22, c[0x0][0x5c0] ;  /* 0x00017000ff16ab82 */ /* 0x002e620000000a00 */
[----:B------:R-:W-:Y:S02]  /*2df70*/  FMUL R7, R225, UR20 ;  /* 0x00000014e1077c20 */ /* 0x000fe40008400000 */
[----:B------:R-:W2:Y:S03]  /*2df80*/  LDL.LU R225, [R1+0x558] ;  /* 0x0005580001e17983 */ /* 0x000ea60000300800 */
[----:B------:R-:W-:-:S05]  /*2df90*/  F2FP.SATFINITE.E4M3.F32.PACK_AB_MERGE_C R33, RZ, R7, RZ ;  /* 0x00000007ff21723e */ /* 0x000fca00048070ff */
[----:B------:R1:W-:Y:S01]  /*2dfa0*/  @!P6 STG.E.U8 desc[UR14][R20.64+0xa9], R33 ;  /* 0x0000a9211400e986 */ /* 0x0003e2000c10110e */
[----:B0-----:R-:W-:-:S05]  /*2dfb0*/  @!P4 IADD3 R8, P6, R13, R8, RZ ;  /* 0x000000080d08c210 */ /* 0x001fca0007fde0ff */
[----:B------:R-:W-:Y:S02]  /*2dfc0*/  @!P4 IMAD.X R9, R14, 0x1, R9, P6 ;  /* 0x000000010e09c824 */ /* 0x000fe400030e0609 */
[----:B---3--:R-:W-:Y:S02]  /*2dfd0*/  FMUL R7, R224, UR20 ;  /* 0x00000014e0077c20 */ /* 0x008fe40008400000 */
[----:B------:R-:W3:Y:S03]  /*2dfe0*/  LDL.LU R224, [R1+0x55c] ;  /* 0x00055c0001e07983 */ /* 0x000ee60000300800 */
[----:B------:R-:W-:-:S05]  /*2dff0*/  F2FP.SATFINITE.E4M3.F32.PACK_AB_MERGE_C R13, RZ, R7, RZ ;  /* 0x00000007ff0d723e */ /* 0x000fca00048070ff */
[----:B------:R0:W-:Y:S01]  /*2e000*/  @!P4 STG.E.U8 desc[UR14][R8.64+0xa8], R13 ;  /* 0x0000a80d0800c986 */ /* 0x0001e2000c10110e */
[----:B------:R-:W-:Y:S01]  /*2e010*/  @!P3 IADD3 R10, P4, R15, R10, RZ ;  /* 0x0000000a0f0ab210 */ /* 0x000fe20007f9e0ff */
[----:B----4-:R-:W-:Y:S02]  /*2e020*/  FMUL R7, R223, UR20 ;  /* 0x00000014df077c20 */ /* 0x010fe40008400000 */
[----:B------:R-:W4:Y:S03]  /*2e030*/  LDL.LU R223, [R1+0x560] ;  /* 0x0005600001df7983 */ /* 0x000f260000300800 */
[----:B------:R-:W-:Y:S01]  /*2e040*/  F2FP.SATFINITE.E4M3.F32.PACK_AB_MERGE_C R15, RZ, R7, RZ ;  /* 0x00000007ff0f723e */ /* 0x000fe200048070ff */
[----:B------:R-:W-:Y:S02]  /*2e050*/  FMUL R7, R222, UR20 ;  /* 0x00000014de077c20 */ /* 0x000fe40008400000 */
[----:B------:R-:W4:Y:S03]  /*2e060*/  LDL.LU R222, [R1+0x564] ;  /* 0x0005640001de7983 */ /* 0x000f260000300800 */
[----:B-1----:R-:W-:Y:S01]  /*2e070*/  F2FP.SATFINITE.E4M3.F32.PACK_AB_MERGE_C R21, RZ, R7, RZ ;  /* 0x00000007ff15723e */ /* 0x002fe200048070ff */
[----:B--2---:R-:W-:-:S02]  /*2e080*/  FMUL R7, R221, UR20 ;  /* 0x00000014dd077c20 */ /* 0x004fc40008400000 */
[----:B------:R-:W2:Y:S01]  /*2e090*/  LDL.LU R221, [R1+0x568] ;  /* 0x0005680001dd7983 */ /* 0x000ea20000300800 */
[----:B------:R-:W-:Y:S01]  /*2e0a0*/  ISETP.LT.OR P6, PT, R27, 0xb1, !P0 ;  /* 0x000000b11b00780c */ /* 0x000fe200047c1670 */
[----:B------:R-:W-:-:S05]  /*2e0b0*/  @!P3 IMAD.X R11, R26, 0x1, R11, P4 ;  /* 0x000000011a0bb824 */ /* 0x000fca00020e060b */
[----:B------:R1:W-:Y:S01]  /*2e0c0*/  @!P3 STG.E.U8 desc[UR14][R10.64+0xa9], R15 ;  /* 0x0000a90f0a00b986 */ /* 0x0003e2000c10110e */
[----:B------:R-:W-:-:S06]  /*2e0d0*/  ISETP.LT.OR P3, PT, R27, 0xb9, !P0 ;  /* 0x000000b91b00780c */ /* 0x000fcc0004761670 */
[----:B------:R1:W-:Y:S01]  /*2e0e0*/  @!P6 STG.E.U8 desc[UR14][R18.64+0xb0], R21 ;  /* 0x0000b0151200e986 */ /* 0x0003e2000c10110e */
[C---:B------:R-:W-:Y:S02]  /*2e0f0*/  ISETP.LT.OR P6, PT, R27.reuse, 0xb2, !P0 ;  /* 0x000000b21b00780c */ /* 0x040fe400047c1670 */
[----:B------:R-:W-:Y:S02]  /*2e100*/  ISETP.LT.OR P0, PT, R27, 0xba, !P0 ;  /* 0x000000ba1b00780c */ /* 0x000fe40004701670 */
[----:B0-----:R-:W-:Y:S02]  /*2e110*/  @!P2 IADD3 R8, P4, R77, R22, RZ ;  /* 0x000000164d08a210 */ /* 0x001fe40007f9e0ff */
[----:B-1----:R-:W0:Y:S01]  /*2e120*/  @!P3 LDC.64 R10, c[0x0][0x5c0] ;  /* 0x00017000ff0abb82 */ /* 0x002e220000000a00 */
[----:B------:R-:W-:Y:S01]  /*2e130*/  F2FP.SATFINITE.E4M3.F32.PACK_AB_MERGE_C R13, RZ, R7, RZ ;  /* 0x00000007ff0d723e */ /* 0x000fe200048070ff */
[----:B------:R-:W-:Y:S01]  /*2e140*/  FMUL R7, R226, UR20 ;  /* 0x00000014e2077c20 */ /* 0x000fe20008400000 */
[----:B------:R-:W-:Y:S01]  /*2e150*/  @!P2 IMAD.X R9, R12, 0x1, R23, P4 ;  /* 0x000000010c09a824 */ /* 0x000fe200020e0617 */
[----:B------:R-:W-:-:S02]  /*2e160*/  ISETP.LT.OR P4, PT, R27, 0xb9, !P1 ;  /* 0x000000b91b00780c */ /* 0x000fc40004f81670 */
[----:B------:R-:W-:-:S03]  /*2e170*/  ISETP.LT.OR P1, PT, R27, 0xba, !P1 ;  /* 0x000000ba1b00780c */ /* 0x000fc60004f21670 */
[----:B------:R-:W1:Y:S01]  /*2e180*/  @!P0 LDC.64 R18, c[0x0][0x5c0] ;  /* 0x00017000ff128b82 */ /* 0x000e620000000a00 */
[----:B------:R-:W-:Y:S01]  /*2e190*/  F2FP.SATFINITE.E4M3.F32.PACK_AB_MERGE_C R15, RZ, R7, RZ ;  /* 0x00000007ff0f723e */ /* 0x000fe200048070ff */
[----:B------:R0:W-:Y:S04]  /*2e1a0*/  @!P6 STG.E.U8 desc[UR14][R16.64+0xb1], R13 ;  /* 0x0000b10d1000e986 */ /* 0x0001e8000c10110e */
[----:B------:R3:W-:Y:S01]  /*2e1b0*/  @!P2 STG.E.U8 desc[UR14][R8.64+0xb0], R15 ;  /* 0x0000b00f0800a986 */ /* 0x0007e2000c10110e */
[----:B------:R-:W-:Y:S01]  /*2e1c0*/  @!P5 IADD3 R76, P2, R76, R24, RZ ;  /* 0x000000184c4cd210 */ /* 0x000fe20007f5e0ff */
[----:B------:R-:W3:Y:S04]  /*2e1d0*/  @!P4 LDC.64 R20, c[0x0][0x5c0] ;  /* 0x00017000ff14cb82 */ /* 0x000ee80000000a00 */
[----:B------:R-:W-:-:S04]  /*2e1e0*/  @!P5 IMAD.X R77, R28, 0x1, R25, P2 ;  /* 0x000000011c4dd824 */ /* 0x000fc800010e0619 */
[----:B------:R-:W3:Y:S01]  /*2e1f0*/  @!P1 LDC.64 R22, c[0x0][0x5c0] ;  /* 0x00017000ff169b82 */ /* 0x000ee20000000a00 */
[----:B------:R-:W-:-:S05]  /*2e200*/  FMUL R7, R225, UR20 ;  /* 0x00000014e1077c20 */ /* 0x000fca0008400000 */
[----:B0-----:R-:W-:-:S05]  /*2e210*/  F2FP.SATFINITE.E4M3.F32.PACK_AB_MERGE_C R17, RZ, R7, RZ ;  /* 0x00000007ff11723e */ /* 0x001fca00048070ff */
[----:B------:R0:W-:Y:S01]  /*2e220*/  @!P5 STG.E.U8 desc[UR14][R76.64+0xb1], R17 ;  /* 0x0000b1114c00d986 */ /* 0x0001e2000c10110e */
[----:B------:R-:W-:-:S04]  /*2e230*/  @!P3 IADD3 R10, P2, P5, R6, UR8, R10 ;  /* 0x00000008060abc10 */ /* 0x000fc8000fd5e00a */
[----:B------:R-:W-:Y:S02]  /*2e240*/  @!P3 IADD3.X R11, R29, UR7, R11, P2, P5 ;  /* 0x000000071d0bbc10 */ /* 0x000fe400097ea40b */
[----:B-1----:R-:W-:-:S04]  /*2e250*/  @!P0 IADD3 R12, P2, P5, R6, UR8, R18 ;  /* 0x00000008060c8c10 */ /* 0x002fc8000fd5e012 */
[----:B------:R-:W-:Y:S01]  /*2e260*/  @!P0 IADD3.X R13, R29, UR7, R19, P2, P5 ;  /* 0x000000071d0d8c10 */ /* 0x000fe200097ea413 */
[----:B---3--:R-:W-:Y:S01]  /*2e270*/  FMUL R7, R224, UR20 ;  /* 0x00000014e0077c20 */ /* 0x008fe20008400000 */
[----:B------:R-:W-:-:S04]  /*2e280*/  @!P4 IADD3 R9, P2, P5, R3, UR8, R6 ;  /* 0x000000080309cc10 */ /* 0x000fc8000fd5e006 */
[----:B------:R-:W-:Y:S02]  /*2e290*/  F2FP.SATFINITE.E4M3.F32.PACK_AB_MERGE_C R19, RZ, R7, RZ ;  /* 0x00000007ff13723e */ /* 0x000fe400048070ff */
[C-C-:B------:R-:W-:Y:S02]  /*2e2a0*/  @!P4 IADD3.X R16, R0.reuse, UR7, R29.reuse, P2, P5 ;  /* 0x000000070010cc10 */ /* 0x140fe400097ea41d */
[----:B------:R-:W-:Y:S01]  /*2e2b0*/  @!P1 IADD3 R7, P2, P5, R3, UR8, R6 ;  /* 0x0000000803079c10 */ /* 0x000fe2000fd5e006 */
[----:B------:R3:W-:Y:S01]  /*2e2c0*/  @!P3 STG.E.U8 desc[UR14][R10.64+0xb8], R19 ;  /* 0x0000b8130a00b986 */ /* 0x0007e2000c10110e */
[----:B------:R-:W-:Y:S02]  /*2e2d0*/  @!P4 IADD3 R6, P3, R9, R20, RZ ;  /* 0x000000140906c210 */ /* 0x000fe40007f7e0ff */
[----:B------:R-:W-:Y:S02]  /*2e2e0*/  @!P1 IADD3.X R18, R0, UR7, R29, P2, P5 ;  /* 0x0000000700129c10 */ /* 0x000fe400097ea41d */
[----:B------:R-:W-:Y:S01]  /*2e2f0*/  @!P1 IADD3 R8, P2, R7, R22, RZ ;  /* 0x0000001607089210 */ /* 0x000fe20007f5e0ff */
[----:B------:R-:W-:-:S02]  /*2e300*/  @!P4 IMAD.X R7, R16, 0x1, R21, P3 ;  /* 0x000000011007c824 */ /* 0x000fc400018e0615 */
[----:B----4-:R-:W-:-:S05]  /*2e310*/  FMUL R9, R223, UR20 ;  /* 0x00000014df097c20 */ /* 0x010fca0008400000 */
[----:B0-----:R-:W-:Y:S01]  /*2e320*/  F2FP.SATFINITE.E4M3.F32.PACK_AB_MERGE_C R17, RZ, R9, RZ ;  /* 0x00000009ff11723e */ /* 0x001fe200048070ff */
[----:B------:R-:W-:-:S04]  /*2e330*/  @!P1 IMAD.X R9, R18, 0x1, R23, P2 ;  /* 0x0000000112099824 */ /* 0x000fc800010e0617 */
[----:B------:R3:W-:Y:S01]  /*2e340*/  @!P0 STG.E.U8 desc[UR14][R12.64+0xb9], R17 ;  /* 0x0000b9110c008986 */ /* 0x0007e2000c10110e */
[----:B------:R-:W-:-:S05]  /*2e350*/  FMUL R14, R222, UR20 ;  /* 0x00000014de0e7c20 */ /* 0x000fca0008400000 */
[----:B------:R-:W-:-:S05]  /*2e360*/  F2FP.SATFINITE.E4M3.F32.PACK_AB_MERGE_C R21, RZ, R14, RZ ;  /* 0x0000000eff15723e */ /* 0x000fca00048070ff */
[----:B------:R3:W-:Y:S01]  /*2e370*/  @!P4 STG.E.U8 desc[UR14][R6.64+0xb8], R21 ;  /* 0x0000b8150600c986 */ /* 0x0007e2000c10110e */
[----:B--2---:R-:W-:-:S05]  /*2e380*/  FMUL R15, R221, UR20 ;  /* 0x00000014dd0f7c20 */ /* 0x004fca0008400000 */
[----:B------:R-:W-:-:S05]  /*2e390*/  F2FP.SATFINITE.E4M3.F32.PACK_AB_MERGE_C R15, RZ, R15, RZ ;  /* 0x0000000fff0f723e */ /* 0x000fca00048070ff */
[----:B------:R3:W-:Y:S02]  /*2e3a0*/  @!P1 STG.E.U8 desc[UR14][R8.64+0xb9], R15 ;  /* 0x0000b90f08009986 */ /* 0x0007e4000c10110e */
.L_x_41:
[----:B------:R-:W-:Y:S05]  /*2e3b0*/  BSYNC B0 ;  /* 0x0000000000007941 */ /* 0x000fea0003800000 */
.L_x_37:
[----:B--23--:R-:W2:Y:S04]  /*2e3c0*/  LDL.LU R7, [R1+0x57c] ;  /* 0x00057c0001077983 */ /* 0x00cea80000300800 */
[----:B------:R-:W2:Y:S01]  /*2e3d0*/  LDL.LU R6, [R1+0x580] ;  /* 0x0005800001067983 */ /* 0x000ea20000300800 */
[----:B------:R-:W-:Y:S01]  /*2e3e0*/  ULDC UR6, c[0x0][0xc] ;  /* 0x0000030000067ab9 */ /* 0x000fe20000000800 */
[----:B------:R-:W-:Y:S01]  /*2e3f0*/  ULDC UR7, c[0x0][0x10] ;  /* 0x0000040000077ab9 */ /* 0x000fe20000000800 */
[----:B0-----:R-:W2:Y:S01]  /*2e400*/  LDC R9, c[0x0][0x14] ;  /* 0x00000500ff097b82 */ /* 0x001ea20000000800 */
[----:B------:R-:W-:Y:S01]  /*2e410*/  UIMAD.WIDE.U32 UR6, UR6, UR7, URZ ;  /* 0x00000007060672a5 */ /* 0x000fe2000f8e003f */
[----:B------:R0:W5:Y:S01]  /*2e420*/  LDL R28, [R1] ;  /* 0x00000000011c7983 */ /* 0x0001620000100800 */
[----:B------:R-:W-:-:S04]  /*2e430*/  UMOV UR9, 0xffffffff ;  /* 0xffffffff00097882 */ /* 0x000fc80000000000 */
[----:B--2---:R-:W-:-:S04]  /*2e440*/  IMAD.WIDE.U32 R6, R9, UR6, R6 ;  /* 0x0000000609067c25 */ /* 0x004fc8000f8e0006 */
[----:B------:R-:W-:Y:S01]  /*2e450*/  IMAD R9, R9, UR7, RZ ;  /* 0x0000000709097c24 */ /* 0x000fe2000f8e02ff */
[----:B------:R-:W-:Y:S01]  /*2e460*/  ULDC.64 UR6, c[0x0][0x650] ;  /* 0x0001940000067ab9 */ /* 0x000fe20000000a00 */
[----:B------:R-:W-:Y:S01]  /*2e470*/  IMAD.MOV.U32 R18, RZ, RZ, R6 ;  /* 0x000000ffff127224 */ /* 0x000fe200078e0006 */
[----:B------:R-:W-:Y:S01]  /*2e480*/  ISETP.GE.U32.AND P0, PT, R6, UR6, PT ;  /* 0x0000000606007c0c */ /* 0x000fe2000bf06070 */
[----:B------:R-:W-:Y:S01]  /*2e490*/  IMAD.IADD R19, R7, 0x1, R9 ;  /* 0x0000000107137824 */ /* 0x000fe200078e0209 */
[----:B------:R-:W-:Y:S01]  /*2e4a0*/  PRMT R7, RZ, 0x7610, R7 ;  /* 0x00007610ff077816 */ /* 0x000fe20000000007 */
[----:B------:R-:W-:-:S03]  /*2e4b0*/  IMAD.MOV.U32 R6, RZ, RZ, -0x1 ;  /* 0xffffffffff067424 */ /* 0x000fc600078e00ff */
[----:B------:R0:W-:Y:S01]  /*2e4c0*/  STL [R1+0x57c], R19 ;  /* 0x00057c1301007387 */ /* 0x0001e20000100800 */
[----:B------:R-:W-:-:S03]  /*2e4d0*/  ISETP.GE.U32.AND.EX P0, PT, R19, UR7, PT, P0 ;  /* 0x0000000713007c0c */ /* 0x000fc6000bf06100 */
[----:B------:R0:W-:Y:S04]  /*2e4e0*/  STL [R1+0x580], R18 ;  /* 0x0005801201007387 */ /* 0x0001e80000100800 */
[----:B------:R0:W-:Y:S06]  /*2e4f0*/  STL [R1+0x578], R6 ;  /* 0x0005780601007387 */ /* 0x0001ec0000100800 */
[----:B------:R-:W-:Y:S05]  /*2e500*/  @P0 BRA `(.L_x_42) ;  /* 0x0000000400800947 */ /* 0x000fea0003800000 */
[----:B------:R-:W0:Y:S01]  /*2e510*/  S2R R13, SR_CTAID.X ;  /* 0x00000000000d7919 */ /* 0x000e220000002500 */
[----:B------:R-:W-:Y:S01]  /*2e520*/  ULDC.64 UR18, c[0x0][0x628] ;  /* 0x00018a0000127ab9 */ /* 0x000fe20000000a00 */
[----:B------:R-:W2:Y:S01]  /*2e530*/  LDC R14, c[0x0][0x144] ;  /* 0x00005100ff0e7b82 */ /* 0x000ea20000000800 */
[----:B------:R-:W-:Y:S01]  /*2e540*/  ULDC UR6, c[0x0][0x150] ;  /* 0x0000540000067ab9 */ /* 0x000fe20000000800 */
[----:B------:R-:W3:Y:S01]  /*2e550*/  S2R R17, SR_CTAID.Y ;  /* 0x0000000000117919 */ /* 0x000ee20000002600 */
[----:B------:R-:W-:Y:S01]  /*2e560*/  ISETP.NE.U32.AND P0, PT, RZ, UR18, PT ;  /* 0x00000012ff007c0c */ /* 0x000fe2000bf05070 */
[----:B------:R-:W-:Y:S01]  /*2e570*/  ULDC UR23, c[0x0][0x630] ;  /* 0x00018c0000177ab9 */ /* 0x000fe20000000800 */
[----:B------:R-:W-:Y:S02]  /*2e580*/  R2UR UR16, R18 ;  /* 0x00000000121072ca */ /* 0x000fe400000e0000 */
[----:B------:R-:W-:Y:S01]  /*2e590*/  ISETP.NE.AND.EX P0, PT, RZ, UR19, PT, P0 ;  /* 0x00000013ff007c0c */ /* 0x000fe2000bf05300 */
[----:B-1----:R-:W1:Y:S01]  /*2e5a0*/  LDC.64 R10, c[0x0][0x620] ;  /* 0x00018800ff0a7b82 */ /* 0x002e620000000a00 */
[----:B------:R-:W-:-:S02]  /*2e5b0*/  R2UR UR17, R19 ;  /* 0x00000000131172ca */ /* 0x000fc400000e0000 */
[----:B0-----:R-:W-:-:S05]  /*2e5c0*/  I2FP.F32.U32 R6, R13 ;  /* 0x0000000d00067245 */ /* 0x001fca0000201000 */
[----:B------:R-:W-:-:S06]  /*2e5d0*/  FMUL R6, R6, UR6 ;  /* 0x0000000606067c20 */ /* 0x000fcc0008400000 */
[----:B------:R-:W0:Y:S01]  /*2e5e0*/  F2I.U32.TRUNC.NTZ R6, R6 ;  /* 0x0000000600067305 */ /* 0x000e22000020f000 */
[----:B---3--:R-:W-:Y:S05]  /*2e5f0*/  @!P0 BRA `(.L_x_43) ;  /* 0x0000000000308947 */ /* 0x008fea0003800000 */
        /* <DEDUP_REMOVED lines=12> */
.L_x_43:
[----:B------:R-:W-:Y:S01]  /*2e6c0*/  USHF.R.U64 UR9, UR16, UR23, UR17 ;  /* 0x0000001710097299 */ /* 0x000fe20008001211 */
[----:B------:R-:W3:Y:S01]  /*2e6d0*/  LDC.64 R24, c[0x0][0x640] ;  /* 0x00019000ff187b82 */ /* 0x000ee20000000a00 */
[----:B------:R-:W-:Y:S01]  /*2e6e0*/  USHF.R.U32.HI UR6, URZ, UR23, UR17 ;  /* 0x000000173f067299 */ /* 0x000fe20008011611 */
[----:B0-----:R-:W-:Y:S02]  /*2e6f0*/  IMAD.MOV R15, RZ, RZ, -R6 ;  /* 0x000000ffff0f7224 */ /* 0x001fe400078e0a06 */
[----:B------:R-:W-:Y:S01]  /*2e700*/  IMAD.MOV.U32 R6, RZ, RZ, R18 ;  /* 0x000000ffff067224 */ /* 0x000fe200078e0012 */
[----:B------:R-:W-:Y:S01]  /*2e710*/  IADD3 R9, P0, RZ, -UR9, RZ ;  /* 0x80000009ff097c10 */ /* 0x000fe2000ff1e0ff */
[----:B--2---:R-:W-:Y:S02]  /*2e720*/  IMAD R21, R14, R15, R13 ;  /* 0x0000000f0e157224 */ /* 0x004fe400078e020d */
[----:B-----5:R-:W0:Y:S02]  /*2e730*/  LDC R12, c[0x0][0x618] ;  /* 0x00018600ff0c7b82 */ /* 0x020e240000000800 */
[----:B------:R-:W-:Y:S01]  /*2e740*/  IMAD.X R7, RZ, RZ, ~UR6, P0 ;  /* 0x80000006ff077e24 */ /* 0x000fe200080e06ff */
[----:B------:R-:W-:-:S03]  /*2e750*/  ULDC UR6, c[0x0][0x154] ;  /* 0x0000550000067ab9 */ /* 0x000fc60000000800 */
[-C--:B-1----:R-:W-:Y:S02]  /*2e760*/  IMAD R8, R7, R10.reuse, RZ ;  /* 0x0000000a07087224 */ /* 0x082fe400078e02ff */
[----:B------:R-:W1:Y:S01]  /*2e770*/  LDC R16, c[0x0][0x608] ;  /* 0x00018200ff107b82 */ /* 0x000e620000000800 */
[----:B------:R-:W-:Y:S02]  /*2e780*/  IMAD.MOV.U32 R7, RZ, RZ, R19 ;  /* 0x000000ffff077224 */ /* 0x000fe400078e0013 */
[----:B------:R-:W-:-:S05]  /*2e790*/  IMAD.WIDE.U32 R6, R9, R10, R6 ;  /* 0x0000000a09067225 */ /* 0x000fca00078e0006 */
[----:B------:R-:W2:Y:S01]  /*2e7a0*/  LDC R20, c[0x0][0x658] ;  /* 0x00019600ff147b82 */ /* 0x000ea20000000800 */
[----:B------:R-:W-:Y:S01]  /*2e7b0*/  IMAD R9, R9, R11, R8 ;  /* 0x0000000b09097224 */ /* 0x000fe200078e0208 */
[----:B------:R-:W-:Y:S01]  /*2e7c0*/  I2FP.F32.U32 R8, R17 ;  /* 0x0000001100087245 */ /* 0x000fe20000201000 */
[----:B------:R-:W-:Y:S01]  /*2e7d0*/  IMAD.MOV.U32 R11, RZ, RZ, 0x1 ;  /* 0x00000001ff0b7424 */ /* 0x000fe200078e00ff */
[----:B---3--:R-:W-:Y:S01]  /*2e7e0*/  ISETP.NE.U32.AND P0, PT, R24, RZ, PT ;  /* 0x000000ff1800720c */ /* 0x008fe20003f05070 */
[----:B------:R-:W-:Y:S02]  /*2e7f0*/  IMAD.IADD R7, R7, 0x1, R9 ;  /* 0x0000000107077824 */ /* 0x000fe400078e0209 */
[----:B------:R-:W-:Y:S01]  /*2e800*/  FMUL R8, R8, UR6 ;  /* 0x0000000608087c20 */ /* 0x000fe20008400000 */
[----:B------:R-:W3:Y:S01]  /*2e810*/  LDC R18, c[0x0][0x148] ;  /* 0x00005200ff127b82 */ /* 0x000ee20000000800 */
[----:B------:R-:W-:Y:S01]  /*2e820*/  ISETP.NE.AND.EX P0, PT, R25, RZ, PT, P0 ;  /* 0x000000ff1900720c */ /* 0x000fe20003f05300 */
[----:B------:R-:W-:Y:S01]  /*2e830*/  IMAD.MOV.U32 R9, RZ, RZ, -0x1 ;  /* 0xffffffffff097424 */ /* 0x000fe200078e00ff */
[-CC-:B0-----:R-:W-:Y:S01]  /*2e840*/  SHF.R.U64 R14, R6, R12.reuse, R7.reuse ;  /* 0x0000000c060e7219 */ /* 0x181fe20000001207 */
[----:B------:R0:W4:Y:S01]  /*2e850*/  F2I.U32.TRUNC.NTZ R15, R8 ;  /* 0x00000008000f7305 */ /* 0x000122000020f000 */
[----:B------:R-:W-:-:S03]  /*2e860*/  SHF.R.U32.HI R7, RZ, R12, R7 ;  /* 0x0000000cff077219 */ /* 0x000fc60000011607 */
[----:B------:R-:W0:Y:S01]  /*2e870*/  LDC R19, c[0x0][0x600] ;  /* 0x00018000ff137b82 */ /* 0x000e220000000800 */
[-CC-:B-1----:R-:W-:Y:S02]  /*2e880*/  SHF.R.U64 R12, R14, R16.reuse, R7.reuse ;  /* 0x000000100e0c7219 */ /* 0x182fe40000001207 */
[----:B------:R-:W-:-:S05]  /*2e890*/  SHF.R.U32.HI R7, RZ, R16, R7 ;  /* 0x00000010ff077219 */ /* 0x000fca0000011607 */
[----:B------:R-:W1:Y:S01]  /*2e8a0*/  LDC R22, c[0x0][0x648] ;  /* 0x00019200ff167b82 */ /* 0x000e620000000800 */
[-CC-:B--2---:R-:W-:Y:S02]  /*2e8b0*/  SHF.R.U64 R16, R12, R20.reuse, R7.reuse ;  /* 0x000000140c107219 */ /* 0x184fe40000001207 */
[-C--:B------:R-:W-:Y:S02]  /*2e8c0*/  SHF.L.U32 R9, R9, R20.reuse, RZ ;  /* 0x0000001409097219 */ /* 0x080fe400000006ff */
[-C--:B------:R-:W-:Y:S01]  /*2e8d0*/  SHF.R.U32.HI R7, RZ, R20.reuse, R7 ;  /* 0x00000014ff077219 */ /* 0x080fe20000011607 */
[----:B------:R-:W-:Y:S01]  /*2e8e0*/  IMAD.MOV.U32 R6, RZ, RZ, R16 ;  /* 0x000000ffff067224 */ /* 0x000fe200078e0010 */
[----:B------:R-:W-:Y:S01]  /*2e8f0*/  SHF.L.U32 R20, R11, R20, RZ ;  /* 0x000000140b147219 */ /* 0x000fe200000006ff */
[----:B------:R-:W2:Y:S01]  /*2e900*/  LDC R26, c[0x0][0x638] ;  /* 0x00018e00ff1a7b82 */ /* 0x000ea20000000800 */
[----:B------:R-:W-:-:S07]  /*2e910*/  LOP3.LUT R23, RZ, R9, RZ, 0x33, !PT ;  /* 0x00000009ff177212 */ /* 0x000fce00078e33ff */
[----:B------:R-:W0:Y:S01]  /*2e920*/  LDC R27, c[0x0][0x610] ;  /* 0x00018400ff1b7b82 */ /* 0x000e220000000800 */
[----:B----4-:R-:W-:Y:S05]  /*2e930*/  @!P0 BRA `(.L_x_44) ;  /* 0x0000000000288947 */ /* 0x010fea0003800000 */
[----:B------:R-:W4:Y:S02]  /*2e940*/  LDC R11, c[0x0][0x64c] ;  /* 0x00019300ff0b7b82 */ /* 0x000f240000000800 */
[----:B----4-:R-:W-:-:S05]  /*2e950*/  IADD3 R11, P0, R16, R11, RZ ;  /* 0x0000000b100b7210 */ /* 0x010fca0007f1e0ff */
[----:B------:R-:W-:-:S04]  /*2e960*/  IMAD.X R13, RZ, RZ, R7, P0 ;  /* 0x000000ffff0d7224 */ /* 0x000fc800000e0607 */
[----:B------:R-:W-:-:S04]  /*2e970*/  IMAD.WIDE.U32 R6, R13, R24, RZ ;  /* 0x000000180d067225 */ /* 0x000fc800078e00ff */
[----:B0-----:R-:W-:-:S04]  /*2e980*/  IMAD.WIDE.U32 R8, P0, R11, R25, R6 ;  /* 0x000000190b087225 */ /* 0x001fc80007800006 */
[----:B------:R-:W-:-:S04]  /*2e990*/  IMAD.WIDE.U32 R6, R11, R24, RZ ;  /* 0x000000180b067225 */ /* 0x000fc800078e00ff */
[----:B------:R-:W-:Y:S01]  /*2e9a0*/  IMAD.X R11, RZ, RZ, RZ, P0 ;  /* 0x000000ffff0b7224 */ /* 0x000fe200000e06ff */
[----:B------:R-:W-:Y:S01]  /*2e9b0*/  IADD3 RZ, P0, R7, R8, RZ ;  /* 0x0000000807ff7210 */ /* 0x000fe20007f1e0ff */
[----:B------:R-:W-:-:S04]  /*2e9c0*/  IMAD.MOV.U32 R10, RZ, RZ, R9 ;  /* 0x000000ffff0a7224 */ /* 0x000fc800078e0009 */
[----:B------:R-:W-:-:S08]  /*2e9d0*/  IMAD.WIDE.U32.X R6, R13, R25, R10, P0 ;  /* 0x000000190d067225 */ /* 0x000fd000000e040a */
.L_x_44:
[----:B0-----:R-:W0:Y:S01]  /*2e9e0*/  LDC R8, c[0x0][0x65c] ;  /* 0x00019700ff087b82 */ /* 0x001e220000000800 */
[----:B-1----:R-:W-:Y:S01]  /*2e9f0*/  SHF.R.U64 R6, R6, R22, R7 ;  /* 0x0000001606067219 */ /* 0x002fe20000001207 */
[----:B------:R-:W-:Y:S01]  /*2ea00*/  VIADD R11, R19, 0xffffffff ;  /* 0xffffffff130b7836 */ /* 0x000fe20000000000 */
[----:B------:R-:W-:Y:S01]  /*2ea10*/  LOP3.LUT R9, R12, R23, RZ, 0xc0, !PT ;  /* 0x000000170c097212 */ /* 0x000fe200078ec0ff */
[----:B------:R-:W-:Y:S02]  /*2ea20*/  IMAD.MOV R15, RZ, RZ, -R15 ;  /* 0x000000ffff0f7224 */ /* 0x000fe400078e0a0f */
[----:B------:R-:W-:Y:S01]  /*2ea30*/  IMAD.MOV R7, RZ, RZ, -R6 ;  /* 0x000000ffff077224 */ /* 0x000fe200078e0a06 */
[----:B------:R-:W-:Y:S01]  /*2ea40*/  LOP3.LUT R14, R14, R11, RZ, 0xc0, !PT ;  /* 0x0000000b0e0e7212 */ /* 0x000fe200078ec0ff */
[----:B------:R-:W-:Y:S02]  /*2ea50*/  IMAD R6, R20, R6, R9 ;  /* 0x0000000614067224 */ /* 0x000fe400078e0209 */
[----:B--2---:R-:W-:-:S04]  /*2ea60*/  IMAD R7, R7, R26, R16 ;  /* 0x0000001a07077224 */ /* 0x004fc800078e0210 */
[----:B------:R-:W-:Y:S01]  /*2ea70*/  IMAD R9, R7, R19, R14 ;  /* 0x0000001307097224 */ /* 0x000fe200078e020e */
[----:B0-----:R-:W-:Y:S01]  /*2ea80*/  ISETP.NE.AND P0, PT, R8, 0x1, PT ;  /* 0x000000010800780c */ /* 0x001fe20003f05270 */
[----:B------:R-:W-:-:S05]  /*2ea90*/  IMAD.MOV.U32 R8, RZ, RZ, 0x1 ;  /* 0x00000001ff087424 */ /* 0x000fca00078e00ff */
[----:B------:R-:W-:-:S07]  /*2eaa0*/  PRMT R7, R8, 0x7610, R7 ;  /* 0x0000761008077816 */ /* 0x000fce0000000007 */
[----:B---3--:R-:W-:-:S04]  /*2eab0*/  @P0 IMAD R21, R18, R15, R17 ;  /* 0x0000000f12150224 */ /* 0x008fc800078e0211 */
[----:B------:R-:W-:-:S05]  /*2eac0*/  IMAD R6, R6, R27, R21 ;  /* 0x0000001b06067224 */ /* 0x000fca00078e0215 */
[----:B------:R-:W-:Y:S02]  /*2ead0*/  SEL R8, R9, R6, !P0 ;  /* 0x0000000609087207 */ /* 0x000fe40004000000 */
[----:B------:R-:W-:-:S03]  /*2eae0*/  SEL R28, R6, R9, !P0 ;  /* 0x00000009061c7207 */ /* 0x000fc60004000000 */
[----:B------:R2:W-:Y:S04]  /*2eaf0*/  STL [R1+0x578], R8 ;  /* 0x0005780801007387 */ /* 0x0005e80000100800 */
[----:B------:R2:W-:Y:S02]  /*2eb00*/  STL [R1], R28 ;  /* 0x0000001c01007387 */ /* 0x0005e40000100800 */
.L_x_42:
[----:B0----5:R-:W-:Y:S01]  /*2eb10*/  IMAD.MOV.U32 R6, RZ, RZ, R28 ;  /* 0x000000ffff067224 */ /* 0x021fe200078e001c */
[----:B------:R-:W-:Y:S01]  /*2eb20*/  LOP3.LUT P0, RZ, R7, 0xff, RZ, 0xc0, !PT ;  /* 0x000000ff07ff7812 */ /* 0x000fe2000780c0ff */
[----:B------:R-:W-:-:S03]  /*2eb30*/  UIMAD.WIDE.U32 UR6, UR5, -0x55555555, URZ ;  /* 0xaaaaaaab050678a5 */ /* 0x000fc6000f8e003f */
[----:B------:R3:W-:Y:S01]  /*2eb40*/  STL [R1+0x574], R6 ;  /* 0x0005740601007387 */ /* 0x0007e20000100800 */
[----:B------:R-:W-:-:S04]  /*2eb50*/  USHF.R.U32.HI UR6, URZ, 0x2, UR7 ;  /* 0x000000023f067899 */ /* 0x000fc80008011607 */
[----:B------:R-:W-:-:S04]  /*2eb60*/  UIMAD UR5, UR6, -0x6, UR5 ;  /* 0xfffffffa060578a4 */ /* 0x000fc8000f8e0205 */
[----:B------:R-:W-:Y:S08]  /*2eb70*/  @P0 BRA `(.L_x_45) ;  /* 0xfffffd28000c0947 */ /* 0x000ff0000383ffff */
[----:B------:R-:W-:Y:S05]  /*2eb80*/  EXIT ;  /* 0x000000000000794d */ /* 0x000fea0003800000 */
.L_x_7:
[----:B------:R-:W2:Y:S01]  /*2eb90*/  LDL R20, [R1+0x580] ;  /* 0x0005800001147983 */ /* 0x000ea20000100800 */
[----:B------:R-:W-:-:S03]  /*2eba0*/  ULDC.64 UR4, c[0x0][0x650] ;  /* 0x0001940000047ab9 */ /* 0x000fc60000000a00 */
[----:B------:R-:W3:Y:S01]  /*2ebb0*/  LDL R163, [R1+0x57c] ;  /* 0x00057c0001a37983 */ /* 0x000ee20000100800 */
[----:B------:R-:W-:Y:S01]  /*2ebc0*/  PRMT R0, RZ, 0x7610, R0 ;  /* 0x00007610ff007816 */ /* 0x000fe20000000000 */
[----:B------:R-:W-:Y:S02]  /*2ebd0*/  IMAD.MOV.U32 R4, RZ, RZ, -0x1 ;  /* 0xffffffffff047424 */ /* 0x000fe400078e00ff */
[----:B------:R-:W-:Y:S02]  /*2ebe0*/  IMAD.MOV.U32 R5, RZ, RZ, -0x1 ;  /* 0xffffffffff057424 */ /* 0x000fe400078e00ff */
[----:B------:R-:W-:Y:S01]  /*2ebf0*/  IMAD.MOV.U32 R11, RZ, RZ, -0x1 ;  /* 0xffffffffff0b7424 */ /* 0x000fe200078e00ff */
[----:B--2---:R-:W-:-:S04]  /*2ec00*/  ISETP.GE.U32.AND P0, PT, R20, UR4, PT ;  /* 0x0000000414007c0c */ /* 0x004fc8000bf06070 */
[----:B---3--:R-:W-:-:S13]  /*2ec10*/  ISETP.GE.U32.AND.EX P0, PT, R163, UR5, PT, P0 ;  /* 0x00000005a3007c0c */ /* 0x008fda000bf06100 */
[----:B------:R-:W-:Y:S05]  /*2ec20*/  @P0 BRA `(.L_x_46) ;  /* 0x0000000400380947 */ /* 0x000fea0003800000 */
[----:B0-----:R-:W0:Y:S01]  /*2ec30*/  LDC.64 R10, c[0x0][0x628] ;  /* 0x00018a00ff0a7b82 */ /* 0x001e220000000a00 */
[----:B------:R-:W-:Y:S02]  /*2ec40*/  IMAD.MOV.U32 R8, RZ, RZ, R20 ;  /* 0x000000ffff087224 */ /* 0x000fe400078e0014 */
[----:B------:R-:W-:-:S05]  /*2ec50*/  IMAD.MOV.U32 R9, RZ, RZ, R163 ;  /* 0x000000ffff097224 */ /* 0x000fca00078e00a3 */
[----:B------:R-:W1:Y:S08]  /*2ec60*/  LDC R16, c[0x0][0x630] ;  /* 0x00018c00ff107b82 */ /* 0x000e700000000800 */
[----:B------:R-:W2:Y:S01]  /*2ec70*/  LDC.64 R18, c[0x0][0x620] ;  /* 0x00018800ff127b82 */ /* 0x000ea20000000a00 */
[----:B0-----:R-:W-:-:S04]  /*2ec80*/  ISETP.NE.U32.AND P0, PT, R10, RZ, PT ;  /* 0x000000ff0a00720c */ /* 0x001fc80003f05070 */
[----:B------:R-:W-:-:S13]  /*2ec90*/  ISETP.NE.AND.EX P0, PT, R11, RZ, PT, P0 ;  /* 0x000000ff0b00720c */ /* 0x000fda0003f05300 */
[----:B-12---:R-:W-:Y:S05]  /*2eca0*/  @!P0 BRA `(.L_x_47) ;  /* 0x0000000000288947 */ /* 0x006fea0003800000 */
[----:B------:R-:W0:Y:S02]  /*2ecb0*/  LDC R0, c[0x0][0x634] ;  /* 0x00018d00ff007b82 */ /* 0x000e240000000800 */
[----:B0-----:R-:W-:-:S05]  /*2ecc0*/  IADD3 R9, P0, R20, R0, RZ ;  /* 0x0000000014097210 */ /* 0x001fca0007f1e0ff */
        /* <DEDUP_REMOVED lines=8> */
.L_x_47:
[----:B------:R-:W0:Y:S01]  /*2ed50*/  LDC.64 R22, c[0x0][0x640] ;  /* 0x00019000ff167b82 */ /* 0x000e220000000a00 */
[-CC-:B------:R-:W-:Y:S01]  /*2ed60*/  SHF.R.U64 R14, R8, R16.reuse, R9.reuse ;  /* 0x00000010080e7219 */ /* 0x180fe20000001209 */
[----:B------:R-:W-:Y:S01]  /*2ed70*/  IMAD.MOV.U32 R4, RZ, RZ, R20 ;  /* 0x000000ffff047224 */ /* 0x000fe200078e0014 */
[----:B------:R-:W-:Y:S02]  /*2ed80*/  SHF.R.U32.HI R0, RZ, R16, R9 ;  /* 0x00000010ff007219 */ /* 0x000fe40000011609 */
[----:B------:R-:W-:-:S03]  /*2ed90*/  IADD3 R7, P0, RZ, -R14, RZ ;  /* 0x8000000eff077210 */ /* 0x000fc60007f1e0ff */
[----:B------:R-:W1:Y:S02]  /*2eda0*/  LDC R6, c[0x0][0x618] ;  /* 0x00018600ff067b82 */ /* 0x000e640000000800 */
[----:B------:R-:W-:-:S04]  /*2edb0*/  IMAD.X R5, RZ, RZ, ~R0, P0 ;  /* 0x000000ffff057224 */ /* 0x000fc800000e0e00 */
[-C--:B------:R-:W-:Y:S02]  /*2edc0*/  IMAD R0, R5, R18.reuse, RZ ;  /* 0x0000001205007224 */ /* 0x080fe400078e02ff */
[----:B------:R-:W2:Y:S01]  /*2edd0*/  LDC R8, c[0x0][0x608] ;  /* 0x00018200ff087b82 */ /* 0x000ea20000000800 */
[----:B------:R-:W-:Y:S02]  /*2ede0*/  IMAD.MOV.U32 R5, RZ, RZ, R163 ;  /* 0x000000ffff057224 */ /* 0x000fe400078e00a3 */
[----:B------:R-:W-:-:S05]  /*2edf0*/  IMAD.WIDE.U32 R4, R7, R18, R4 ;  /* 0x0000001207047225 */ /* 0x000fca00078e0004 */
[----:B------:R-:W3:Y:S01]  /*2ee00*/  LDC R21, c[0x0][0x658] ;  /* 0x00019600ff157b82 */ /* 0x000ee20000000800 */
[----:B------:R-:W-:Y:S01]  /*2ee10*/  IMAD R7, R7, R19, R0 ;  /* 0x0000001307077224 */ /* 0x000fe200078e0200 */
[----:B0-----:R-:W-:-:S03]  /*2ee20*/  ISETP.NE.U32.AND P0, PT, R22, RZ, PT ;  /* 0x000000ff1600720c */ /* 0x001fc60003f05070 */
[----:B------:R-:W-:Y:S01]  /*2ee30*/  IMAD.IADD R5, R5, 0x1, R7 ;  /* 0x0000000105057824 */ /* 0x000fe200078e0207 */
[----:B------:R-:W-:Y:S02]  /*2ee40*/  ISETP.NE.AND.EX P0, PT, R23, RZ, PT, P0 ;  /* 0x000000ff1700720c */ /* 0x000fe40003f05300 */
[----:B------:R-:W0:Y:S02]  /*2ee50*/  LDC R18, c[0x0][0x600] ;  /* 0x00018000ff127b82 */ /* 0x000e240000000800 */
[-CC-:B-1----:R-:W-:Y:S01]  /*2ee60*/  SHF.R.U64 R10, R4, R6.reuse, R5.reuse ;  /* 0x00000006040a7219 */ /* 0x182fe20000001205 */
[----:B------:R-:W-:Y:S01]  /*2ee70*/  IMAD.MOV.U32 R4, RZ, RZ, -0x1 ;  /* 0xffffffffff047424 */ /* 0x000fe200078e00ff */
[----:B------:R-:W-:-:S04]  /*2ee80*/  SHF.R.U32.HI R5, RZ, R6, R5 ;  /* 0x00000006ff057219 */ /* 0x000fc80000011605 */
[----:B------:R-:W1:Y:S01]  /*2ee90*/  LDC R19, c[0x0][0x648] ;  /* 0x00019200ff137b82 */ /* 0x000e620000000800 */
[-CC-:B--2---:R-:W-:Y:S02]  /*2eea0*/  SHF.R.U64 R17, R10, R8.reuse, R5.reuse ;  /* 0x000000080a117219 */ /* 0x184fe40000001205 */
[----:B------:R-:W-:-:S05]  /*2eeb0*/  SHF.R.U32.HI R0, RZ, R8, R5 ;  /* 0x00000008ff007219 */ /* 0x000fca0000011605 */
[----:B------:R-:W2:Y:S01]  /*2eec0*/  LDC R20, c[0x0][0x638] ;  /* 0x00018e00ff147b82 */ /* 0x000ea20000000800 */
[-C--:B---3--:R-:W-:Y:S02]  /*2eed0*/  SHF.L.U32 R4, R4, R21.reuse, RZ ;  /* 0x0000001504047219 */ /* 0x088fe400000006ff */
[-CC-:B------:R-:W-:Y:S02]  /*2eee0*/  SHF.R.U64 R16, R17, R21.reuse, R0.reuse ;  /* 0x0000001511107219 */ /* 0x180fe40000001200 */
[----:B------:R-:W-:Y:S01]  /*2eef0*/  SHF.R.U32.HI R5, RZ, R21, R0 ;  /* 0x00000015ff057219 */ /* 0x000fe20000011600 */
[----:B------:R-:W-:Y:S01]  /*2ef00*/  IMAD.MOV.U32 R0, RZ, RZ, 0x1 ;  /* 0x00000001ff007424 */ /* 0x000fe200078e00ff */
[----:B------:R-:W-:Y:S01]  /*2ef10*/  LOP3.LUT R24, RZ, R4, RZ, 0x33, !PT ;  /* 0x00000004ff187212 */ /* 0x000fe200078e33ff */
[----:B------:R-:W3:Y:S01]  /*2ef20*/  LDC R25, c[0x0][0x610] ;  /* 0x00018400ff197b82 */ /* 0x000ee20000000800 */
[----:B------:R-:W-:Y:S01]  /*2ef30*/  IMAD.MOV.U32 R4, RZ, RZ, R16 ;  /* 0x000000ffff047224 */ /* 0x000fe200078e0010 */
[----:B------:R-:W-:Y:S06]  /*2ef40*/  @!P0 BRA `(.L_x_48) ;  /* 0x0000000000288947 */ /* 0x000fec0003800000 */
        /* <DEDUP_REMOVED lines=10> */
.L_x_48:
[----:B------:R-:W4:Y:S01]  /*2eff0*/  LDC R6, c[0x0][0x65c] ;  /* 0x00019700ff067b82 */ /* 0x000f220000000800 */
[----:B-1----:R-:W-:Y:S01]  /*2f000*/  SHF.R.U64 R3, R4, R19, R5 ;  /* 0x0000001304037219 */ /* 0x002fe20000001205 */
[----:B0-----:R-:W-:Y:S01]  /*2f010*/  VIADD R7, R18, 0xffffffff ;  /* 0xffffffff12077836 */ /* 0x001fe20000000000 */
[----:B------:R-:W-:Y:S01]  /*2f020*/  SHF.L.U32 R4, R0, R21, RZ ;  /* 0x0000001500047219 */ /* 0x000fe200000006ff */
[----:B------:R-:W-:Y:S01]  /*2f030*/  IMAD.MOV.U32 R11, RZ, RZ, R14 ;  /* 0x000000ffff0b7224 */ /* 0x000fe200078e000e */
[----:B------:R-:W-:Y:S01]  /*2f040*/  LOP3.LUT R0, R17, R24, RZ, 0xc0, !PT ;  /* 0x0000001811007212 */ /* 0x000fe200078ec0ff */
[----:B------:R-:W-:-:S04]  /*2f050*/  IMAD.MOV R5, RZ, RZ, -R3 ;  /* 0x000000ffff057224 */ /* 0x000fc800078e0a03 */
[----:B------:R-:W-:Y:S01]  /*2f060*/  IMAD R4, R4, R3, R0 ;  /* 0x0000000304047224 */ /* 0x000fe200078e0200 */
[----:B------:R-:W-:Y:S01]  /*2f070*/  LOP3.LUT R3, R10, R7, RZ, 0xc0, !PT ;  /* 0x000000070a037212 */ /* 0x000fe200078ec0ff */
[----:B--2---:R-:W-:-:S04]  /*2f080*/  IMAD R0, R5, R20, R16 ;  /* 0x0000001405007224 */ /* 0x004fc800078e0210 */
[----:B------:R-:W-:Y:S01]  /*2f090*/  IMAD R3, R0, R18, R3 ;  /* 0x0000001200037224 */ /* 0x000fe200078e0203 */
[----:B----4-:R-:W-:-:S13]  /*2f0a0*/  ISETP.NE.AND P0, PT, R6, 0x1, PT ;  /* 0x000000010600780c */ /* 0x010fda0003f05270 */
[----:B------:R-:W-:Y:S02]  /*2f0b0*/  @P0 IMAD R13, R15, R12, R2 ;  /* 0x0000000c0f0d0224 */ /* 0x000fe400078e0202 */
[----:B------:R-:W-:Y:S02]  /*2f0c0*/  IMAD.MOV.U32 R2, RZ, RZ, 0x1 ;  /* 0x00000001ff027424 */ /* 0x000fe400078e00ff */
[----:B---3--:R-:W-:-:S03]  /*2f0d0*/  IMAD R4, R4, R25, R13 ;  /* 0x0000001904047224 */ /* 0x008fc600078e020d */
[----:B------:R-:W-:Y:S02]  /*2f0e0*/  PRMT R0, R2, 0x7610, R0 ;  /* 0x0000761002007816 */ /* 0x000fe40000000000 */
[----:B------:R-:W-:Y:S02]  /*2f0f0*/  SEL R5, R3, R4, !P0 ;  /* 0x0000000403057207 */ /* 0x000fe40004000000 */
[----:B------:R-:W-:-:S07]  /*2f100*/  SEL R4, R4, R3, !P0 ;  /* 0x0000000304047207 */ /* 0x000fce0004000000 */
.L_x_46:
[----:B------:R-:W-:-:S08]  /*2f110*/  NOP ;  /* 0x0000000000007918 */ /* 0x000fd00000000000 */
[----:B0-----:R-:W0:-:S00]  /*2f120*/  USETMAXREG.DEALLOC.CTAPOOL 0x18 ;  /* 0x00000018000079c8 */ /* 0x001e0000080e0500 */
[----:B------:R-:W-:-:S13]  /*2f130*/  ISETP.NE.AND P0, PT, RZ, UR8, PT ;  /* 0x00000008ff007c0c */ /* 0x000fda000bf05270 */
[----:B------:R-:W-:Y:S05]  /*2f140*/  @P0 EXIT ;  /* 0x000000000000094d */ /* 0x000fea0003800000 */
[----:B0-----:R-:W-:Y:S01]  /*2f150*/  LOP3.LUT P0, RZ, R0, 0xff, RZ, 0xc0, !PT ;  /* 0x000000ff00ff7812 */ /* 0x001fe2000780c0ff */
[----:B------:R-:W-:Y:S02]  /*2f160*/  IMAD.MOV.U32 R6, RZ, RZ, 0x1 ;  /* 0x00000001ff067424 */ /* 0x000fe400078e00ff */
[----:B------:R-:W-:-:S10]  /*2f170*/  IMAD.MOV.U32 R7, RZ, RZ, RZ ;  /* 0x000000ffff077224 */ /* 0x000fd400078e00ff */
[----:B------:R-:W-:Y:S05]  /*2f180*/  @!P0 BRA `(.L_x_49) ;  /* 0x0000000c00588947 */ /* 0x000fea0003800000 */
[----:B------:R-:W0:Y:S01]  /*2f190*/  LDC R0, c[0x0][0x28c] ;  /* 0x0000a300ff007b82 */ /* 0x000e220000000800 */
[----:B------:R-:W1:Y:S01]  /*2f1a0*/  S2R R10, SR_CgaCtaId ;  /* 0x00000000000a7919 */ /* 0x000e620000008800 */
[----:B------:R-:W-:Y:S01]  /*2f1b0*/  ULDC UR5, c[0x0][0x658] ;  /* 0x0001960000057ab9 */ /* 0x000fe20000000800 */
[----:B------:R-:W-:Y:S01]  /*2f1c0*/  UMOV UR7, 0xffffffff ;  /* 0xffffffff00077882 */ /* 0x000fe20000000000 */
[----:B------:R-:W-:Y:S01]  /*2f1d0*/  ULDC UR6, c[0x0][0xc] ;  /* 0x0000030000067ab9 */ /* 0x000fe20000000800 */
[----:B------:R-:W-:Y:S01]  /*2f1e0*/  USHF.L.U32 UR8, UR7, UR5, URZ ;  /* 0x0000000507087299 */ /* 0x000fe2000800063f */
[----:B------:R-:W-:Y:S01]  /*2f1f0*/  BSSY B0, `(.L_x_49) ;  /* 0x00000cf000007945 */ /* 0x000fe20003800000 */
[----:B------:R-:W-:Y:S01]  /*2f200*/  UMOV UR9, 0x1 ;  /* 0x0000000100097882 */ /* 0x000fe20000000000 */
[----:B------:R-:W-:Y:S01]  /*2f210*/  ULDC UR7, c[0x0][0x10] ;  /* 0x0000040000077ab9 */ /* 0x000fe20000000800 */
[----:B------:R-:W-:Y:S01]  /*2f220*/  USHF.L.U32 UR19, UR9, UR5, URZ ;  /* 0x0000000509137299 */ /* 0x000fe2000800063f */
[----:B------:R-:W-:Y:S01]  /*2f230*/  IMAD.MOV.U32 R9, RZ, RZ, 0x1 ;  /* 0x00000001ff097424 */ /* 0x000fe200078e00ff */
[----:B------:R-:W-:Y:S01]  /*2f240*/  UIMAD.WIDE.U32 UR6, UR6, UR7, URZ ;  /* 0x00000007060672a5 */ /* 0x000fe2000f8e003f */
[----:B------:R-:W-:Y:S01]  /*2f250*/  IMAD.MOV.U32 R6, RZ, RZ, 0x1 ;  /* 0x00000001ff067424 */ /* 0x000fe200078e00ff */
[----:B------:R-:W-:Y:S01]  /*2f260*/  ULDC UR5, c[0x0][0x14] ;  /* 0x0000050000057ab9 */ /* 0x000fe20000000800 */
[----:B------:R-:W-:Y:S01]  /*2f270*/  IMAD.MOV.U32 R7, RZ, RZ, RZ ;  /* 0x000000ffff077224 */ /* 0x000fe200078e00ff */
[----:B------:R-:W-:-:S02]  /*2f280*/  UIMAD.WIDE.U32 UR22, UR6, UR5, URZ ;  /* 0x00000005061672a5 */ /* 0x000fc4000f8e003f */
[----:B------:R-:W-:Y:S01]  /*2f290*/  UIMAD UR16, UR7, UR5, URZ ;  /* 0x00000005071072a4 */ /* 0x000fe2000f8e023f */
[----:B------:R-:W-:Y:S01]  /*2f2a0*/  ULDC UR4, c[0x0][0x600] ;  /* 0x0001800000047ab9 */ /* 0x000fe20000000800 */
[----:B------:R-:W-:Y:S02]  /*2f2b0*/  ULOP3.LUT UR21, UR13, 0x2, URZ, 0xfc, !UPT ;  /* 0x000000020d157892 */ /* 0x000fe4000f8efc3f */
[----:B------:R-:W-:Y:S01]  /*2f2c0*/  UIADD3 UR4, UR4, -0x1, URZ ;  /* 0xffffffff04047890 */ /* 0x000fe2000fffe03f */
[----:B0-----:R-:W-:Y:S01]  /*2f2d0*/  VIADD R0, R0, 0x3f ;  /* 0x0000003f00007836 */ /* 0x001fe20000000000 */
[----:B------:R-:W-:Y:S02]  /*2f2e0*/  ULOP3.LUT UR18, URZ, UR8, URZ, 0x33, !UPT ;  /* 0x000000083f127292 */ /* 0x000fe4000f8e333f */
[----:B------:R-:W-:Y:S02]  /*2f2f0*/  UIADD3 UR16, UR23, UR16, URZ ;  /* 0x0000001017107290 */ /* 0x000fe4000fffe03f */
[----:B------:R-:W-:Y:S01]  /*2f300*/  SHF.R.S32.HI R3, RZ, 0x1f, R0 ;  /* 0x0000001fff037819 */ /* 0x000fe20000011400 */
[----:B------:R-:W-:-:S03]  /*2f310*/  ULDC.64 UR24, c[0x0][0x198] ;  /* 0x0000660000187ab9 */ /* 0x000fc60000000a00 */
[----:B------:R-:W-:Y:S02]  /*2f320*/  LEA.HI R0, R3, R0, RZ, 0x6 ;  /* 0x0000000003007211 */ /* 0x000fe400078f30ff */
[----:B-1----:R-:W-:Y:S02]  /*2f330*/  LOP3.LUT R10, R10, 0x1, RZ, 0xc0, !PT ;  /* 0x000000010a0a7812 */ /* 0x002fe400078ec0ff */
[----:B------:R-:W-:-:S05]  /*2f340*/  SHF.R.S32.HI R0, RZ, 0x6, R0 ;  /* 0x00000006ff007819 */ /* 0x000fca0000011400 */
[----:B------:R-:W-:-:S07]  /*2f350*/  VIADD R16, R0, 0x1 ;  /* 0x0000000100107836 */ /* 0x000fce0000000000 */
.L_x_60:
[----:B------:R-:W-:-:S03]  /*2f360*/  UMOV UR5, 0xffffffff ;  /* 0xffffffff00057882 */ /* 0x000fc60000000000 */
[----:B------:R-:W-:Y:S05]  /*2f370*/  BRA.DIV UR5, `(.L_x_50) ;  /* 0x0000001205207947 */ /* 0x000fea000b800000 */
[----:B------:R-:W-:-:S13]  /*2f380*/  ELECT P0, URZ, PT ;  /* 0x00000000003f782f */ /* 0x000fda0003800000 */
.L_x_73:
[----:B------:R-:W0:Y:S01]  /*2f390*/  LDC R2, c[0x0][0x28c] ;  /* 0x0000a300ff027b82 */ /* 0x000e220000000800 */
[----:B------:R-:W-:Y:S01]  /*2f3a0*/  BSSY B1, `(.L_x_51) ;  /* 0x000003b000017945 */ /* 0x000fe20003800000 */
[----:B0-----:R-:W-:-:S13]  /*2f3b0*/  ISETP.LT.OR P0, PT, R2, 0x1, !P0 ;  /* 0x000000010200780c */ /* 0x001fda0004701670 */
[----:B------:R-:W-:Y:S05]  /*2f3c0*/  @P0 BRA `(.L_x_52) ;  /* 0x0000000000e00947 */ /* 0x000fea0003800000 */
[----:B------:R-:W-:Y:S02]  /*2f3d0*/  IMAD R5, R5, 0x2, R10 ;  /* 0x0000000205057824 */ /* 0x000fe400078e020a */
[----:B------:R-:W-:Y:S02]  /*2f3e0*/  IMAD R2, R4, 0x180, RZ ;  /* 0x0000018004027824 */ /* 0x000fe400078e02ff */
[----:B------:R-:W-:Y:S02]  /*2f3f0*/  IMAD R5, R5, 0x60, RZ ;  /* 0x0000006005057824 */ /* 0x000fe400078e02ff */
[----:B------:R-:W-:Y:S02]  /*2f400*/  IMAD.MOV.U32 R12, RZ, RZ, RZ ;  /* 0x000000ffff0c7224 */ /* 0x000fe400078e00ff */
[----:B------:R-:W-:Y:S02]  /*2f410*/  IMAD.MOV.U32 R4, RZ, RZ, R16 ;  /* 0x000000ffff047224 */ /* 0x000fe400078e0010 */
[----:B------:R-:W-:-:S02]  /*2f420*/  IMAD.MOV.U32 R3, RZ, RZ, R6 ;  /* 0x000000ffff037224 */ /* 0x000fc400078e0006 */
[----:B------:R-:W-:-:S07]  /*2f430*/  IMAD.MOV.U32 R13, RZ, RZ, R7 ;  /* 0x000000ffff0d7224 */ /* 0x000fce00078e0007 */
.L_x_55:
[----:B------:R-:W0:Y:S01]  /*2f440*/  S2R R15, SR_CgaCtaId ;  /* 0x00000000000f7919 */ /* 0x000e220000008800 */
[----:B------:R-:W-:Y:S02]  /*2f450*/  MOV R8, 0x400 ;  /* 0x0000040000087802 */ /* 0x000fe40000000f00 */
[----:B------:R-:W-:Y:S02]  /*2f460*/  SHF.L.U32 R14, R3, 0x1f, RZ ;  /* 0x0000001f030e7819 */ /* 0x000fe400000006ff */
[----:B0-----:R-:W-:-:S05]  /*2f470*/  LEA R8, R15, R8, 0x18 ;  /* 0x000000080f087211 */ /* 0x001fca00078ec0ff */
[----:B------:R-:W-:-:S04]  /*2f480*/  IMAD R15, R13, 0x8, R8 ;  /* 0x000000080d0f7824 */ /* 0x000fc800078e0208 */
[----:B------:R-:W0:Y:S02]  /*2f490*/  SYNCS.PHASECHK.TRANS64.TRYWAIT P0, [R15+URZ+0x30], R14 ;  /* 0x0000300e0f0075a7 */ /* 0x000e24000800017f */
[----:B0-----:R-:W-:Y:S05]  /*2f4a0*/  @!P0 BRA `(.L_x_53) ;  /* 0x0000000c00f48947 */ /* 0x001fea0003800000 */
.L_x_74:
[----:B------:R-:W1:Y:S01]  /*2f4b0*/  S2R R17, SR_TID.X ;  /* 0x0000000000117919 */ /* 0x000e620000002100 */
[----:B------:R-:W-:-:S04]  /*2f4c0*/  UPRMT UR5, UR21, 0x9910, URZ ;  /* 0x0000991015057896 */ /* 0x000fc8000800003f */
[----:B------:R-:W-:Y:S01]  /*2f4d0*/  UISETP.NE.AND UP0, UPT, UR5, 0x2, UPT ;  /* 0x000000020500788c */ /* 0x000fe2000bf05270 */
[----:B-1----:R-:W-:-:S13]  /*2f4e0*/  LOP3.LUT P0, RZ, R17, 0x7f, RZ, 0xc0, !PT ;  /* 0x0000007f11ff7812 */ /* 0x002fda000780c0ff */
[----:B0-----:R-:W0:Y:S02]  /*2f4f0*/  @!P0 LDC R14, c[0x0][0x500] ;  /* 0x00014000ff0e8b82 */ /* 0x001e240000000800 */
[----:B0-----:R0:W-:Y:S01]  /*2f500*/  @!P0 SYNCS.ARRIVE.TRANS64 RZ, [R15+URZ], R14 ;  /* 0x0000000e0fff89a7 */ /* 0x0011e2000800003f */
[----:B------:R-:W-:-:S13]  /*2f510*/  PLOP3.LUT P0, PT, PT, PT, UP0, 0x80, 0x0 ;  /* 0x000000000000781c */ /* 0x000fda0003f0f008 */
[----:B0-----:R-:W-:Y:S05]  /*2f520*/  @P0 BRA `(.L_x_54) ;  /* 0x0000000000040947 */ /* 0x001fea0003800000 */
[----:B------:R-:W-:Y:S01]  /*2f530*/  BPT.TRAP 0x1 ;  /* 0x000000040000795c */ /* 0x000fe20000300000 */
.L_x_54:
[----:B------:R-:W-:Y:S01]  /*2f540*/  R2UR UR9, R15 ;  /* 0x000000000f0972ca */ /* 0x000fe200000e0000 */
[C---:B------:R-:W-:Y:S01]  /*2f550*/  IMAD R15, R13.reuse, 0x2, R10 ;  /* 0x000000020d0f7824 */ /* 0x040fe200078e020a */
[----:B------:R-:W-:Y:S01]  /*2f560*/  UIADD3 UR6, UP0, UR24, 0xf0, URZ ;  /* 0x000000f018067890 */ /* 0x000fe2000ff1e03f */
[--C-:B------:R-:W-:Y:S01]  /*2f570*/  IMAD R14, R13, 0x6000, R8.reuse ;  /* 0x000060000d0e7824 */ /* 0x100fe200078e0208 */
[----:B------:R-:W-:Y:S01]  /*2f580*/  R2UR UR11, R2 ;  /* 0x00000000020b72ca */ /* 0x000fe200000e0000 */
[----:B------:R-:W-:Y:S01]  /*2f590*/  IMAD R15, R15, 0x1800, R8 ;  /* 0x000018000f0f7824 */ /* 0x000fe200078e0208 */
[----:B------:R-:W-:Y:S01]  /*2f5a0*/  R2UR UR10, R12 ;  /* 0x000000000c0a72ca */ /* 0x000fe200000e0000 */
[----:B------:R-:W-:Y:S01]  /*2f5b0*/  VIADD R4, R4, 0xffffffff ;  /* 0xffffffff04047836 */ /* 0x000fe20000000000 */
[----:B------:R-:W-:Y:S01]  /*2f5c0*/  R2UR UR5, R14 ;  /* 0x000000000e0572ca */ /* 0x000fe200000e0000 */
[----:B------:R-:W-:Y:S01]  /*2f5d0*/  UIADD3 UR26, UP1, UR24, 0x1f0, URZ ;  /* 0x000001f0181a7890 */ /* 0x000fe2000ff3e03f */
[----:B------:R-:W-:Y:S01]  /*2f5e0*/  R2UR UR8, R15 ;  /* 0x000000000f0872ca */ /* 0x000fe200000e0000 */
[----:B------:R-:W-:Y:S01]  /*2f5f0*/  UIADD3.X UR7, URZ, UR25, URZ, UP0, !UPT ;  /* 0x000000193f077290 */ /* 0x000fe200087fe43f */
[----:B------:R-:W-:Y:S01]  /*2f600*/  R2UR UR12, R11 ;  /* 0x000000000b0c72ca */ /* 0x000fe200000e0000 */
[----:B------:R-:W-:Y:S01]  /*2f610*/  VIADD R13, R13, 0x1 ;  /* 0x000000010d0d7836 */ /* 0x000fe20000000000 */
[----:B------:R-:W-:Y:S01]  /*2f620*/  R2UR UR20, R5 ;  /* 0x00000000051472ca */ /* 0x000fe200000e0000 */
[----:B------:R-:W-:Y:S01]  /*2f630*/  UIADD3.X UR27, URZ, UR25, URZ, UP1, !UPT ;  /* 0x000000193f1b7290 */ /* 0x000fe20008ffe43f */
[----:B------:R-:W-:Y:S01]  /*2f640*/  ISETP.GT.AND P1, PT, R4, 0x1, PT ;  /* 0x000000010400780c */ /* 0x000fe20003f24270 */
[----:B------:R-:W-:Y:S01]  /*2f650*/  UMOV UR14, 0x0 ;  /* 0x00000000000e7882 */ /* 0x000fe20000000000 */
[----:B------:R-:W-:Y:S01]  /*2f660*/  UMOV UR15, 0x10000000 ;  /* 0x10000000000f7882 */ /* 0x000fe20000000000 */
[----:B------:R-:W-:Y:S01]  /*2f670*/  ISETP.NE.AND P0, PT, R13, 0x6, PT ;  /* 0x000000060d00780c */ /* 0x000fe20003f05270 */
[----:B------:R-:W-:Y:S01]  /*2f680*/  UMOV UR28, 0x30000 ;  /* 0x00030000001c7882 */ /* 0x000fe20000000000 */
[----:B------:R-:W-:Y:S01]  /*2f690*/  UIADD3 UR5, UR5, 0x180, URZ ;  /* 0x0000018005057890 */ /* 0x000fe2000fffe03f */
[----:B------:R-:W-:Y:S01]  /*2f6a0*/  VIADD R12, R12, 0x40 ;  /* 0x000000400c0c7836 */ /* 0x000fe20000000000 */
[----:B------:R-:W-:Y:S01]  /*2f6b0*/  UIADD3 UR17, UR8, 0x24180, URZ ;  /* 0x0002418008117890 */ /* 0x000fe2000fffe03f */
[----:B------:R-:W-:-:S02]  /*2f6c0*/  SEL R8, RZ, 0x1, P0 ;  /* 0x00000001ff087807 */ /* 0x000fc40000000000 */
[----:B------:R-:W-:Y:S02]  /*2f6d0*/  SEL R13, R13, RZ, P0 ;  /* 0x000000ff0d0d7207 */ /* 0x000fe40000000000 */
[----:B------:R-:W-:Y:S01]  /*2f6e0*/  UMOV UR8, UR5 ;  /* 0x0000000500087c82 */ /* 0x000fe20008000000 */
[----:B------:R-:W-:Y:S01]  /*2f6f0*/  LOP3.LUT R3, R3, R8, RZ, 0x3c, !PT ;  /* 0x0000000803037212 */ /* 0x000fe200078e3cff */
[----:B------:R0:W-:Y:S02]  /*2f700*/  UTMALDG.3D [UR8], [UR6], desc[UR14] ;  /* 0x00000e08060075b4 */ /* 0x0001e40008011000 */
[----:B0-----:R-:W-:Y:S01]  /*2f710*/  UMOV UR8, UR17 ;  /* 0x0000001100087c82 */ /* 0x001fe20008000000 */
[----:B------:R-:W-:Y:S02]  /*2f720*/  UMOV UR11, UR20 ;  /* 0x00000014000b7c82 */ /* 0x000fe40008000000 */
[----:B------:R0:W-:Y:S02]  /*2f730*/  UTMALDG.3D.MULTICAST [UR8], [UR26], UR28, desc[UR14] ;  /* 0x00000e081a0073b4 */ /* 0x0001e4000801181c */
[----:B0-----:R-:W-:Y:S05]  /*2f740*/  @P1 BRA `(.L_x_55) ;  /* 0xfffffffc003c1947 */ /* 0x001fea000383ffff */
.L_x_52:
[----:B------:R-:W-:Y:S05]  /*2f750*/  BSYNC B1 ;  /* 0x0000000000017941 */ /* 0x000fea0003800000 */
.L_x_51:
[----:B------:R-:W2:Y:S01]  /*2f760*/  LDL.LU R15, [R1+0x57c] ;  /* 0x00057c00010f7983 */ /* 0x000ea20000300800 */
[----:B------:R-:W-:Y:S01]  /*2f770*/  LOP3.LUT P0, RZ, R9, 0xff, RZ, 0xc0, !PT ;  /* 0x000000ff09ff7812 */ /* 0x000fe2000780c0ff */
[C---:B------:R-:W-:Y:S01]  /*2f780*/  IMAD.IADD R4, R0.reuse, 0x1, R7 ;  /* 0x0000000100047824 */ /* 0x040fe200078e0207 */
[----:B------:R-:W-:Y:S01]  /*2f790*/  ULDC.64 UR6, c[0x0][0x650] ;  /* 0x0001940000067ab9 */ /* 0x000fe20000000a00 */
[----:B------:R-:W3:Y:S01]  /*2f7a0*/  LDL.LU R14, [R1+0x580] ;  /* 0x00058000010e7983 */ /* 0x000ee20000300800 */
[----:B------:R-:W-:Y:S01]  /*2f7b0*/  ISETP.GE.U32.AND P1, PT, R0, 0x6, PT ;  /* 0x000000060000780c */ /* 0x000fe20003f26070 */
[----:B------:R-:W-:Y:S01]  /*2f7c0*/  BSSY B1, `(.L_x_56) ;  /* 0x000006f000017945 */ /* 0x000fe20003800000 */
[----:B------:R-:W-:Y:S01]  /*2f7d0*/  IMAD.MOV.U32 R11, RZ, RZ, -0x1 ;  /* 0xffffffffff0b7424 */ /* 0x000fe200078e00ff */
[----:B------:R-:W-:-:S06]  /*2f7e0*/  PRMT R9, RZ, 0x7610, R9 ;  /* 0x00007610ff097816 */ /* 0x000fcc0000000009 */
[----:B------:R-:W0:Y:S01]  /*2f7f0*/  @P0 S2R R3, SR_CgaCtaId ;  /* 0x0000000000030919 */ /* 0x000e220000008800 */
[----:B------:R-:W-:-:S04]  /*2f800*/  @P0 MOV R2, 0x400 ;  /* 0x0000040000020802 */ /* 0x000fc80000000f00 */
[----:B0-----:R-:W-:-:S04]  /*2f810*/  @P0 LEA R2, R3, R2, 0x18 ;  /* 0x0000000203020211 */ /* 0x001fc800078ec0ff */
[----:B------:R0:W-:Y:S01]  /*2f820*/  @P0 SYNCS.ARRIVE.TRANS64.A1T0 RZ, [R2+URZ+0x78], RZ ;  /* 0x000078ff02ff09a7 */ /* 0x0001e2000810003f */
[----:B------:R-:W-:-:S04]  /*2f830*/  ISETP.GT.U32.AND P0, PT, R4, 0x5, PT ;  /* 0x000000050400780c */ /* 0x000fc80003f04070 */
[----:B------:R-:W-:Y:S01]  /*2f840*/  ISETP.LT.U32.AND P0, PT, R0, 0x6, P0 ;  /* 0x000000060000780c */ /* 0x000fe20000701070 */
[----:B0-----:R-:W-:-:S05]  /*2f850*/  IMAD.WIDE.U32 R2, R4, -0x55555555, RZ ;  /* 0xaaaaaaab04027825 */ /* 0x001fca00078e00ff */
[----:B------:R-:W-:Y:S02]  /*2f860*/  SHF.R.U32.HI R5, RZ, 0x2, R3 ;  /* 0x00000002ff057819 */ /* 0x000fe40000011603 */
[----:B------:R-:W-:Y:S02]  /*2f870*/  SEL R3, RZ, 0x1, !P0 ;  /* 0x00000001ff037807 */ /* 0x000fe40004000000 */
[----:B------:R-:W-:Y:S01]  /*2f880*/  PRMT R2, RZ, 0x7610, R2 ;  /* 0x00007610ff027816 */ /* 0x000fe20000000002 */
[----:B------:R-:W-:Y:S01]  /*2f890*/  IMAD R7, R5, -0x6, R4 ;  /* 0xfffffffa05077824 */ /* 0x000fe200078e0204 */
[----:B------:R-:W-:Y:S01]  /*2f8a0*/  LOP3.LUT R6, R6, R3, RZ, 0x3c, !PT ;  /* 0x0000000306067212 */ /* 0x000fe200078e3cff */
[----:B------:R-:W-:-:S03]  /*2f8b0*/  IMAD.MOV.U32 R4, RZ, RZ, -0x1 ;  /* 0xffffffffff047424 */ /* 0x000fc600078e00ff */
[----:B------:R-:W-:Y:S01]  /*2f8c0*/  @P1 LOP3.LUT R6, R6, 0x1, R5, 0x78, !PT ;  /* 0x0000000106061812 */ /* 0x000fe200078e7805 */
[----:B------:R-:W-:Y:S01]  /*2f8d0*/  IMAD.MOV.U32 R5, RZ, RZ, -0x1 ;  /* 0xffffffffff057424 */ /* 0x000fe200078e00ff */
[----:B---3--:R-:W-:-:S04]  /*2f8e0*/  IADD3 R14, P0, R14, UR22, RZ ;  /* 0x000000160e0e7c10 */ /* 0x008fc8000ff1e0ff */
[----:B--2---:R-:W-:Y:S01]  /*2f8f0*/  IADD3.X R15, R15, UR16, RZ, P0, !PT ;  /* 0x000000100f0f7c10 */ /* 0x004fe200087fe4ff */
[----:B------:R0:W-:Y:S01]  /*2f900*/  STL [R1+0x580], R14 ;  /* 0x0005800e01007387 */ /* 0x0001e20000100800 */
[----:B------:R-:W-:-:S03]  /*2f910*/  ISETP.GE.U32.AND P0, PT, R14, UR6, PT ;  /* 0x000000060e007c0c */ /* 0x000fc6000bf06070 */
[----:B------:R0:W-:Y:S01]  /*2f920*/  STL [R1+0x57c], R15 ;  /* 0x00057c0f01007387 */ /* 0x0001e20000100800 */
[----:B------:R-:W-:-:S13]  /*2f930*/  ISETP.GE.U32.AND.EX P0, PT, R15, UR7, PT, P0 ;  /* 0x000000070f007c0c */ /* 0x000fda000bf06100 */
[----:B0-----:R-:W-:Y:S05]  /*2f940*/  @P0 BRA `(.L_x_57) ;  /* 0x0000000400580947 */ /* 0x001fea0003800000 */
[----:B------:R-:W0:Y:S01]  /*2f950*/  S2R R8, SR_CTAID.X ;  /* 0x0000000000087919 */ /* 0x000e220000002500 */
[----:B------:R-:W1:Y:S01]  /*2f960*/  LDC R17, c[0x0][0x65c] ;  /* 0x00019700ff117b82 */ /* 0x000e620000000800 */
[----:B------:R-:W-:Y:S01]  /*2f970*/  ULDC UR5, c[0x0][0x150] ;  /* 0x0000540000057ab9 */ /* 0x000fe20000000800 */
[----:B------:R-:W-:Y:S01]  /*2f980*/  ULDC.64 UR6, c[0x0][0x628] ;  /* 0x00018a0000067ab9 */ /* 0x000fe20000000a00 */
[----:B------:R-:W2:Y:S01]  /*2f990*/  S2R R2, SR_CTAID.Y ;  /* 0x0000000000027919 */ /* 0x000ea20000002600 */
[----:B------:R-:W-:Y:S01]  /*2f9a0*/  ISETP.NE.U32.AND P0, PT, RZ, UR6, PT ;  /* 0x00000006ff007c0c */ /* 0x000fe2000bf05070 */
[----:B------:R-:W-:-:S03]  /*2f9b0*/  ULDC UR8, c[0x0][0x630] ;  /* 0x00018c0000087ab9 */ /* 0x000fc60000000800 */
[----:B------:R-:W3:Y:S01]  /*2f9c0*/  LDC R5, c[0x0][0x144] ;  /* 0x00005100ff057b82 */ /* 0x000ee20000000800 */
[----:B------:R-:W-:-:S07]  /*2f9d0*/  ISETP.NE.AND.EX P0, PT, RZ, UR7, PT, P0 ;  /* 0x00000007ff007c0c */ /* 0x000fce000bf05300 */
[----:B------:R-:W4:Y:S01]  /*2f9e0*/  LDC R13, c[0x0][0x148] ;  /* 0x00005200ff0d7b82 */ /* 0x000f220000000800 */
[----:B-1----:R-:W-:Y:S02]  /*2f9f0*/  ISETP.NE.AND P2, PT, R17, 0x1, PT ;  /* 0x000000011100780c */ /* 0x002fe40003f45270 */
[----:B0-----:R-:W-:Y:S02]  /*2fa00*/  I2FP.F32.U32 R3, R8 ;  /* 0x0000000800037245 */ /* 0x001fe40000201000 */
[----:B--2---:R-:W-:-:S03]  /*2fa10*/  I2FP.F32.U32 R4, R2 ;  /* 0x0000000200047245 */ /* 0x004fc60000201000 */
[----:B------:R-:W-:Y:S01]  /*2fa20*/  FMUL R3, R3, UR5 ;  /* 0x0000000503037c20 */ /* 0x000fe20008400000 */
[----:B------:R-:W-:Y:S02]  /*2fa30*/  ULDC UR5, c[0x0][0x154] ;  /* 0x0000550000057ab9 */ /* 0x000fe40000000800 */
[----:B------:R-:W-:-:S03]  /*2fa40*/  FMUL R11, R4, UR5 ;  /* 0x00000005040b7c20 */ /* 0x000fc60008400000 */
[----:B------:R-:W0:Y:S08]  /*2fa50*/  F2I.U32.TRUNC.NTZ R3, R3 ;  /* 0x0000000300037305 */ /* 0x000e30000020f000 */
[----:B------:R-:W1:Y:S01]  /*2fa60*/  F2I.U32.TRUNC.NTZ R11, R11 ;  /* 0x0000000b000b7305 */ /* 0x000e62000020f000 */
[----:B0-----:R-:W-:Y:S02]  /*2fa70*/  IMAD.MOV R4, RZ, RZ, -R3 ;  /* 0x000000ffff047224 */ /* 0x001fe400078e0a03 */
[----:B------:R-:W-:-:S02]  /*2fa80*/  IMAD.MOV.U32 R3, RZ, RZ, R15 ;  /* 0x000000ffff037224 */ /* 0x000fc400078e000f */
[----:B---3--:R-:W-:Y:S02]  /*2fa90*/  IMAD R8, R5, R4, R8 ;  /* 0x0000000405087224 */ /* 0x008fe400078e0208 */
[----:B-1----:R-:W-:-:S04]  /*2faa0*/  IMAD.MOV R4, RZ, RZ, -R11 ;  /* 0x000000ffff047224 */ /* 0x002fc800078e0a0b */
[----:B----4-:R-:W-:Y:S02]  /*2fab0*/  @P2 IMAD R8, R13, R4, R2 ;  /* 0x000000040d082224 */ /* 0x010fe400078e0202 */
[----:B------:R-:W-:Y:S01]  /*2fac0*/  IMAD.MOV.U32 R2, RZ, RZ, R14 ;  /* 0x000000ffff027224 */ /* 0x000fe200078e000e */
[----:B------:R-:W-:Y:S06]  /*2fad0*/  @!P0 BRA `(.L_x_58) ;  /* 0x0000000000288947 */ /* 0x000fec0003800000 */
[----:B------:R-:W-:Y:S02]  /*2fae0*/  ULDC UR5, c[0x0][0x634] ;  /* 0x00018d0000057ab9 */ /* 0x000fe40000000800 */
[----:B------:R-:W-:-:S05]  /*2faf0*/  IADD3 R3, P0, R14, UR5, RZ ;  /* 0x000000050e037c10 */ /* 0x000fca000ff1e0ff */
[----:B------:R-:W-:-:S04]  /*2fb00*/  IMAD.X R11, RZ, RZ, R15, P0 ;  /* 0x000000ffff0b7224 */ /* 0x000fc800000e060f */
[----:B------:R-:W-:-:S04]  /*2fb10*/  IMAD.WIDE.U32 R4, R11, UR6, RZ ;  /* 0x000000060b047c25 */ /* 0x000fc8000f8e00ff */
[----:B------:R-:W-:-:S04]  /*2fb20*/  IMAD.WIDE.U32 R4, P0, R3, UR7, R4 ;  /* 0x0000000703047c25 */ /* 0x000fc8000f800004 */
[----:B------:R-:W-:-:S04]  /*2fb30*/  IMAD.WIDE.U32 R2, R3, UR6, RZ ;  /* 0x0000000603027c25 */ /* 0x000fc8000f8e00ff */
[----:B------:R-:W-:Y:S01]  /*2fb40*/  IMAD.MOV.U32 R2, RZ, RZ, R5 ;  /* 0x000000ffff027224 */ /* 0x000fe200078e0005 */
[----:B------:R-:W-:Y:S01]  /*2fb50*/  IADD3 RZ, P1, R3, R4, RZ ;  /* 0x0000000403ff7210 */ /* 0x000fe20007f3e0ff */
[----:B------:R-:W-:-:S04]  /*2fb60*/  IMAD.X R3, RZ, RZ, RZ, P0 ;  /* 0x000000ffff037224 */ /* 0x000fc800000e06ff */
[----:B------:R-:W-:-:S08]  /*2fb70*/  IMAD.WIDE.U32.X R2, R11, UR7, R2, P1 ;  /* 0x000000070b027c25 */ /* 0x000fd000088e0402 */
.L_x_58:
[--C-:B------:R-:W-:Y:S01]  /*2fb80*/  SHF.R.U64 R11, R2, UR8, R3.reuse ;  /* 0x00000008020b7c19 */ /* 0x100fe20008001203 */
[----:B------:R-:W-:Y:S01]  /*2fb90*/  ULDC.64 UR6, c[0x0][0x620] ;  /* 0x0001880000067ab9 */ /* 0x000fe20000000a00 */
[----:B------:R-:W-:Y:S01]  /*2fba0*/  SHF.R.U32.HI R2, RZ, UR8, R3 ;  /* 0x00000008ff027c19 */ /* 0x000fe20008011603 */
[----:B------:R-:W-:Y:S01]  /*2fbb0*/  IMAD.MOV.U32 R3, RZ, RZ, R15 ;  /* 0x000000ffff037224 */ /* 0x000fe200078e000f */
[----:B------:R-:W-:Y:S01]  /*2fbc0*/  IADD3 R13, P0, RZ, -R11, RZ ;  /* 0x8000000bff0d7210 */ /* 0x000fe20007f1e0ff */
[----:B------:R-:W-:-:S04]  /*2fbd0*/  ULDC UR5, c[0x0][0x618] ;  /* 0x0001860000057ab9 */ /* 0x000fc80000000800 */
[----:B------:R-:W-:-:S04]  /*2fbe0*/  IMAD.X R2, RZ, RZ, ~R2, P0 ;  /* 0x000000ffff027224 */ /* 0x000fc800000e0e02 */
[----:B------:R-:W-:-:S04]  /*2fbf0*/  IMAD R2, R2, UR6, RZ ;  /* 0x0000000602027c24 */ /* 0x000fc8000f8e02ff */
[----:B------:R-:W-:Y:S02]  /*2fc00*/  IMAD R5, R13, UR7, R2 ;  /* 0x000000070d057c24 */ /* 0x000fe4000f8e0202 */
[----:B------:R-:W-:-:S04]  /*2fc10*/  IMAD.MOV.U32 R2, RZ, RZ, R14 ;  /* 0x000000ffff027224 */ /* 0x000fc800078e000e */
[----:B------:R-:W-:Y:S01]  /*2fc20*/  IMAD.WIDE.U32 R2, R13, UR6, R2 ;  /* 0x000000060d027c25 */ /* 0x000fe2000f8e0002 */
[----:B------:R-:W-:Y:S02]  /*2fc30*/  ULDC.64 UR6, c[0x0][0x640] ;  /* 0x0001900000067ab9 */ /* 0x000fe40000000a00 */
[----:B------:R-:W-:Y:S01]  /*2fc40*/  ISETP.NE.U32.AND P0, PT, RZ, UR6, PT ;  /* 0x00000006ff007c0c */ /* 0x000fe2000bf05070 */
[----:B------:R-:W-:-:S03]  /*2fc50*/  IMAD.IADD R3, R3, 0x1, R5 ;  /* 0x0000000103037824 */ /* 0x000fc600078e0205 */
[----:B------:R-:W-:Y:S02]  /*2fc60*/  ISETP.NE.AND.EX P0, PT, RZ, UR7, PT, P0 ;  /* 0x00000007ff007c0c */ /* 0x000fe4000bf05300 */
[--C-:B------:R-:W-:Y:S02]  /*2fc70*/  SHF.R.U64 R12, R2, UR5, R3.reuse ;  /* 0x00000005020c7c19 */ /* 0x100fe40008001203 */
[----:B------:R-:W-:Y:S01]  /*2fc80*/  SHF.R.U32.HI R3, RZ, UR5, R3 ;  /* 0x00000005ff037c19 */ /* 0x000fe20008011603 */
[----:B------:R-:W-:-:S03]  /*2fc90*/  ULDC UR5, c[0x0][0x608] ;  /* 0x0001820000057ab9 */ /* 0x000fc60000000800 */
[--C-:B------:R-:W-:Y:S02]  /*2fca0*/  SHF.R.U64 R13, R12, UR5, R3.reuse ;  /* 0x000000050c0d7c19 */ /* 0x100fe40008001203 */
[----:B------:R-:W-:Y:S01]  /*2fcb0*/  SHF.R.U32.HI R2, RZ, UR5, R3 ;  /* 0x00000005ff027c19 */ /* 0x000fe20008011603 */
[----:B------:R-:W-:-:S03]  /*2fcc0*/  ULDC UR5, c[0x0][0x658] ;  /* 0x0001960000057ab9 */ /* 0x000fc60000000800 */
[--C-:B------:R-:W-:Y:S02]  /*2fcd0*/  SHF.R.U64 R14, R13, UR5, R2.reuse ;  /* 0x000000050d0e7c19 */ /* 0x100fe40008001202 */
[----:B------:R-:W-:-:S03]  /*2fce0*/  SHF.R.U32.HI R15, RZ, UR5, R2 ;  /* 0x00000005ff0f7c19 */ /* 0x000fc60008011602 */
[----:B------:R-:W-:Y:S02]  /*2fcf0*/  IMAD.MOV.U32 R2, RZ, RZ, R14 ;  /* 0x000000ffff027224 */ /* 0x000fe400078e000e */
        /* <DEDUP_REMOVED lines=12> */
.L_x_59:
[----:B------:R-:W-:Y:S01]  /*2fdc0*/  ULDC UR5, c[0x0][0x648] ;  /* 0x0001920000057ab9 */ /* 0x000fe20000000800 */
[----:B------:R-:W-:Y:S02]  /*2fdd0*/  LOP3.LUT R13, R13, UR18, RZ, 0xc0, !PT ;  /* 0x000000120d0d7c12 */ /* 0x000fe4000f8ec0ff */
[----:B------:R-:W-:Y:S01]  /*2fde0*/  SHF.R.U64 R2, R2, UR5, R3 ;  /* 0x0000000502027c19 */ /* 0x000fe20008001203 */
[----:B------:R-:W-:-:S04]  /*2fdf0*/  ULDC UR5, c[0x0][0x638] ;  /* 0x00018e0000057ab9 */ /* 0x000fc80000000800 */
[----:B------:R-:W-:Y:S02]  /*2fe00*/  IMAD.MOV R3, RZ, RZ, -R2 ;  /* 0x000000ffff037224 */ /* 0x000fe400078e0a02 */
[----:B------:R-:W-:Y:S02]  /*2fe10*/  IMAD R13, R2, UR19, R13 ;  /* 0x00000013020d7c24 */ /* 0x000fe4000f8e020d */
[----:B------:R-:W-:Y:S01]  /*2fe20*/  IMAD R14, R3, UR5, R14 ;  /* 0x00000005030e7c24 */ /* 0x000fe2000f8e020e */
[----:B------:R-:W-:Y:S01]  /*2fe30*/  ULDC UR5, c[0x0][0x610] ;  /* 0x0001840000057ab9 */ /* 0x000fe20000000800 */
[----:B------:R-:W-:Y:S01]  /*2fe40*/  LOP3.LUT R3, R12, UR4, RZ, 0xc0, !PT ;  /* 0x000000040c037c12 */ /* 0x000fe2000f8ec0ff */
[----:B------:R-:W-:Y:S01]  /*2fe50*/  IMAD R8, R13, UR5, R8 ;  /* 0x000000050d087c24 */ /* 0x000fe2000f8e0208 */
[----:B------:R-:W-:Y:S01]  /*2fe60*/  ULDC UR5, c[0x0][0x600] ;  /* 0x0001800000057ab9 */ /* 0x000fe20000000800 */
[----:B------:R-:W-:Y:S02]  /*2fe70*/  IMAD.MOV.U32 R2, RZ, RZ, 0x1 ;  /* 0x00000001ff027424 */ /* 0x000fe400078e00ff */
[----:B------:R-:W-:-:S05]  /*2fe80*/  IMAD R3, R14, UR5, R3 ;  /* 0x000000050e037c24 */ /* 0x000fca000f8e0203 */
[----:B------:R-:W-:Y:S02]  /*2fe90*/  SEL R5, R3, R8, !P2 ;  /* 0x0000000803057207 */ /* 0x000fe40005000000 */
[----:B------:R-:W-:-:S07]  /*2fea0*/  SEL R4, R8, R3, !P2 ;  /* 0x0000000308047207 */ /* 0x000fce0005000000 */
.L_x_57:
[----:B------:R-:W-:Y:S05]  /*2feb0*/  BSYNC B1 ;  /* 0x0000000000017941 */ /* 0x000fea0003800000 */
.L_x_56:
[----:B------:R-:W-:-:S13]  /*2fec0*/  LOP3.LUT P0, RZ, R2, 0xff, RZ, 0xc0, !PT ;  /* 0x000000ff02ff7812 */ /* 0x000fda000780c0ff */
[----:B------:R-:W-:Y:S05]  /*2fed0*/  @P0 BRA `(.L_x_60) ;  /* 0xfffffff400200947 */ /* 0x000fea000383ffff */
[----:B------:R-:W-:Y:S05]  /*2fee0*/  BSYNC B0 ;  /* 0x0000000000007941 */ /* 0x000fea0003800000 */
.L_x_49:
[----:B------:R-:W-:-:S03]  /*2fef0*/  UMOV UR5, 0xffffffff ;  /* 0xffffffff00057882 */ /* 0x000fc60000000000 */
[----:B------:R-:W-:Y:S05]  /*2ff00*/  BRA.DIV UR5, `(.L_x_61) ;  /* 0x0000000605707947 */ /* 0x000fea000b800000 */
[----:B------:R-:W-:-:S13]  /*2ff10*/  ELECT P0, URZ, PT ;  /* 0x00000000003f782f */ /* 0x000fda0003800000 */
.L_x_77:
[----:B------:R-:W-:Y:S04]  /*2ff20*/  BSSY B0, `(.L_x_62) ;  /* 0x000003e000007945 */ /* 0x000fe80003800000 */
[----:B------:R-:W-:Y:S05]  /*2ff30*/  @!P0 BRA `(.L_x_63) ;  /* 0x0000000000f08947 */ /* 0x000fea0003800000 */
[----:B------:R-:W-:-:S04]  /*2ff40*/  ULOP3.LUT UR5, UR13, 0x2, URZ, 0xfc, !UPT ;  /* 0x000000020d057892 */ /* 0x000fc8000f8efc3f */
[----:B------:R-:W-:-:S06]  /*2ff50*/  UISETP.NE.AND UP0, UPT, UR5, 0x3, UPT ;  /* 0x000000030500788c */ /* 0x000fcc000bf05270 */
[----:B------:R-:W-:-:S13]  /*2ff60*/  PLOP3.LUT P0, PT, PT, PT, UP0, 0x80, 0x0 ;  /* 0x000000000000781c */ /* 0x000fda0003f0f008 */
[----:B------:R-:W-:Y:S05]  /*2ff70*/  @!P0 BRA `(.L_x_64) ;  /* 0x0000000000048947 */ /* 0x000fea0003800000 */
[----:B------:R-:W-:Y:S01]  /*2ff80*/  BPT.TRAP 0x1 ;  /* 0x000000040000795c */ /* 0x000fe20000300000 */
.L_x_64:
[----:B------:R-:W0:Y:S01]  /*2ff90*/  S2R R3, SR_CgaCtaId ;  /* 0x0000000000037919 */ /* 0x000e220000008800 */
[----:B------:R-:W-:Y:S02]  /*2ffa0*/  MOV R0, 0x400 ;  /* 0x0000040000007802 */ /* 0x000fe40000000f00 */
[----:B------:R-:W-:Y:S02]  /*2ffb0*/  SHF.L.U32 R2, R6, 0x1f, RZ ;  /* 0x0000001f06027819 */ /* 0x000fe400000006ff */
[----:B0-----:R-:W-:-:S05]  /*2ffc0*/  LEA R0, R3, R0, 0x18 ;  /* 0x0000000003007211 */ /* 0x001fca00078ec0ff */
[----:B------:R-:W-:-:S04]  /*2ffd0*/  VIADD R0, R0, 0x30 ;  /* 0x0000003000007836 */ /* 0x000fc80000000000 */
[----:B------:R-:W-:-:S04]  /*2ffe0*/  IMAD R3, R7, 0x8, R0 ;  /* 0x0000000807037824 */ /* 0x000fc800078e0200 */
[----:B------:R-:W0:Y:S02]  /*2fff0*/  SYNCS.PHASECHK.TRANS64.TRYWAIT P0, [R3+URZ], R2 ;  /* 0x00000002030075a7 */ /* 0x000e24000800017f */
[----:B0-----:R-:W-:Y:S05]  /*30000*/  @!P0 BRA `(.L_x_65) ;  /* 0x0000000400508947 */ /* 0x001fea0003800000 */
.L_x_78:
[----:B------:R-:W-:-:S05]  /*30010*/  VIADD R7, R7, 0x1 ;  /* 0x0000000107077836 */ /* 0x000fca0000000000 */
[----:B------:R-:W-:-:S04]  /*30020*/  ISETP.NE.AND P0, PT, R7, 0x6, PT ;  /* 0x000000060700780c */ /* 0x000fc80003f05270 */
[----:B0-----:R-:W-:Y:S02]  /*30030*/  SEL R3, RZ, 0x1, P0 ;  /* 0x00000001ff037807 */ /* 0x001fe40000000000 */
[----:B------:R-:W-:Y:S02]  /*30040*/  SEL R7, R7, RZ, P0 ;  /* 0x000000ff07077207 */ /* 0x000fe40000000000 */
[----:B------:R-:W-:-:S03]  /*30050*/  LOP3.LUT R6, R6, R3, RZ, 0x3c, !PT ;  /* 0x0000000306067212 */ /* 0x000fc600078e3cff */
[----:B------:R-:W-:Y:S01]  /*30060*/  IMAD R3, R7, 0x8, R0 ;  /* 0x0000000807037824 */ /* 0x000fe200078e0200 */
[----:B------:R-:W-:-:S04]  /*30070*/  SHF.L.U32 R2, R6, 0x1f, RZ ;  /* 0x0000001f06027819 */ /* 0x000fc800000006ff */
[----:B------:R-:W0:Y:S02]  /*30080*/  SYNCS.PHASECHK.TRANS64.TRYWAIT P0, [R3+URZ], R2 ;  /* 0x00000002030075a7 */ /* 0x000e24000800017f */
[----:B0-----:R-:W-:Y:S05]  /*30090*/  @!P0 BRA `(.L_x_66) ;  /* 0x0000000400408947 */ /* 0x001fea0003800000 */
.L_x_79:
[----:B0-----:R-:W-:-:S05]  /*300a0*/  VIADD R2, R7, 0x1 ;  /* 0x0000000107027836 */ /* 0x001fca0000000000 */
[----:B------:R-:W-:-:S04]  /*300b0*/  ISETP.NE.AND P0, PT, R2, 0x6, PT ;  /* 0x000000060200780c */ /* 0x000fc80003f05270 */
[----:B------:R-:W-:Y:S02]  /*300c0*/  SEL R3, RZ, 0x1, P0 ;  /* 0x00000001ff037807 */ /* 0x000fe40000000000 */
[----:B------:R-:W-:Y:S02]  /*300d0*/  SEL R5, R2, RZ, P0 ;  /* 0x000000ff02057207 */ /* 0x000fe40000000000 */
[----:B------:R-:W-:-:S03]  /*300e0*/  LOP3.LUT R6, R6, R3, RZ, 0x3c, !PT ;  /* 0x0000000306067212 */ /* 0x000fc600078e3cff */
[----:B------:R-:W-:Y:S01]  /*300f0*/  IMAD R3, R5, 0x8, R0 ;  /* 0x0000000805037824 */ /* 0x000fe200078e0200 */
[----:B------:R-:W-:-:S04]  /*30100*/  SHF.L.U32 R2, R6, 0x1f, RZ ;  /* 0x0000001f06027819 */ /* 0x000fc800000006ff */
[----:B------:R-:W0:Y:S02]  /*30110*/  SYNCS.PHASECHK.TRANS64.TRYWAIT P0, [R3+URZ], R2 ;  /* 0x00000002030075a7 */ /* 0x000e24000800017f */
[----:B0-----:R-:W-:Y:S05]  /*30120*/  @!P0 BRA `(.L_x_67) ;  /* 0x0000000400308947 */ /* 0x001fea0003800000 */
.L_x_80:
        /* <DEDUP_REMOVED lines=9> */
.L_x_81:
        /* <DEDUP_REMOVED lines=9> */
.L_x_82:
[----:B0-----:R-:W-:-:S05]  /*30250*/  VIADD R2, R5, 0x1 ;  /* 0x0000000105027836 */ /* 0x001fca0000000000 */
[----:B------:R-:W-:-:S04]  /*30260*/  ISETP.NE.AND P0, PT, R2, 0x6, PT ;  /* 0x000000060200780c */ /* 0x000fc80003f05270 */
[----:B------:R-:W-:Y:S02]  /*30270*/  SEL R4, RZ, 0x1, P0 ;  /* 0x00000001ff047807 */ /* 0x000fe40000000000 */
[----:B------:R-:W-:Y:S02]  /*30280*/  SEL R3, R2, RZ, P0 ;  /* 0x000000ff02037207 */ /* 0x000fe40000000000 */
[----:B------:R-:W-:-:S03]  /*30290*/  LOP3.LUT R4, R7, R4, RZ, 0x3c, !PT ;  /* 0x0000000407047212 */ /* 0x000fc600078e3cff */
[----:B------:R-:W-:Y:S01]  /*302a0*/  IMAD R3, R3, 0x8, R0 ;  /* 0x0000000803037824 */ /* 0x000fe200078e0200 */
[----:B------:R-:W-:-:S07]  /*302b0*/  SHF.L.U32 R0, R4, 0x1f, RZ ;  /* 0x0000001f04007819 */ /* 0x000fce00000006ff */
.L_x_70:
[----:B0-----:R0:W1:Y:S02]  /*302c0*/  SYNCS.PHASECHK.TRANS64.TRYWAIT P0, [R3+URZ], R0 ;  /* 0x00000000030075a7 */ /* 0x001064000800017f */
[----:B-1----:R-:W-:Y:S05]  /*302d0*/  @!P0 NANOSLEEP.SYNCS 0x989680 ;  /* 0x009896800000895d */ /* 0x002fea0003900000 */
[----:B------:R-:W1:Y:S02]  /*302e0*/  @!P0 SYNCS.PHASECHK.TRANS64 P0, [R3+URZ], R0 ;  /* 0x00000000030085a7 */ /* 0x000e64000800007f */
[----:B-1----:R-:W-:Y:S05]  /*302f0*/  @!P0 BRA `(.L_x_70) ;  /* 0xfffffffc00f08947 */ /* 0x002fea000383ffff */
.L_x_63:
[----:B------:R-:W-:Y:S05]  /*30300*/  BSYNC B0 ;  /* 0x0000000000007941 */ /* 0x000fea0003800000 */
.L_x_62:
[----:B------:R-:W-:Y:S05]  /*30310*/  EXIT ;  /* 0x000000000000794d */ /* 0x000fea0003800000 */
.L_x_21:
[----:B-1----:R-:W-:-:S04]  /*30320*/  IMAD.U32 R7, RZ, RZ, UR7 ;  /* 0x00000007ff077e24 */ /* 0x002fc8000f8e00ff */
[----:B------:R1:W4:Y:S03]  /*30330*/  SYNCS.PHASECHK.TRANS64.TRYWAIT P0, [R7+URZ], R6 ;  /* 0x00000006070075a7 */ /* 0x000326000800017f */
[----:B----4-:R-:W-:Y:S05]  /*30340*/  @!P0 NANOSLEEP.SYNCS 0x989680 ;  /* 0x009896800000895d */ /* 0x010fea0003900000 */
[----:B------:R-:W4:Y:S02]  /*30350*/  @!P0 SYNCS.PHASECHK.TRANS64 P0, [R7+URZ], R6 ;  /* 0x00000006070085a7 */ /* 0x000f24000800007f */
[----:B----4-:R-:W-:Y:S05]  /*30360*/  @!P0 BRA `(.L_x_21) ;  /* 0xfffffffc00ec8947 */ /* 0x010fea000383ffff */
[----:B------:R-:W-:Y:S05]  /*30370*/  BRA `(.L_x_20) ;  /* 0xfffffd2c00dc7947 */ /* 0x000fea000383ffff */
.L_x_27:
[----:B-----5:R4:W-:Y:S02]  /*30380*/  STL [R1+0x58c], R0 ;  /* 0x00058c0001007387 */ /* 0x0209e40000100800 */
[----:B----4-:R-:W-:-:S04]  /*30390*/  IMAD.U32 R0, RZ, RZ, UR16 ;  /* 0x00000010ff007e24 */ /* 0x010fc8000f8e00ff */
[----:B------:R4:W0:Y:S03]  /*303a0*/  SYNCS.PHASECHK.TRANS64.TRYWAIT P0, [R0+URZ], R8 ;  /* 0x00000008000075a7 */ /* 0x000826000800017f */
[----:B0-----:R-:W-:Y:S05]  /*303b0*/  @!P0 NANOSLEEP.SYNCS 0x989680 ;  /* 0x009896800000895d */ /* 0x001fea0003900000 */
[----:B------:R4:W0:Y:S02]  /*303c0*/  @!P0 SYNCS.PHASECHK.TRANS64 P0, [R0+URZ], R8 ;  /* 0x00000008000085a7 */ /* 0x000824000800007f */
[----:B----4-:R4:W5:Y:S02]  /*303d0*/  LDL.LU R0, [R1+0x58c] ;  /* 0x00058c0001007983 */ /* 0x0109640000300800 */
[----:B0---4-:R-:W-:Y:S05]  /*303e0*/  @!P0 BRA `(.L_x_27) ;  /* 0xfffffffc00e48947 */ /* 0x011fea000383ffff */
[----:B------:R-:W-:Y:S05]  /*303f0*/  BRA `(.L_x_26) ;  /* 0xfffffd7c007c7947 */ /* 0x000fea000383ffff */
.L_x_50:
[----:B------:R-:W-:Y:S01]  /*30400*/  BSSY B1, `(.L_x_71) ;  /* 0x0000006000017945 */ /* 0x000fe20003800000 */
[----:B------:R-:W-:-:S07]  /*30410*/  IMAD.MOV.U32 R2, RZ, RZ, -0x1 ;  /* 0xffffffffff027424 */ /* 0x000fce00078e00ff */
[----:B------:R-:W-:Y:S05]  /*30420*/  WARPSYNC.COLLECTIVE R2, `(.L_x_72) ;  /* 0x00000000020c7348 */ /* 0x000fea0003c00000 */
[----:B------:R-:W-:Y:S02]  /*30430*/  ELECT P0, UR62, PT ;  /* 0x00000000003e782f */ /* 0x000fe40003800000 */
[----:B------:R-:W-:Y:S01]  /*30440*/  MOV R2, UR62 ;  /* 0x0000003e00027c02 */ /* 0x000fe20008000f00 */
[----:B------:R-:W-:Y:S10]  /*30450*/  ENDCOLLECTIVE ;  /* 0x000000000000791b */ /* 0x000ff40003800000 */
.L_x_72:
[----:B------:R-:W-:Y:S05]  /*30460*/  BSYNC B1 ;  /* 0x0000000000017941 */ /* 0x000fea0003800000 */
.L_x_71:
[----:B------:R-:W-:Y:S05]  /*30470*/  BRA `(.L_x_73) ;  /* 0xffffffec00c47947 */ /* 0x000fea000383ffff */
.L_x_53:
[----:B0-----:R0:W1:Y:S02]  /*30480*/  SYNCS.PHASECHK.TRANS64.TRYWAIT P0, [R15+URZ+0x30], R14 ;  /* 0x0000300e0f0075a7 */ /* 0x001064000800017f */
[----:B-1----:R-:W-:Y:S05]  /*30490*/  @!P0 NANOSLEEP.SYNCS 0x989680 ;  /* 0x009896800000895d */ /* 0x002fea0003900000 */
[----:B------:R-:W1:Y:S02]  /*304a0*/  @!P0 SYNCS.PHASECHK.TRANS64 P0, [R15+URZ+0x30], R14 ;  /* 0x0000300e0f0085a7 */ /* 0x000e64000800007f */
[----:B-1----:R-:W-:Y:S05]  /*304b0*/  @!P0 BRA `(.L_x_53) ;  /* 0xfffffffc00f08947 */ /* 0x002fea000383ffff */
[----:B------:R-:W-:Y:S05]  /*304c0*/  BRA `(.L_x_74) ;  /* 0xffffffec00f87947 */ /* 0x000fea000383ffff */
.L_x_61:
[----:B------:R-:W-:Y:S01]  /*304d0*/  BSSY B0, `(.L_x_75) ;  /* 0x0000006000007945 */ /* 0x000fe20003800000 */
[----:B------:R-:W-:-:S07]  /*304e0*/  IMAD.MOV.U32 R2, RZ, RZ, -0x1 ;  /* 0xffffffffff027424 */ /* 0x000fce00078e00ff */
[----:B------:R-:W-:Y:S05]  /*304f0*/  WARPSYNC.COLLECTIVE R2, `(.L_x_76) ;  /* 0x00000000020c7348 */ /* 0x000fea0003c00000 */
[----:B------:R-:W-:Y:S02]  /*30500*/  ELECT P0, UR62, PT ;  /* 0x00000000003e782f */ /* 0x000fe40003800000 */
[----:B------:R-:W-:Y:S01]  /*30510*/  MOV R2, UR62 ;  /* 0x0000003e00027c02 */ /* 0x000fe20008000f00 */
[----:B------:R-:W-:Y:S10]  /*30520*/  ENDCOLLECTIVE ;  /* 0x000000000000791b */ /* 0x000ff40003800000 */
.L_x_76:
[----:B------:R-:W-:Y:S05]  /*30530*/  BSYNC B0 ;  /* 0x0000000000007941 */ /* 0x000fea0003800000 */
.L_x_75:
[----:B------:R-:W-:Y:S05]  /*30540*/  BRA `(.L_x_77) ;  /* 0xfffffff800747947 */ /* 0x000fea000383ffff */
.L_x_65:
[----:B0-----:R0:W1:Y:S02]  /*30550*/  SYNCS.PHASECHK.TRANS64.TRYWAIT P0, [R3+URZ], R2 ;  /* 0x00000002030075a7 */ /* 0x001064000800017f */
[----:B-1----:R-:W-:Y:S05]  /*30560*/  @!P0 NANOSLEEP.SYNCS 0x989680 ;  /* 0x009896800000895d */ /* 0x002fea0003900000 */
[----:B------:R-:W1:Y:S02]  /*30570*/  @!P0 SYNCS.PHASECHK.TRANS64 P0, [R3+URZ], R2 ;  /* 0x00000002030085a7 */ /* 0x000e64000800007f */
[----:B-1----:R-:W-:Y:S05]  /*30580*/  @!P0 BRA `(.L_x_65) ;  /* 0xfffffffc00f08947 */ /* 0x002fea000383ffff */
[----:B------:R-:W-:Y:S05]  /*30590*/  BRA `(.L_x_78) ;  /* 0xfffffff8009c7947 */ /* 0x000fea000383ffff */
.L_x_66:
[----:B0-----:R0:W1:Y:S02]  /*305a0*/  SYNCS.PHASECHK.TRANS64.TRYWAIT P0, [R3+URZ], R2 ;  /* 0x00000002030075a7 */ /* 0x001064000800017f */
[----:B-1----:R-:W-:Y:S05]  /*305b0*/  @!P0 NANOSLEEP.SYNCS 0x989680 ;  /* 0x009896800000895d */ /* 0x002fea0003900000 */
[----:B------:R-:W1:Y:S02]  /*305c0*/  @!P0 SYNCS.PHASECHK.TRANS64 P0, [R3+URZ], R2 ;  /* 0x00000002030085a7 */ /* 0x000e64000800007f */
[----:B-1----:R-:W-:Y:S05]  /*305d0*/  @!P0 BRA `(.L_x_66) ;  /* 0xfffffffc00f08947 */ /* 0x002fea000383ffff */
[----:B------:R-:W-:Y:S05]  /*305e0*/  BRA `(.L_x_79) ;  /* 0xfffffff800ac7947 */ /* 0x000fea000383ffff */
.L_x_67:
[----:B0-----:R0:W1:Y:S02]  /*305f0*/  SYNCS.PHASECHK.TRANS64.TRYWAIT P0, [R3+URZ], R2 ;  /* 0x00000002030075a7 */ /* 0x001064000800017f */
[----:B-1----:R-:W-:Y:S05]  /*30600*/  @!P0 NANOSLEEP.SYNCS 0x989680 ;  /* 0x009896800000895d */ /* 0x002fea0003900000 */
[----:B------:R-:W1:Y:S02]  /*30610*/  @!P0 SYNCS.PHASECHK.TRANS64 P0, [R3+URZ], R2 ;  /* 0x00000002030085a7 */ /* 0x000e64000800007f */
[----:B-1----:R-:W-:Y:S05]  /*30620*/  @!P0 BRA `(.L_x_67) ;  /* 0xfffffffc00f08947 */ /* 0x002fea000383ffff */
[----:B------:R-:W-:Y:S05]  /*30630*/  BRA `(.L_x_80) ;  /* 0xfffffff800bc7947 */ /* 0x000fea000383ffff */
.L_x_68:
[----:B0-----:R0:W1:Y:S02]  /*30640*/  SYNCS.PHASECHK.TRANS64.TRYWAIT P0, [R3+URZ], R2 ;  /* 0x00000002030075a7 */ /* 0x001064000800017f */
[----:B-1----:R-:W-:Y:S05]  /*30650*/  @!P0 NANOSLEEP.SYNCS 0x989680 ;  /* 0x009896800000895d */ /* 0x002fea0003900000 */
[----:B------:R-:W1:Y:S02]  /*30660*/  @!P0 SYNCS.PHASECHK.TRANS64 P0, [R3+URZ], R2 ;  /* 0x00000002030085a7 */ /* 0x000e64000800007f */
[----:B-1----:R-:W-:Y:S05]  /*30670*/  @!P0 BRA `(.L_x_68) ;  /* 0xfffffffc00f08947 */ /* 0x002fea000383ffff */
[----:B------:R-:W-:Y:S05]  /*30680*/  BRA `(.L_x_81) ;  /* 0xfffffff800cc7947 */ /* 0x000fea000383ffff */
.L_x_69:
[----:B0-----:R0:W1:Y:S02]  /*30690*/  SYNCS.PHASECHK.TRANS64.TRYWAIT P0, [R3+URZ], R2 ;  /* 0x00000002030075a7 */ /* 0x001064000800017f */
[----:B-1----:R-:W-:Y:S05]  /*306a0*/  @!P0 NANOSLEEP.SYNCS 0x989680 ;  /* 0x009896800000895d */ /* 0x002fea0003900000 */
[----:B------:R-:W1:Y:S02]  /*306b0*/  @!P0 SYNCS.PHASECHK.TRANS64 P0, [R3+URZ], R2 ;  /* 0x00000002030085a7 */ /* 0x000e64000800007f */
[----:B-1----:R-:W-:Y:S05]  /*306c0*/  @!P0 BRA `(.L_x_69) ;  /* 0xfffffffc00f08947 */ /* 0x002fea000383ffff */
[----:B------:R-:W-:Y:S05]  /*306d0*/  BRA `(.L_x_82) ;  /* 0xfffffff800dc7947 */ /* 0x000fea000383ffff */
.L_x_83:
[----:B------:R-:W-:-:S00]  /*306e0*/  BRA `(.L_x_83) ;  /* 0xfffffffc00fc7947 */ /* 0x000fc0000383ffff */
[----:B------:R-:W-:-:S00]  /*306f0*/  NOP ;  /* 0x0000000000007918 */ /* 0x000fc00000000000 */
        /* <DEDUP_REMOVED lines=8> */
.L_x_84:


//--------------------- .nv.shared._ZN7cutlass13device_kernelINS_4gemm6kernel13GemmUniversalIN4cute5tupleIJiiiiEEENS1_10collective13CollectiveMmaINS1_37MainloopSm90TmaGmmaWarpSpecializedFP8ILi6ENS5_IJNS4_1CILi2EEENSA_ILi1EEESC_EEENS1_35KernelTmaWarpSpecializedCooperativeEEENS5_IJNSA_ILi384EEENSA_ILi192EEENSA_ILi64EEEEEENS_12float_e4m3_tENS5_IJlSC_lEEESK_SL_NS4_8TiledMMAINS4_8MMA_AtomIJNS4_4SM904GMMA31MMA_64x192x32_F32E4M3E4M3_SS_TNILNSP_7ScaleInE1ELSR_1EEEEEENS4_6LayoutISD_NS5_IJSC_NSA_ILi0EEESV_EEEEENS5_IJNS4_10UnderscoreESY_SY_EEEEENS4_13SM90_TMA_LOADENS4_14ComposedLayoutINS4_7SwizzleILi2ELi4ELi3EEENS4_18smem_ptr_flag_bitsILi8EEENSU_INS5_IJNSA_ILi8EEESI_EEENS5_IJSI_SC_EEEEEEEvNS4_8identityENS4_23SM90_TMA_LOAD_MULTICASTES1B_vS1C_EENS_8epilogue10collective6detail29Sm90TmaWarpSpecializedAdapterINS1G_15DefaultEpilogueISK_SL_SL_NS1F_6thread17LinearCombinationISK_Li1EffLNS1K_9ScaleType4KindE0ELNS_15FloatRoundStyleE2ESK_EENS1_15EpilogueDefaultEEEEEvvEEEEvNT_6ParamsE --------------------------
	.section	.nv.shared._ZN7cutlass13device_kernelINS_4gemm6kernel13GemmUniversalIN4cute5tupleIJiiiiEEENS1_10collective13CollectiveMmaINS1_37MainloopSm90TmaGmmaWarpSpecializedFP8ILi6ENS5_IJNS4_1CILi2EEENSA_ILi1EEESC_EEENS1_35KernelTmaWarpSpecializedCooperativeEEENS5_IJNSA_ILi384EEENSA_ILi192EEENSA_ILi64EEEEEENS_12float_e4m3_tENS5_IJlSC_lEEESK_SL_NS4_8TiledMMAINS4_8MMA_AtomIJNS4_4SM904GMMA31MMA_64x192x32_F32E4M3E4M3_SS_TNILNSP_7ScaleInE1ELSR_1EEEEEENS4_6LayoutISD_NS5_IJSC_NSA_ILi0EEESV_EEEEENS5_IJNS4_10UnderscoreESY_SY_EEEEENS4_13SM90_TMA_LOADENS4_14ComposedLayoutINS4_7SwizzleILi2ELi4ELi3EEENS4_18smem_ptr_flag_bitsILi8EEENSU_INS5_IJNSA_ILi8EEESI_EEENS5_IJSI_SC_EEEEEEEvNS4_8identityENS4_23SM90_TMA_LOAD_MULTICASTES1B_vS1C_EENS_8epilogue10collective6detail29Sm90TmaWarpSpecializedAdapterINS1G_15DefaultEpilogueISK_SL_SL_NS1F_6thread17LinearCombinationISK_Li1EffLNS1K_9ScaleType4KindE0ELNS_15FloatRoundStyleE2ESK_EENS1_15EpilogueDefaultEEEEEvvEEEEvNT_6ParamsE,"aw",@nobits
	.sectionflags	@""
	.align	16
	.zero		1024


//--------------------- .nv.shared.reserved.0     --------------------------
	.section	.nv.shared.reserved.0,"aw",@nobits
	.weak		__nv_reservedSMEM_offset_0_alias
	.size		__nv_reservedSMEM_offset_0_alias, 0, 0
	.other		__nv_reservedSMEM_offset_0_alias,@"STO_CUDA_RESERVED_SHARED STV_DEFAULT"
__nv_reservedSMEM_offset_0_alias:
	.zero		0


//--------------------- .nv.global                --------------------------
	.section	.nv.global,"aw",@nobits
.nv.global:
	.type		_ZN39_INTERNAL_a1e9c895_4_k_cu_ef287eda_69474cute1_E,@object
	.size		_ZN39_INTERNAL_a1e9c895_4_k_cu_ef287eda_69474cute1_E,(_ZN39_INTERNAL_a1e9c895_4_k_cu_ef287eda_69474cuda3std3__45__cpo6cbeginE - _ZN39_INTERNAL_a1e9c895_4_k_cu_ef287eda_69474cute1_E)
_ZN39_INTERNAL_a1e9c895_4_k_cu_ef287eda_69474cute1_E:
	.zero		1
	.type		_ZN39_INTERNAL_a1e9c895_4_k_cu_ef287eda_69474cuda3std3__45__cpo6cbeginE,@object
	.size		_ZN39_INTERNAL_a1e9c895_4_k_cu_ef287eda_69474cuda3std3__45__cpo6cbeginE,(_ZN39_INTERNAL_a1e9c895_4_k_cu_ef287eda_69474cuda3std3__48in_placeE - _ZN39_INTERNAL_a1e9c895_4_k_cu_ef287eda_69474cuda3std3__45__cpo6cbeginE)
_ZN39_INTERNAL_a1e9c895_4_k_cu_ef287eda_69474cuda3std3__45__cpo6cbeginE:
	.zero		1
	.type		_ZN39_INTERNAL_a1e9c895_4_k_cu_ef287eda_69474cuda3std3__48in_placeE,@object
	.size		_ZN39_INTERNAL_a1e9c895_4_k_cu_ef287eda_69474cuda3std3__48in_placeE,(_ZN39_INTERNAL_a1e9c895_4_k_cu_ef287eda_69474cuda3std6ranges3__45__cpo9iter_moveE - _ZN39_INTERNAL_a1e9c895_4_k_cu_ef287eda_69474cuda3std3__48in_placeE)
_ZN39_INTERNAL_a1e9c895_4_k_cu_ef287eda_69474cuda3std3__48in_placeE:
	.zero		1
	.type		_ZN39_INTERNAL_a1e9c895_4_k_cu_ef287eda_69474cuda3std6ranges3__45__cpo9iter_moveE,@object
	.size		_ZN39_INTERNAL_a1e9c895_4_k_cu_ef287eda_69474cuda3std6ranges3__45__cpo9iter_moveE,(_ZN39_INTERNAL_a1e9c895_4_k_cu_ef287eda_69474cuda3std3__45__cpo5beginE - _ZN39_INTERNAL_a1e9c895_4_k_cu_ef287eda_69474cuda3std6ranges3__45__cpo9iter_moveE)
_ZN39_INTERNAL_a1e9c895_4_k_cu_ef287eda_69474cuda3std6ranges3__45__cpo9iter_moveE:
	.zero		1
	.type		_ZN39_INTERNAL_a1e9c895_4_k_cu_ef287eda_69474cuda3std3__45__cpo5beginE,@object
	.size		_ZN39_INTERNAL_a1e9c895_4_k_cu_ef287eda_69474cuda3std3__45__cpo5beginE,(_ZN39_INTERNAL_a1e9c895_4_k_cu_ef287eda_69474cuda3std3__441_GLOBAL__N__a1e9c895_4_k_cu_ef287eda_69476ignoreE - _ZN39_INTERNAL_a1e9c895_4_k_cu_ef287eda_69474cuda3std3__45__cpo5beginE)
_ZN39_INTERNAL_a1e9c895_4_k_cu_ef287eda_69474cuda3std3__45__cpo5beginE:
	.zero		1
	.type		_ZN39_INTERNAL_a1e9c895_4_k_cu_ef287eda_69474cuda3std3__441_GLOBAL__N__a1e9c895_4_k_cu_ef287eda_69476ignoreE,@object
	.size		_ZN39_INTERNAL_a1e9c895_4_k_cu_ef287eda_69474cuda3std3__441_GLOBAL__N__a1e9c895_4_k_cu_ef287eda_69476ignoreE,(_ZN39_INTERNAL_a1e9c895_4_k_cu_ef287eda_69474cute7productE - _ZN39_INTERNAL_a1e9c895_4_k_cu_ef287eda_69474cuda3std3__441_GLOBAL__N__a1e9c895_4_k_cu_ef287eda_69476ignoreE)
_ZN39_INTERNAL_a1e9c895_4_k_cu_ef287eda_69474cuda3std3__441_GLOBAL__N__a1e9c895_4_k_cu_ef287eda_69476ignoreE:
	.zero		1
	.type		_ZN39_INTERNAL_a1e9c895_4_k_cu_ef287eda_69474cute7productE,@object
	.size		_ZN39_INTERNAL_a1e9c895_4_k_cu_ef287eda_69474cute7productE,(_ZN39_INTERNAL_a1e9c895_4_k_cu_ef287eda_69474cuda3std3__45__cpo3endE - _ZN39_INTERNAL_a1e9c895_4_k_cu_ef287eda_69474cute7productE)
_ZN39_INTERNAL_a1e9c895_4_k_cu_ef287eda_69474cute7productE:
	.zero		1
	.type		_ZN39_INTERNAL_a1e9c895_4_k_cu_ef287eda_69474cuda3std3__45__cpo3endE,@object
	.size		_ZN39_INTERNAL_a1e9c895_4_k_cu_ef287eda_69474cuda3std3__45__cpo3endE,(_ZN39_INTERNAL_a1e9c895_4_k_cu_ef287eda_69474cuda3std3__419piecewise_constructE - _ZN39_INTERNAL_a1e9c895_4_k_cu_ef287eda_69474cuda3std3__45__cpo3endE)
_ZN39_INTERNAL_a1e9c895_4_k_cu_ef287eda_69474cuda3std3__45__cpo3endE:
	.zero		1
	.type		_ZN39_INTERNAL_a1e9c895_4_k_cu_ef287eda_69474cuda3std3__419piecewise_constructE,@object
	.size		_ZN39_INTERNAL_a1e9c895_4_k_cu_ef287eda_69474cuda3std3__419piecewise_constructE,(_ZN39_INTERNAL_a1e9c895_4_k_cu_ef287eda_69474cuda3std3__45__cpo4cendE - _ZN39_INTERNAL_a1e9c895_4_k_cu_ef287eda_69474cuda3std3__419piecewise_constructE)
_ZN39_INTERNAL_a1e9c895_4_k_cu_ef287eda_69474cuda3std3__419piecewise_constructE:
	.zero		1
	.type		_ZN39_INTERNAL_a1e9c895_4_k_cu_ef287eda_69474cuda3std3__45__cpo4cendE,@object
	.size		_ZN39_INTERNAL_a1e9c895_4_k_cu_ef287eda_69474cuda3std3__45__cpo4cendE,(_ZN39_INTERNAL_a1e9c895_4_k_cu_ef287eda_69474cuda3std6ranges3__45__cpo4swapE - _ZN39_INTERNAL_a1e9c895_4_k_cu_ef287eda_69474cuda3std3__45__cpo4cendE)
_ZN39_INTERNAL_a1e9c895_4_k_cu_ef287eda_69474cuda3std3__45__cpo4cendE:
	.zero		1
	.type		_ZN39_INTERNAL_a1e9c895_4_k_cu_ef287eda_69474cuda3std6ranges3__45__cpo4swapE,@object
	.size		_ZN39_INTERNAL_a1e9c895_4_k_cu_ef287eda_69474cuda3std6ranges3__45__cpo4swapE,(.L_7 - _ZN39_INTERNAL_a1e9c895_4_k_cu_ef287eda_69474cuda3std6ranges3__45__cpo4swapE)
_ZN39_INTERNAL_a1e9c895_4_k_cu_ef287eda_69474cuda3std6ranges3__45__cpo4swapE:
	.zero		1
.L_7:


//--------------------- .nv.constant0._ZN7cutlass13device_kernelINS_4gemm6kernel13GemmUniversalIN4cute5tupleIJiiiiEEENS1_10collective13CollectiveMmaINS1_37MainloopSm90TmaGmmaWarpSpecializedFP8ILi6ENS5_IJNS4_1CILi2EEENSA_ILi1EEESC_EEENS1_35KernelTmaWarpSpecializedCooperativeEEENS5_IJNSA_ILi384EEENSA_ILi192EEENSA_ILi64EEEEEENS_12float_e4m3_tENS5_IJlSC_lEEESK_SL_NS4_8TiledMMAINS4_8MMA_AtomIJNS4_4SM904GMMA31MMA_64x192x32_F32E4M3E4M3_SS_TNILNSP_7ScaleInE1ELSR_1EEEEEENS4_6LayoutISD_NS5_IJSC_NSA_ILi0EEESV_EEEEENS5_IJNS4_10UnderscoreESY_SY_EEEEENS4_13SM90_TMA_LOADENS4_14ComposedLayoutINS4_7SwizzleILi2ELi4ELi3EEENS4_18smem_ptr_flag_bitsILi8EEENSU_INS5_IJNSA_ILi8EEESI_EEENS5_IJSI_SC_EEEEEEEvNS4_8identityENS4_23SM90_TMA_LOAD_MULTICASTES1B_vS1C_EENS_8epilogue10collective6detail29Sm90TmaWarpSpecializedAdapterINS1G_15DefaultEpilogueISK_SL_SL_NS1F_6thread17LinearCombinationISK_Li1EffLNS1K_9ScaleType4KindE0ELNS_15FloatRoundStyleE2ESK_EENS1_15EpilogueDefaultEEEEEvvEEEEvNT_6ParamsE --------------------------
	.section	.nv.constant0._ZN7cutlass13device_kernelINS_4gemm6kernel13GemmUniversalIN4cute5tupleIJiiiiEEENS1_10collective13CollectiveMmaINS1_37MainloopSm90TmaGmmaWarpSpecializedFP8ILi6ENS5_IJNS4_1CILi2EEENSA_ILi1EEESC_EEENS1_35KernelTmaWarpSpecializedCooperativeEEENS5_IJNSA_ILi384EEENSA_ILi192EEENSA_ILi64EEEEEENS_12float_e4m3_tENS5_IJlSC_lEEESK_SL_NS4_8TiledMMAINS4_8MMA_AtomIJNS4_4SM904GMMA31MMA_64x192x32_F32E4M3E4M3_SS_TNILNSP_7ScaleInE1ELSR_1EEEEEENS4_6LayoutISD_NS5_IJSC_NSA_ILi0EEESV_EEEEENS5_IJNS4_10UnderscoreESY_SY_EEEEENS4_13SM90_TMA_LOADENS4_14ComposedLayoutINS4_7SwizzleILi2ELi4ELi3EEENS4_18smem_ptr_flag_bitsILi8EEENSU_INS5_IJNSA_ILi8EEESI_EEENS5_IJSI_SC_EEEEEEEvNS4_8identityENS4_23SM90_TMA_LOAD_MULTICASTES1B_vS1C_EENS_8epilogue10collective6detail29Sm90TmaWarpSpecializedAdapterINS1G_15DefaultEpilogueISK_SL_SL_NS1F_6thread17LinearCombinationISK_Li1EffLNS1K_9ScaleType4KindE0ELNS_15FloatRoundStyleE2ESK_EENS1_15EpilogueDefaultEEEEEvvEEEEvNT_6ParamsE,"a",@progbits
	.sectionflags	@""
	.align	4
.nv.constant0._ZN7cutlass13device_kernelINS_4gemm6kernel13GemmUniversalIN4cute5tupleIJiiiiEEENS1_10collective13CollectiveMmaINS1_37MainloopSm90TmaGmmaWarpSpecializedFP8ILi6ENS5_IJNS4_1CILi2EEENSA_ILi1EEESC_EEENS1_35KernelTmaWarpSpecializedCooperativeEEENS5_IJNSA_ILi384EEENSA_ILi192EEENSA_ILi64EEEEEENS_12float_e4m3_tENS5_IJlSC_lEEESK_SL_NS4_8TiledMMAINS4_8MMA_AtomIJNS4_4SM904GMMA31MMA_64x192x32_F32E4M3E4M3_SS_TNILNSP_7ScaleInE1ELSR_1EEEEEENS4_6LayoutISD_NS5_IJSC_NSA_ILi0EEESV_EEEEENS5_IJNS4_10UnderscoreESY_SY_EEEEENS4_13SM90_TMA_LOADENS4_14ComposedLayoutINS4_7SwizzleILi2ELi4ELi3EEENS4_18smem_ptr_flag_bitsILi8EEENSU_INS5_IJNSA_ILi8EEESI_EEENS5_IJSI_SC_EEEEEEEvNS4_8identityENS4_23SM90_TMA_LOAD_MULTICASTES1B_vS1C_EENS_8epilogue10collective6detail29Sm90TmaWarpSpecializedAdapterINS1G_15DefaultEpilogueISK_SL_SL_NS1F_6thread17LinearCombinationISK_Li1EffLNS1K_9ScaleType4KindE0ELNS_15FloatRoundStyleE2ESK_EENS1_15EpilogueDefaultEEEEEvvEEEEvNT_6ParamsE:
	.zero		1664


//--------------------- SYMBOLS --------------------------

	.type		.nv.reservedSmem.offset0,@object
	.size		.nv.reservedSmem.offset0,0x4
